def matmul_kernel(
    a_ptr,
    b_ptr,
    c_ptr,
    M,
    N,
    K,
    stride_am,
    stride_ak,
    stride_bk,
    stride_bn,
    stride_cm,
    stride_cn,
    BLOCK_M: tl.constexpr,
    BLOCK_N: tl.constexpr,
    BLOCK_K: tl.constexpr,
    GROUP_M: tl.constexpr,
):
    pid = tl.program_id(axis=0)
    num_pid_m = tl.cdiv(M, BLOCK_M)
    num_pid_n = tl.cdiv(N, BLOCK_N)
    num_pid_in_group = GROUP_M * num_pid_n
    group_id = pid // num_pid_in_group
    first_pid_m = group_id * GROUP_M
    group_size_m = min(num_pid_m - first_pid_m, GROUP_M)
    pid_m = first_pid_m + ((pid % num_pid_in_group) % group_size_m)
    pid_n = (pid % num_pid_in_group) // group_size_m

    offs_am = (pid_m * BLOCK_M + tl.arange(0, BLOCK_M)) % M
    offs_bn = (pid_n * BLOCK_N + tl.arange(0, BLOCK_N)) % N
    offs_k = tl.arange(0, BLOCK_K)
    a_ptrs = a_ptr + offs_am[:, None] * stride_am + offs_k[None, :] * stride_ak
    b_ptrs = b_ptr + offs_k[:, None] * stride_bk + offs_bn[None, :] * stride_bn

    acc = tl.zeros((BLOCK_M, BLOCK_N), dtype=tl.float32)
    for kk in range(0, tl.cdiv(K, BLOCK_K)):
        a = tl.load(a_ptrs, mask=offs_k[None, :] < K - kk * BLOCK_K, other=0.0)
        b = tl.load(b_ptrs, mask=offs_k[:, None] < K - kk * BLOCK_K, other=0.0)
        acc = tl.dot(a, b, acc)
        a_ptrs += BLOCK_K * stride_ak
        b_ptrs += BLOCK_K * stride_bk

    c = acc.to(c_ptr.dtype.element_ty)
    offs_cm = pid_m * BLOCK_M + tl.arange(0, BLOCK_M)
    offs_cn = pid_n * BLOCK_N + tl.arange(0, BLOCK_N)
    c_ptrs = c_ptr + offs_cm[:, None] * stride_cm + offs_cn[None, :] * stride_cn
    mask = (offs_cm[:, None] < M) & (offs_cn[None, :] < N)
    tl.store(c_ptrs, c, mask=mask)

# config = {"BLOCK_K": 128, "BLOCK_M": 512, "BLOCK_N": 64, "GROUP_M": 8, "arch": "sm_100", "dtype": "fp8e4m3", "num_ctas": 2, "num_stages": 3, "num_warps": 4}
# arch = sm_100


// ===== COMPILED SASS (sm_100a) =====

	.target	sm_100a

	.elftype	@"ET_EXEC"


//--------------------- .note.nv.tkinfo           --------------------------
	.section	.note.nv.tkinfo,"",@"SHT_NOTE"
	.sectionflags	@"SHF_NOTE_NV_TKINFO"
	.tkinfo
        /*0018*/ 	.word	0x00000081
        /*0030*/ 	.string	""
        /*0030*/ 	.string	"ptxas-blackwell"
        /*0030*/ 	.string	"Cuda compilation tools, release 12.9, V12.9.86"
        /*0030*/ 	.string	"Build cuda_12.9.r12.9/compiler.36037853_0"
        /*0030*/ 	.string	"-v  -suppress-debug-info  -lineinfo  -arch sm_100a "



//--------------------- .note.nv.cuver            --------------------------
	.section	.note.nv.cuver,"",@"SHT_NOTE"
	.sectionflags	@"SHF_NOTE_NV_CUVER"
        /*0018*/ 	.short	0x0001
        /*001a*/ 	.short	0x0064
        /*001c*/ 	.short	0x0001
        /*001e*/ 	.short	0x0000
        /*0020*/ 	.short	0x0001
        /*0022*/ 	.short	0x0000


//--------------------- .nv.info                  --------------------------
	.section	.nv.info,"",@"SHT_CUDA_INFO"
	.align	4


	//----- nvinfo : EIATTR_REGCOUNT
	.align		4
        /*0000*/ 	.byte	0x04, 0x2f
        /*0002*/ 	.short	(.L_6 - .L_5)
	.align		4
.L_5:
        /*0004*/ 	.word	index@(matmul_kernel)
        /*0008*/ 	.word	0x000000a8


	//----- nvinfo : EIATTR_FRAME_SIZE
	.align		4
.L_6:
        /*000c*/ 	.byte	0x04, 0x11
        /*000e*/ 	.short	(.L_8 - .L_7)
	.align		4
.L_7:
        /*0010*/ 	.word	index@($__internal_2_$__cuda_sm10x_tcgen05_guardrail_trap_unallocated_columns_being_dealloced)
        /*0014*/ 	.word	0x00000b98


	//----- nvinfo : EIATTR_FRAME_SIZE
	.align		4
.L_8:
        /*0018*/ 	.byte	0x04, 0x11
        /*001a*/ 	.short	(.L_10 - .L_9)
	.align		4
.L_9:
        /*001c*/ 	.word	index@($__internal_1_$__cuda_sm10x_tcgen05_guardrail_trap_phase_invalid_during_alloc)
        /*0020*/ 	.word	0x00000b98


	//----- nvinfo : EIATTR_FRAME_SIZE
	.align		4
.L_10:
        /*0024*/ 	.byte	0x04, 0x11
        /*0026*/ 	.short	(.L_12 - .L_11)
	.align		4
.L_11:
        /*0028*/ 	.word	index@($__internal_0_$__cuda_sm10x_tcgen05_guardrail_trap_col_being_dealloced_not_returned_by_alloc)
        /*002c*/ 	.word	0x00000b98


	//----- nvinfo : EIATTR_FRAME_SIZE
	.align		4
.L_12:
        /*0030*/ 	.byte	0x04, 0x11
        /*0032*/ 	.short	(.L_14 - .L_13)
	.align		4
.L_13:
        /*0034*/ 	.word	index@(matmul_kernel)
        /*0038*/ 	.word	0x00000b98


	//----- nvinfo : EIATTR_MIN_STACK_SIZE
	.align		4
.L_14:
        /*003c*/ 	.byte	0x04, 0x12
        /*003e*/ 	.short	(.L_16 - .L_15)
	.align		4
.L_15:
        /*0040*/ 	.word	index@(matmul_kernel)
        /*0044*/ 	.word	0x00000b98
.L_16:


//--------------------- .nv.info.matmul_kernel    --------------------------
	.section	.nv.info.matmul_kernel,"",@"SHT_CUDA_INFO"
	.sectionflags	@""
	.align	4


	//----- nvinfo : EIATTR_CUDA_API_VERSION
	.align		4
        /*0000*/ 	.byte	0x04, 0x37
        /*0002*/ 	.short	(.L_18 - .L_17)
.L_17:
        /*0004*/ 	.word	0x00000081


	//----- nvinfo : EIATTR_KPARAM_INFO
	.align		4
.L_18:
        /*0008*/ 	.byte	0x04, 0x17
        /*000a*/ 	.short	(.L_20 - .L_19)
.L_19:
        /*000c*/ 	.word	0x00000000
        /*0010*/ 	.short	0x000d
        /*0012*/ 	.short	0x0048
        /*0014*/ 	.byte	0x00, 0xf4, 0x21, 0x00


	//----- nvinfo : EIATTR_KPARAM_INFO
	.align		4
.L_20:
        /*0018*/ 	.byte	0x04, 0x17
        /*001a*/ 	.short	(.L_22 - .L_21)
.L_21:
        /*001c*/ 	.word	0x00000000
        /*0020*/ 	.short	0x000c
        /*0022*/ 	.short	0x0040
        /*0024*/ 	.byte	0x00, 0xf4, 0x21, 0x00


	//----- nvinfo : EIATTR_KPARAM_INFO
	.align		4
.L_22:
        /*0028*/ 	.byte	0x04, 0x17
        /*002a*/ 	.short	(.L_24 - .L_23)
.L_23:
        /*002c*/ 	.word	0x00000000
        /*0030*/ 	.short	0x000b
        /*0032*/ 	.short	0x0038
        /*0034*/ 	.byte	0x00, 0xf0, 0x11, 0x00


	//----- nvinfo : EIATTR_KPARAM_INFO
	.align		4
.L_24:
        /*0038*/ 	.byte	0x04, 0x17
        /*003a*/ 	.short	(.L_26 - .L_25)
.L_25:
        /*003c*/ 	.word	0x00000000
        /*0040*/ 	.short	0x000a
        /*0042*/ 	.short	0x0034
        /*0044*/ 	.byte	0x00, 0xf0, 0x11, 0x00


	//----- nvinfo : EIATTR_KPARAM_INFO
	.align		4
.L_26:
        /*0048*/ 	.byte	0x04, 0x17
        /*004a*/ 	.short	(.L_28 - .L_27)
.L_27:
        /*004c*/ 	.word	0x00000000
        /*0050*/ 	.short	0x0009
        /*0052*/ 	.short	0x0030
        /*0054*/ 	.byte	0x00, 0xf0, 0x11, 0x00


	//----- nvinfo : EIATTR_KPARAM_INFO
	.align		4
.L_28:
        /*0058*/ 	.byte	0x04, 0x17
        /*005a*/ 	.short	(.L_30 - .L_29)
.L_29:
        /*005c*/ 	.word	0x00000000
        /*0060*/ 	.short	0x0008
        /*0062*/ 	.short	0x002c
        /*0064*/ 	.byte	0x00, 0xf0, 0x11, 0x00


	//----- nvinfo : EIATTR_KPARAM_INFO
	.align		4
.L_30:
        /*0068*/ 	.byte	0x04, 0x17
        /*006a*/ 	.short	(.L_32 - .L_31)
.L_31:
        /*006c*/ 	.word	0x00000000
        /*0070*/ 	.short	0x0007
        /*0072*/ 	.short	0x0028
        /*0074*/ 	.byte	0x00, 0xf0, 0x11, 0x00


	//----- nvinfo : EIATTR_KPARAM_INFO
	.align		4
.L_32:
        /*0078*/ 	.byte	0x04, 0x17
        /*007a*/ 	.short	(.L_34 - .L_33)
.L_33:
        /*007c*/ 	.word	0x00000000
        /*0080*/ 	.short	0x0006
        /*0082*/ 	.short	0x0024
        /*0084*/ 	.byte	0x00, 0xf0, 0x11, 0x00


	//----- nvinfo : EIATTR_KPARAM_INFO
	.align		4
.L_34:
        /*0088*/ 	.byte	0x04, 0x17
        /*008a*/ 	.short	(.L_36 - .L_35)
.L_35:
        /*008c*/ 	.word	0x00000000
        /*0090*/ 	.short	0x0005
        /*0092*/ 	.short	0x0020
        /*0094*/ 	.byte	0x00, 0xf0, 0x11, 0x00


	//----- nvinfo : EIATTR_KPARAM_INFO
	.align		4
.L_36:
        /*0098*/ 	.byte	0x04, 0x17
        /*009a*/ 	.short	(.L_38 - .L_37)
.L_37:
        /*009c*/ 	.word	0x00000000
        /*00a0*/ 	.short	0x0004
        /*00a2*/ 	.short	0x001c
        /*00a4*/ 	.byte	0x00, 0xf0, 0x11, 0x00


	//----- nvinfo : EIATTR_KPARAM_INFO
	.align		4
.L_38:
        /*00a8*/ 	.byte	0x04, 0x17
        /*00aa*/ 	.short	(.L_40 - .L_39)
.L_39:
        /*00ac*/ 	.word	0x00000000
        /*00b0*/ 	.short	0x0003
        /*00b2*/ 	.short	0x0018
        /*00b4*/ 	.byte	0x00, 0xf0, 0x11, 0x00


	//----- nvinfo : EIATTR_KPARAM_INFO
	.align		4
.L_40:
        /*00b8*/ 	.byte	0x04, 0x17
        /*00ba*/ 	.short	(.L_42 - .L_41)
.L_41:
        /*00bc*/ 	.word	0x00000000
        /*00c0*/ 	.short	0x0002
        /*00c2*/ 	.short	0x0010
        /*00c4*/ 	.byte	0x00, 0xf4, 0x21, 0x00


	//----- nvinfo : EIATTR_KPARAM_INFO
	.align		4
.L_42:
        /*00c8*/ 	.byte	0x04, 0x17
        /*00ca*/ 	.short	(.L_44 - .L_43)
.L_43:
        /*00cc*/ 	.word	0x00000000
        /*00d0*/ 	.short	0x0001
        /*00d2*/ 	.short	0x0008
        /*00d4*/ 	.byte	0x00, 0xf4, 0x21, 0x00


	//----- nvinfo : EIATTR_KPARAM_INFO
	.align		4
.L_44:
        /*00d8*/ 	.byte	0x04, 0x17
        /*00da*/ 	.short	(.L_46 - .L_45)
.L_45:
        /*00dc*/ 	.word	0x00000000
        /*00e0*/ 	.short	0x0000
        /*00e2*/ 	.short	0x0000
        /*00e4*/ 	.byte	0x00, 0xf4, 0x21, 0x00


	//----- nvinfo : EIATTR_EXPLICIT_CLUSTER
	.align		4
.L_46:
        /*00e8*/ 	.byte	0x01, 0x3e
	.zero		2


	//----- nvinfo : EIATTR_CTA_PER_CLUSTER
	.align		4
        /*00ec*/ 	.byte	0x04, 0x3d
        /*00ee*/ 	.short	(.L_48 - .L_47)
.L_47:
        /*00f0*/ 	.word	0x00000002
        /*00f4*/ 	.word	0x00000001
        /*00f8*/ 	.word	0x00000001


	//----- nvinfo : EIATTR_AT_ENTRY_FRAGMENTS
	.align		4
.L_48:
        /*00fc*/ 	.byte	0x04, 0x4f
        /*00fe*/ 	.short	(.L_50 - .L_49)


	//   ....[0]....
.L_49:
        /*0100*/ 	.word	0x00000004


	//   ....[1]....
        /*0104*/ 	.word	0x00000005


	//----- nvinfo : EIATTR_RESERVED_SMEM_USED
	.align		4
.L_50:
        /*0108*/ 	.byte	0x01, 0x41
	.zero		2


	//----- nvinfo : EIATTR_SPARSE_MMA_MASK
	.align		4
        /*010c*/ 	.byte	0x03, 0x50
        /*010e*/ 	.short	0x0000


	//----- nvinfo : EIATTR_TCGEN05_2CTA_USED
	.align		4
        /*0110*/ 	.byte	0x01, 0x52
	.zero		2


	//----- nvinfo : EIATTR_MAXREG_COUNT
	.align		4
        /*0114*/ 	.byte	0x03, 0x1b
        /*0116*/ 	.short	0x00ff


	//----- nvinfo : EIATTR_NUM_BARRIERS
	.align		4
        /*0118*/ 	.byte	0x02, 0x4c
        /*011a*/ 	.byte	0x01
	.zero		1


	//----- nvinfo : EIATTR_ANNOTATIONS
	.align		4
        /*011c*/ 	.byte	0x04, 0x55
        /*011e*/ 	.short	(.L_52 - .L_51)


	//   ....[0]....
.L_51:
        /*0120*/ 	.word	0x00000001
        /*0124*/ 	.byte	0x70, 0x10, 0x00, 0x00, 0x01, 0x00, 0x00, 0x00, 0x50, 0x11, 0x00, 0x00, 0x01, 0x00, 0x00, 0x00
        /* <DEDUP_REMOVED lines=1375> */
        /*5724*/ 	.byte	0xc0, 0x21, 0x02, 0x00, 0x01, 0x00, 0x00, 0x00, 0x80, 0x22, 0x02, 0x00


	//----- nvinfo : EIATTR_INT_WARP_WIDE_INSTR_OFFSETS
	.align		4
.L_52:
        /*5730*/ 	.byte	0x04, 0x31
        /*5732*/ 	.short	(.L_54 - .L_53)


	//   ....[0]....
.L_53:
        /*5734*/ 	.word	0x00001050


	//   ....[1]....
        /*5738*/ 	.word	0x00001060


	//   ....[2]....
        /*573c*/ 	.word	0x00009d60


	//   ....[3]....
        /*5740*/ 	.word	0x00025da0


	//   ....[4]....
        /*5744*/ 	.word	0x00025df0


	//----- nvinfo : EIATTR_COOP_GROUP_MASK_REGIDS
	.align		4
.L_54:
        /*5748*/ 	.byte	0x04, 0x29
        /*574a*/ 	.short	(.L_56 - .L_55)


	//   ....[0]....
.L_55:
        /*574c*/ 	.word	0xffffffff


	//   ....[1]....
        /*5750*/ 	.word	0xffffffff


	//   ....[2]....
        /*5754*/ 	.word	0xffffffff


	//   ....[3]....
        /*5758*/ 	.word	0xffffffff


	//----- nvinfo : EIATTR_COOP_GROUP_INSTR_OFFSETS
	.align		4
.L_56:
        /*575c*/ 	.byte	0x04, 0x28
        /*575e*/ 	.short	(.L_58 - .L_57)


	//   ....[0]....
.L_57:
        /*5760*/ 	.word	0x00000070


	//   ....[1]....
        /*5764*/ 	.word	0x00000670


	//   ....[2]....
        /*5768*/ 	.word	0x00025c30


	//   ....[3]....
        /*576c*/ 	.word	0x00025ea0


	//----- nvinfo : EIATTR_VRC_CTA_INIT_COUNT
	.align		4
.L_58:
        /*5770*/ 	.byte	0x02, 0x4a
        /*5772*/ 	.byte	0x80
	.zero		1


	//----- nvinfo : EIATTR_MBARRIER_INSTR_OFFSETS
	.align		4
        /*5774*/ 	.byte	0x04, 0x39
        /*5776*/ 	.short	(.L_60 - .L_59)


	//   ....[0]....
.L_59:
        /*5778*/ 	.word	0x000002f0
        /*577c*/ 	.word	0x00000007
        /*5780*/ 	.word	0x00000000
        /*5784*/ 	.short	0x010a
        /*5786*/ 	.byte	0xff
	.zero		1


	//   ....[1]....
        /*5788*/ 	.word	0x00000310
        /*578c*/ 	.word	0x00000007
        /*5790*/ 	.word	0x00000000
        /*5794*/ 	.short	0x010a
        /*5796*/ 	.byte	0xff
	.zero		1


	//   ....[2]....
        /*5798*/ 	.word	0x000004e0
        /*579c*/ 	.word	0x00000009
        /*57a0*/ 	.word	0x00000000
        /*57a4*/ 	.short	0x010a
        /*57a6*/ 	.byte	0xff
	.zero		1


	//   ....[3]....
        /*57a8*/ 	.word	0x00000500
        /*57ac*/ 	.word	0x00000009
        /*57b0*/ 	.word	0x00000000
        /*57b4*/ 	.short	0x010a
        /*57b6*/ 	.byte	0xff
	.zero		1


	//   ....[4]....
        /*57b8*/ 	.word	0x000005f0
        /*57bc*/ 	.word	0x00000005
        /*57c0*/ 	.word	0x00000000
        /*57c4*/ 	.short	0x0101
        /*57c6*/ 	.byte	0xff
	.zero		1


	//   ....[5]....
        /*57c8*/ 	.word	0x00001250
        /*57cc*/ 	.word	0x000000ff
        /*57d0*/ 	.word	0x00000000
        /*57d4*/ 	.short	0x0100
        /*57d6*/ 	.byte	0x08
	.zero		1


	//   ....[6]....
        /*57d8*/ 	.word	0x00009da0
        /*57dc*/ 	.word	0x000000ff
        /*57e0*/ 	.word	0x00012008
        /*57e4*/ 	.short	0x0100
        /*57e6*/ 	.byte	0x06
	.zero		1


	//   ....[7]....
        /*57e8*/ 	.word	0x00017390
        /*57ec*/ 	.word	0x000000ff
        /*57f0*/ 	.word	0x00000000
        /*57f4*/ 	.short	0x010a
        /*57f6*/ 	.byte	0x08
	.zero		1


	//   ....[8]....
        /*57f8*/ 	.word	0x00021380
        /*57fc*/ 	.word	0x000000ff
        /*5800*/ 	.word	0x00000000
        /*5804*/ 	.short	0x010a
        /*5806*/ 	.byte	0x08
	.zero		1


	//   ....[9]....
        /*5808*/ 	.word	0x000214b0
        /*580c*/ 	.word	0x000000ff
        /*5810*/ 	.word	0x00012000
        /*5814*/ 	.short	0x0108
        /*5816*/ 	.byte	0x06
	.zero		1


	//   ....[10]....
        /*5818*/ 	.word	0x000215a0
        /*581c*/ 	.word	0x000000ff
        /*5820*/ 	.word	0x00012008
        /*5824*/ 	.short	0x0108
        /*5826*/ 	.byte	0x06
	.zero		1


	//   ....[11]....
        /*5828*/ 	.word	0x00025ed0
        /*582c*/ 	.word	0x00000007
        /*5830*/ 	.word	0x00000000
        /*5834*/ 	.short	0x010a
        /*5836*/ 	.byte	0xff
	.zero		1


	//   ....[12]....
        /*5838*/ 	.word	0x00025f30
        /*583c*/ 	.word	0x00000009
        /*5840*/ 	.word	0x00000000
        /*5844*/ 	.short	0x010a
        /*5846*/ 	.byte	0xff
	.zero		1


	//   ....[13]....
        /*5848*/ 	.word	0x00025f80
        /*584c*/ 	.word	0x000000ff
        /*5850*/ 	.word	0x00000000
        /*5854*/ 	.short	0x010a
        /*5856*/ 	.byte	0x08
	.zero		1


	//   ....[14]....
        /*5858*/ 	.word	0x00025fb0
        /*585c*/ 	.word	0x000000ff
        /*5860*/ 	.word	0x00000000
        /*5864*/ 	.short	0x010a
        /*5866*/ 	.byte	0x08
	.zero		1


	//----- nvinfo : EIATTR_NUM_MBARRIERS
	.align		4
.L_60:
        /*5868*/ 	.byte	0x03, 0x38
        /*586a*/ 	.short	0x0002


	//----- nvinfo : EIATTR_EXIT_INSTR_OFFSETS
	.align		4
        /*586c*/ 	.byte	0x04, 0x1c
        /*586e*/ 	.short	(.L_62 - .L_61)


	//   ....[0]....
.L_61:
        /*5870*/ 	.word	0x00025eb0


	//----- nvinfo : EIATTR_REQNTID
	.align		4
.L_62:
        /*5874*/ 	.byte	0x04, 0x10
        /*5876*/ 	.short	(.L_64 - .L_63)
.L_63:
        /*5878*/ 	.word	0x00000080
        /*587c*/ 	.word	0x00000001
        /*5880*/ 	.word	0x00000001


	//----- nvinfo : EIATTR_CRS_STACK_SIZE
	.align		4
.L_64:
        /*5884*/ 	.byte	0x04, 0x1e
        /*5886*/ 	.short	(.L_66 - .L_65)
.L_65:
        /*5888*/ 	.word	0x00000000


	//----- nvinfo : EIATTR_CBANK_PARAM_SIZE
	.align		4
.L_66:
        /*588c*/ 	.byte	0x03, 0x19
        /*588e*/ 	.short	0x0050


	//----- nvinfo : EIATTR_PARAM_CBANK
	.align		4
        /*5890*/ 	.byte	0x04, 0x0a
        /*5892*/ 	.short	(.L_68 - .L_67)
	.align		4
.L_67:
        /*5894*/ 	.word	index@(.nv.constant0.matmul_kernel)
        /*5898*/ 	.short	0x0380
        /*589a*/ 	.short	0x0050


	//----- nvinfo : EIATTR_SW_WAR
	.align		4
.L_68:
        /*589c*/ 	.byte	0x04, 0x36
        /*589e*/ 	.short	(.L_70 - .L_69)
.L_69:
        /*58a0*/ 	.word	0x00000008
.L_70:


//--------------------- .nv.compat                --------------------------
	.section	.nv.compat,"",@"SHT_CUDA_COMPAT_INFO"
	.align	4
        /*0000*/ 	.byte	0x02, 0x02, 0x02, 0x00, 0x02, 0x05, 0x05, 0x00, 0x02, 0x03, 0x00, 0x00, 0x02, 0x06, 0x01, 0x00


//--------------------- .nv.callgraph             --------------------------
	.section	.nv.callgraph,"",@"SHT_CUDA_CALLGRAPH"
	.align	4
	.sectionentsize	8
	.align		4
        /*0000*/ 	.word	0x00000000
	.align		4
        /*0004*/ 	.word	0xffffffff
	.align		4
        /*0008*/ 	.word	0x00000000
	.align		4
        /*000c*/ 	.word	0xfffffffe
	.align		4
        /*0010*/ 	.word	0x00000000
	.align		4
        /*0014*/ 	.word	0xfffffffd
	.align		4
        /*0018*/ 	.word	0x00000000
	.align		4
        /*001c*/ 	.word	0xfffffffc


//--------------------- .text.matmul_kernel       --------------------------
	.section	.text.matmul_kernel,"ax",@progbits
	.align	128
        .global         matmul_kernel
        .type           matmul_kernel,@function
        .size           matmul_kernel,(.L_x_28 - matmul_kernel)
        .other          matmul_kernel,@"STO_CUDA_ENTRY STV_DEFAULT"
matmul_kernel:
.text.matmul_kernel:
[----:B------:R-:W0:Y:S01]  /*0000*/  LDC R1, c[0x0][0x37c] ;  /* 0x0000df00ff017b82 */ /* 0x000e220000000800 */
[----:B------:R-:W1:Y:S01]  /*0010*/  S2R R12, SR_TID.X ;  /* 0x00000000000c7919 */ /* 0x000e620000002100 */
[----:B0-----:R-:W-:Y:S01]  /*0020*/  VIADD R1, R1, 0xfffff468 ;  /* 0xfffff46801017836 */ /* 0x001fe20000000000 */
[----:B-1----:R-:W-:-:S13]  /*0030*/  ISETP.GE.U32.AND P0, PT, R12, 0x20, PT ;  /* 0x000000200c00780c */ /* 0x002fda0003f06070 */
[----:B------:R-:W-:Y:S02]  /*0040*/  VOTEU.ANY UP0, P0 ;  /* 0x0000000000ff7886 */ /* 0x000fe40000000100 */
[----:B------:R-:W-:Y:S05]  /*0050*/  BRA.U UP0, `(.L_x_0) ;  /* 0x0000000500887547 */ /* 0x000fea000b800000 */
[----:B------:R-:W0:Y:S01]  /*0060*/  S2R R11, SR_CgaCtaId ;  /* 0x00000000000b7919 */ /* 0x000e220000008800 */
[----:B------:R-:W-:Y:S01]  /*0070*/  NOP ;  /* 0x0000000000007918 */ /* 0x000fe20000000000 */
[----:B------:R-:W-:-:S04]  /*0080*/  MOV R0, 0x40 ;  /* 0x0000004000007802 */ /* 0x000fc80000000f00 */
[----:B0-----:R-:W-:Y:S02]  /*0090*/  LEA R2, R11, R0, 0x18 ;  /* 0x000000000b027211 */ /* 0x001fe400078ec0ff */
[----:B------:R-:W-:-:S04]  /*00a0*/  MOV R0, 0x400 ;  /* 0x0000040000007802 */ /* 0x000fc80000000f00 */
[----:B------:R-:W0:Y:S01]  /*00b0*/  LDS.U8 R2, [R2] ;  /* 0x0000000002027984 */ /* 0x000e220000000000 */
[----:B------:R-:W-:Y:S02]  /*00c0*/  LEA R0, R11, R0, 0x18 ;  /* 0x000000000b007211 */ /* 0x000fe400078ec0ff */
[----:B0-----:R-:W-:-:S13]  /*00d0*/  ISETP.NE.AND P0, PT, R2, RZ, PT ;  /* 0x000000ff0200720c */ /* 0x001fda0003f05270 */
[----:B------:R-:W-:Y:S05]  /*00e0*/  @P0 BRA `(.L_x_1) ;  /* 0x00000004004c0947 */ /* 0x000fea0003800000 */
[C---:B------:R-:W-:Y:S02]  /*00f0*/  LOP3.LUT R2, R11.reuse, 0x1, RZ, 0xc0, !PT ;  /* 0x000000010b027812 */ /* 0x040fe400078ec0ff */
[----:B------:R-:W-:Y:S02]  /*0100*/  LOP3.LUT R5, R11, 0x1, RZ, 0x3c, !PT ;  /* 0x000000010b057812 */ /* 0x000fe400078e3cff */
[----:B------:R-:W-:-:S13]  /*0110*/  ISETP.NE.U32.AND P0, PT, R2, 0x1, PT ;  /* 0x000000010200780c */ /* 0x000fda0003f05070 */
[----:B------:R-:W-:Y:S05]  /*0120*/  @!P0 BRA `(.L_x_2) ;  /* 0x0000000000c08947 */ /* 0x000fea0003800000 */
[----:B------:R-:W-:Y:S01]  /*0130*/  ELECT P1, URZ, PT ;  /* 0x0000000000ff782f */ /* 0x000fe20003820000 */
[----:B------:R-:W-:-:S12]  /*0140*/  BSSY B0, `(.L_x_2) ;  /* 0x000002e000007945 */ /* 0x000fd80003800000 */
[----:B------:R-:W-:Y:S05]  /*0150*/  @!P1 BRA `(.L_x_3) ;  /* 0x0000000000b09947 */ /* 0x000fea0003800000 */
[----:B------:R-:W-:-:S05]  /*0160*/  UMOV UR4, 0x4 ;  /* 0x0000000400047882 */ /* 0x000fca0000000000 */
[----:B------:R-:W-:Y:S04]  /*0170*/  DEPBAR.LE SB0, 0x36 ;  /* 0x00008d800000791a */ /* 0x000fe80000000000 */
[----:B------:R-:W0:Y:S02]  /*0180*/  UTCATOMSWS.2CTA.FIND_AND_SET.ALIGN UP1, UR4, UR4 ;  /* 0x00000004000475e3 */ /* 0x000e240008220800 */
[----:B0-----:R-:W-:Y:S01]  /*0190*/  PLOP3.LUT P1, PT, PT, PT, UP1, 0x80, 0x8 ;  /* 0x000000000008781c */ /* 0x001fe20003f2f018 */
[----:B------:R-:W-:-:S03]  /*01a0*/  IMAD.U32 R4, RZ, RZ, UR4 ;  /* 0x00000004ff047e24 */ /* 0x000fc6000f8e00ff */
[----:B------:R-:W-:-:S04]  /*01b0*/  SEL R2, RZ, 0xffffffff, !P1 ;  /* 0xffffffffff027807 */ /* 0x000fc80004800000 */
[----:B------:R-:W-:-:S13]  /*01c0*/  ISETP.NE.AND P1, PT, R2, RZ, PT ;  /* 0x000000ff0200720c */ /* 0x000fda0003f25270 */
[----:B------:R-:W-:Y:S05]  /*01d0*/  @P1 BRA `(.L_x_4) ;  /* 0x0000000000241947 */ /* 0x000fea0003800000 */
.L_x_5:
[----:B------:R-:W-:Y:S05]  /*01e0*/  NANOSLEEP 0x64 ;  /* 0x000000640000795d */ /* 0x000fea0003800000 */
[----:B------:R-:W-:-:S05]  /*01f0*/  UMOV UR4, 0x4 ;  /* 0x0000000400047882 */ /* 0x000fca0000000000 */
[----:B------:R-:W-:Y:S04]  /*0200*/  DEPBAR.LE SB0, 0x36 ;  /* 0x00008d800000791a */ /* 0x000fe80000000000 */
[----:B------:R-:W0:Y:S02]  /*0210*/  UTCATOMSWS.2CTA.FIND_AND_SET.ALIGN UP1, UR4, UR4 ;  /* 0x00000004000475e3 */ /* 0x000e240008220800 */
[----:B0-----:R-:W-:Y:S01]  /*0220*/  PLOP3.LUT P1, PT, PT, PT, UP1, 0x80, 0x8 ;  /* 0x000000000008781c */ /* 0x001fe20003f2f018 */
[----:B------:R-:W-:-:S03]  /*0230*/  IMAD.U32 R4, RZ, RZ, UR4 ;  /* 0x00000004ff047e24 */ /* 0x000fc6000f8e00ff */
[----:B------:R-:W-:-:S04]  /*0240*/  SEL R2, RZ, 0xffffffff, !P1 ;  /* 0xffffffffff027807 */ /* 0x000fc80004800000 */
[----:B------:R-:W-:-:S13]  /*0250*/  ISETP.NE.AND P1, PT, R2, RZ, PT ;  /* 0x000000ff0200720c */ /* 0x000fda0003f25270 */
[----:B------:R-:W-:Y:S05]  /*0260*/  @!P1 BRA `(.L_x_5) ;  /* 0xfffffffc00dc9947 */ /* 0x000fea000383ffff */
.L_x_4:
[----:B------:R-:W-:Y:S01]  /*0270*/  MOV R2, 0x60 ;  /* 0x0000006000027802 */ /* 0x000fe20000000f00 */
[----:B------:R-:W-:Y:S01]  /*0280*/  IMAD.MOV.U32 R10, RZ, RZ, 0x4 ;  /* 0x00000004ff0a7424 */ /* 0x000fe200078e00ff */
[----:B------:R-:W-:Y:S01]  /*0290*/  MOV R3, 0x58 ;  /* 0x0000005800037802 */ /* 0x000fe20000000f00 */
[----:B------:R-:W-:Y:S01]  /*02a0*/  IMAD.MOV.U32 R13, RZ, RZ, 0xf ;  /* 0x0000000fff0d7424 */ /* 0x000fe200078e00ff */
[C---:B------:R-:W-:Y:S02]  /*02b0*/  LEA R6, R11.reuse, R2, 0x18 ;  /* 0x000000020b067211 */ /* 0x040fe400078ec0ff */
[----:B------:R-:W-:-:S03]  /*02c0*/  LEA R7, R11, R3, 0x18 ;  /* 0x000000030b077211 */ /* 0x000fc600078ec0ff */
[----:B------:R-:W0:Y:S02]  /*02d0*/  LDS R2, [R6] ;  /* 0x0000000006027984 */ /* 0x000e240000000800 */
[----:B0-----:R-:W-:-:S04]  /*02e0*/  IMAD.U32 R2, R2, -0x80000000, RZ ;  /* 0x8000000002027824 */ /* 0x001fc800078e00ff */
[----:B------:R-:W0:Y:S02]  /*02f0*/  SYNCS.PHASECHK.TRANS64.TRYWAIT P1, [R7+URZ], R2 ;  /* 0x00000002070075a7 */ /* 0x000e2400080211ff */
[----:B0-----:R-:W-:Y:S05]  /*0300*/  @P1 BRA `(.L_x_6) ;  /* 0x0000000000081947 */ /* 0x001fea0003800000 */
[----:B------:R-:W0:Y:S02]  /*0310*/  SYNCS.PHASECHK.TRANS64.TRYWAIT P1, [R7+URZ], R2 ;  /* 0x00000002070075a7 */ /* 0x000e2400080211ff */
[----:B0-----:R-:W-:Y:S05]  /*0320*/  @!P1 BRA `(.L_x_7) ;  /* 0x0000025800e49947 */ /* 0x001fea0003800000 */
.L_x_6:
[C---:B------:R-:W-:Y:S01]  /*0330*/  PRMT R9, R5.reuse, 0x654, R7 ;  /* 0x0000065405097816 */ /* 0x040fe20000000007 */
[C---:B0-----:R-:W-:Y:S01]  /*0340*/  IMAD.SHL.U32 R3, R4.reuse, 0x20, RZ ;  /* 0x0000002004037824 */ /* 0x041fe200078e00ff */
[----:B------:R-:W-:Y:S01]  /*0350*/  PRMT R8, R5, 0x654, R0 ;  /* 0x0000065405087816 */ /* 0x000fe20000000000 */
[----:B------:R-:W-:Y:S01]  /*0360*/  IMAD.MOV.U32 R14, RZ, RZ, 0x1 ;  /* 0x00000001ff0e7424 */ /* 0x000fe200078e00ff */
[----:B------:R0:W-:Y:S01]  /*0370*/  SYNCS.ARRIVE.TRANS64.RED RZ, [R9+URZ], R10 ;  /* 0x0000000a09ff79a7 */ /* 0x0001e200080004ff */
[----:B------:R-:W-:Y:S01]  /*0380*/  VIADD R7, R4, 0x10 ;  /* 0x0000001004077836 */ /* 0x000fe20000000000 */
[----:B------:R1:W-:Y:S01]  /*0390*/  STS [R0], R3 ;  /* 0x0000000300007388 */ /* 0x0003e20000000800 */
[----:B------:R-:W-:-:S03]  /*03a0*/  SHF.L.U32 R2, R13, R4, RZ ;  /* 0x000000040d027219 */ /* 0x000fc600000006ff */
[----:B------:R-:W-:Y:S01]  /*03b0*/  SHF.L.U32 R7, R14, R7, RZ ;  /* 0x000000070e077219 */ /* 0x000fe200000006ff */
[----:B------:R1:W-:Y:S01]  /*03c0*/  STAS [R8.64], R4 ;  /* 0x0000000408007dbd */ /* 0x0003e2000c0008ff */
[----:B0-----:R-:W-:Y:S02]  /*03d0*/  MOV R10, 0x50 ;  /* 0x00000050000a7802 */ /* 0x001fe40000000f00 */
[----:B------:R-:W-:Y:S02]  /*03e0*/  LOP3.LUT R2, R7, R2, RZ, 0xfc, !PT ;  /* 0x0000000207027212 */ /* 0x000fe400078efcff */
[----:B------:R-:W-:-:S05]  /*03f0*/  LEA R7, R11, R10, 0x18 ;  /* 0x0000000a0b077211 */ /* 0x000fca00078ec0ff */
[----:B------:R1:W-:Y:S04]  /*0400*/  ATOMS.OR RZ, [R7], R2 ;  /* 0x0000000207ff738c */ /* 0x0003e80003000000 */
[----:B------:R1:W-:Y:S02]  /*0410*/  ATOMS.XOR RZ, [R6], R14 ;  /* 0x0000000e06ff738c */ /* 0x0003e40003800000 */
.L_x_3:
[----:B------:R-:W-:Y:S05]  /*0420*/  BSYNC B0 ;  /* 0x0000000000007941 */ /* 0x000fea0003800000 */
.L_x_2:
[----:B------:R-:W-:Y:S05]  /*0430*/  @P0 BRA `(.L_x_8) ;  /* 0x0000000000880947 */ /* 0x000fea0003800000 */
[----:B------:R-:W-:Y:S05]  /*0440*/  WARPSYNC.ALL ;  /* 0x0000000000007948 */ /* 0x000fea0003800000 */
[----:B------:R-:W-:Y:S01]  /*0450*/  NOP ;  /* 0x0000000000007918 */ /* 0x000fe20000000000 */
[----:B------:R-:W-:-:S13]  /*0460*/  ELECT P0, URZ, PT ;  /* 0x0000000000ff782f */ /* 0x000fda0003800000 */
[----:B------:R-:W-:Y:S05]  /*0470*/  @!P0 BRA `(.L_x_8) ;  /* 0x0000000000788947 */ /* 0x000fea0003800000 */
[----:B-1----:R-:W-:Y:S02]  /*0480*/  MOV R2, 0x60 ;  /* 0x0000006000027802 */ /* 0x002fe40000000f00 */
[----:B------:R-:W-:Y:S02]  /*0490*/  MOV R4, 0x58 ;  /* 0x0000005800047802 */ /* 0x000fe40000000f00 */
        /* <DEDUP_REMOVED lines=8> */
.L_x_9:
[----:B------:R-:W1:Y:S01]  /*0520*/  LDS R2, [R0] ;  /* 0x0000000000027984 */ /* 0x000e620000000800 */
[----:B------:R-:W-:Y:S01]  /*0530*/  IMAD.MOV.U32 R7, RZ, RZ, 0xf ;  /* 0x0000000fff077424 */ /* 0x000fe200078e00ff */
[----:B------:R-:W-:Y:S01]  /*0540*/  PRMT R5, R5, 0x654, R9 ;  /* 0x0000065405057816 */ /* 0x000fe20000000009 */
[----:B------:R-:W-:Y:S02]  /*0550*/  IMAD.MOV.U32 R13, RZ, RZ, 0x1 ;  /* 0x00000001ff0d7424 */ /* 0x000fe400078e00ff */
[C---:B01----:R-:W-:Y:S02]  /*0560*/  IMAD.SHL.U32 R3, R2.reuse, 0x20, RZ ;  /* 0x0000002002037824 */ /* 0x043fe400078e00ff */
[----:B------:R-:W-:Y:S01]  /*0570*/  VIADD R4, R2, 0x10 ;  /* 0x0000001002047836 */ /* 0x000fe20000000000 */
[----:B------:R-:W-:Y:S02]  /*0580*/  SHF.L.U32 R2, R7, R2, RZ ;  /* 0x0000000207027219 */ /* 0x000fe400000006ff */
[----:B------:R0:W-:Y:S02]  /*0590*/  STS [R0], R3 ;  /* 0x0000000300007388 */ /* 0x0001e40000000800 */
[----:B------:R-:W-:-:S02]  /*05a0*/  SHF.L.U32 R7, R13, R4, RZ ;  /* 0x000000040d077219 */ /* 0x000fc400000006ff */
[----:B------:R-:W-:Y:S02]  /*05b0*/  MOV R4, 0x50 ;  /* 0x0000005000047802 */ /* 0x000fe40000000f00 */
[----:B------:R-:W-:Y:S02]  /*05c0*/  LOP3.LUT R2, R7, R2, RZ, 0xfc, !PT ;  /* 0x0000000207027212 */ /* 0x000fe400078efcff */
[----:B------:R-:W-:-:S05]  /*05d0*/  LEA R11, R11, R4, 0x18 ;  /* 0x000000040b0b7211 */ /* 0x000fca00078ec0ff */
[----:B------:R0:W-:Y:S01]  /*05e0*/  ATOMS.OR RZ, [R11], R2 ;  /* 0x000000020bff738c */ /* 0x0001e20003000000 */
[----:B------:R0:W-:Y:S03]  /*05f0*/  SYNCS.ARRIVE.TRANS64.RED.A1T0 RZ, [R5+URZ], RZ ;  /* 0x000000ff05ff79a7 */ /* 0x0001e600081004ff */
[----:B------:R0:W-:Y:S01]  /*0600*/  ATOMS.XOR RZ, [R6], R13 ;  /* 0x0000000d06ff738c */ /* 0x0001e20003800000 */
[----:B------:R-:W-:Y:S05]  /*0610*/  BRA `(.L_x_8) ;  /* 0x0000000000107947 */ /* 0x000fea0003800000 */
.L_x_1:
[----:B------:R-:W-:Y:S01]  /*0620*/  IMAD.MOV.U32 R3, RZ, RZ, -0x1 ;  /* 0xffffffffff037424 */ /* 0x000fe200078e00ff */
[----:B------:R-:W-:-:S04]  /*0630*/  MOV R2, 0x660 ;  /* 0x0000066000027802 */ /* 0x000fc80000000f00 */
[----:B------:R0:W-:Y:S03]  /*0640*/  STS [R0], R3 ;  /* 0x0000000300007388 */ /* 0x0001e60000000800 */
[----:B0-----:R-:W-:Y:S05]  /*0650*/  CALL.REL.NOINC `($__internal_1_$__cuda_sm10x_tcgen05_guardrail_trap_phase_invalid_during_alloc) ;  /* 0x00000258006c7944 */ /* 0x001fea0003c00000 */
.L_x_8:
[----:B------:R-:W-:Y:S05]  /*0660*/  WARPSYNC.ALL ;  /* 0x0000000000007948 */ /* 0x000fea0003800000 */
[----:B------:R-:W-:Y:S01]  /*0670*/  NOP ;  /* 0x0000000000007918 */ /* 0x000fe20000000000 */
.L_x_0:
[----:B------:R-:W2:Y:S08]  /*0680*/  LDC.64 R32, c[0x0][0x398] ;  /* 0x0000e600ff207b82 */ /* 0x000eb00000000a00 */
[----:B------:R-:W3:Y:S02]  /*0690*/  S2UR UR5, SR_CgaSize ;  /* 0x00000000000579c3 */ /* 0x000ee40000008a00 */
[----:B---3--:R-:W-:-:S12]  /*06a0*/  UIMAD UR5, UR5, -0xa0, URZ ;  /* 0xffffff60050578a4 */ /* 0x008fd8000f8e02ff */
[----:B------:R-:W3:Y:S01]  /*06b0*/  LDCU UR5, c[0x0][UR5+0x2b0] ;  /* 0x00005600050577ac */ /* 0x000ee20008000800 */
[----:B------:R-:W4:Y:S01]  /*06c0*/  S2R R10, SR_CgaCtaId ;  /* 0x00000000000a7919 */ /* 0x000f220000008800 */
[----:B0-----:R-:W-:Y:S02]  /*06d0*/  LOP3.LUT R13, R12, 0x7f, RZ, 0xc0, !PT ;  /* 0x0000007f0c0d7812 */ /* 0x001fe400078ec0ff */
[----:B------:R-:W-:Y:S01]  /*06e0*/  SHF.R.U32.HI R12, RZ, 0x5, R12 ;  /* 0x00000005ff0c7819 */ /* 0x000fe2000001160c */
[----:B------:R-:W0:Y:S01]  /*06f0*/  LDCU.128 UR16, c[0x0][0x380] ;  /* 0x00007000ff1077ac */ /* 0x000e220008000c00 */
[----:B------:R-:W5:Y:S02]  /*0700*/  S2UR UR4, SR_CTAID.X ;  /* 0x00000000000479c3 */ /* 0x000f640000002500 */
[----:B------:R-:W-:-:S06]  /*0710*/  R2UR UR9, R12 ;  /* 0x000000000c0972ca */ /* 0x000fcc00000e0000 */
[----:B------:R-:W1:Y:S02]  /*0720*/  LDC R18, c[0x0][0x3a0] ;  /* 0x0000e800ff127b82 */ /* 0x000e640000000800 */
[----:B-12---:R-:W-:Y:S01]  /*0730*/  VIADD R0, R33, 0x3f ;  /* 0x0000003f21007836 */ /* 0x006fe20000000000 */
[----:B------:R-:W-:-:S05]  /*0740*/  IABS R27, R33 ;  /* 0x00000021001b7213 */ /* 0x000fca0000000000 */
[----:B------:R-:W1:Y:S01]  /*0750*/  LDC.64 R28, c[0x0][0x3a8] ;  /* 0x0000ea00ff1c7b82 */ /* 0x000e620000000a00 */
[----:B------:R-:W-:Y:S02]  /*0760*/  SHF.R.S32.HI R3, RZ, 0x1f, R0 ;  /* 0x0000001fff037819 */ /* 0x000fe40000011400 */
[----:B-----5:R-:W-:Y:S02]  /*0770*/  I2FP.F32.U32 R5, UR4 ;  /* 0x0000000400057c45 */ /* 0x020fe40008201000 */
[----:B------:R-:W-:-:S03]  /*0780*/  LEA.HI R3, R3, R0, RZ, 0x6 ;  /* 0x0000000003037211 */ /* 0x000fc600078f30ff */
[----:B------:R-:W2:Y:S01]  /*0790*/  S2UR UR4, SR_CgaCtaId ;  /* 0x00000000000479c3 */ /* 0x000ea20000008800 */
[----:B----4-:R-:W-:Y:S01]  /*07a0*/  LOP3.LUT R43, R10, 0x1, RZ, 0xc0, !PT ;  /* 0x000000010a2b7812 */ /* 0x010fe200078ec0ff */
[----:B---3--:R-:W-:Y:S01]  /*07b0*/  FMUL R5, R5, UR5 ;  /* 0x0000000505057c20 */ /* 0x008fe20008400000 */
[----:B------:R-:W-:Y:S01]  /*07c0*/  SHF.R.S32.HI R3, RZ, 0x6, R3 ;  /* 0x00000006ff037819 */ /* 0x000fe20000011403 */
[----:B------:R-:W3:Y:S04]  /*07d0*/  LDCU UR5, c[0x0][0x3a4] ;  /* 0x00007480ff0577ac */ /* 0x000ee80008000800 */
[----:B------:R-:W-:Y:S01]  /*07e0*/  IMAD.SHL.U32 R4, R3, 0x8, RZ ;  /* 0x0000000803047824 */ /* 0x000fe200078e00ff */
[----:B------:R-:W-:Y:S04]  /*07f0*/  F2I.U32.TRUNC.NTZ R5, R5 ;  /* 0x0000000500057305 */ /* 0x000fe8000020f000 */
[----:B------:R-:W-:-:S04]  /*0800*/  IABS R7, R4 ;  /* 0x0000000400077213 */ /* 0x000fc80000000000 */
[----:B------:R-:W4:Y:S08]  /*0810*/  I2F.RP R0, R7 ;  /* 0x0000000700007306 */ /* 0x000f300000209400 */
[----:B----4-:R-:W4:Y:S02]  /*0820*/  MUFU.RCP R0, R0 ;  /* 0x0000000000007308 */ /* 0x010f240000001000 */
[----:B----4-:R-:W-:Y:S01]  /*0830*/  VIADD R2, R0, 0xffffffe ;  /* 0x0ffffffe00027836 */ /* 0x010fe20000000000 */
[----:B------:R-:W-:-:S05]  /*0840*/  IABS R0, R5 ;  /* 0x0000000500007213 */ /* 0x000fca0000000000 */
[----:B------:R4:W5:Y:S02]  /*0850*/  F2I.FTZ.U32.TRUNC.NTZ R3, R2 ;  /* 0x0000000200037305 */ /* 0x000964000021f000 */
[----:B----4-:R-:W-:Y:S02]  /*0860*/  IMAD.MOV.U32 R2, RZ, RZ, RZ ;  /* 0x000000ffff027224 */ /* 0x010fe400078e00ff */
[----:B-----5:R-:W-:-:S04]  /*0870*/  IMAD.MOV R6, RZ, RZ, -R3 ;  /* 0x000000ffff067224 */ /* 0x020fc800078e0a03 */
[----:B------:R-:W-:Y:S01]  /*0880*/  IMAD R9, R6, R7, RZ ;  /* 0x0000000706097224 */ /* 0x000fe200078e02ff */
[----:B------:R-:W-:-:S03]  /*0890*/  IABS R6, R4 ;  /* 0x0000000400067213 */ /* 0x000fc60000000000 */
[----:B------:R-:W-:-:S04]  /*08a0*/  IMAD.HI.U32 R3, R3, R9, R2 ;  /* 0x0000000903037227 */ /* 0x000fc800078e0002 */
[----:B------:R-:W-:Y:S02]  /*08b0*/  IMAD.MOV R2, RZ, RZ, -R6 ;  /* 0x000000ffff027224 */ /* 0x000fe400078e0a06 */
[----:B------:R-:W-:-:S04]  /*08c0*/  IMAD.HI.U32 R3, R3, R0, RZ ;  /* 0x0000000003037227 */ /* 0x000fc800078e00ff */
[----:B------:R-:W-:Y:S01]  /*08d0*/  IMAD R0, R3, R2, R0 ;  /* 0x0000000203007224 */ /* 0x000fe200078e0200 */
[----:B------:R-:W-:Y:S04]  /*08e0*/  BAR.SYNC.DEFER_BLOCKING 0x0 ;  /* 0x0000000000007b1d */ /* 0x000fe80000010000 */
[----:B------:R-:W-:-:S13]  /*08f0*/  ISETP.GT.U32.AND P1, PT, R7, R0, PT ;  /* 0x000000000700720c */ /* 0x000fda0003f24070 */
[----:B------:R-:W-:Y:S02]  /*0900*/  @!P1 IMAD.IADD R0, R0, 0x1, -R7 ;  /* 0x0000000100009824 */ /* 0x000fe400078e0a07 */
[----:B------:R-:W-:Y:S01]  /*0910*/  @!P1 VIADD R3, R3, 0x1 ;  /* 0x0000000103039836 */ /* 0x000fe20000000000 */
[----:B------:R-:W-:Y:S02]  /*0920*/  ISETP.NE.AND P1, PT, R4, RZ, PT ;  /* 0x000000ff0400720c */ /* 0x000fe40003f25270 */
[----:B------:R-:W-:Y:S02]  /*0930*/  ISETP.GE.U32.AND P0, PT, R0, R7, PT ;  /* 0x000000070000720c */ /* 0x000fe40003f06070 */
[----:B------:R-:W-:-:S04]  /*0940*/  LOP3.LUT R0, R5, R4, RZ, 0x3c, !PT ;  /* 0x0000000405007212 */ /* 0x000fc800078e3cff */
[----:B------:R-:W-:Y:S01]  /*0950*/  ISETP.GE.AND P2, PT, R0, RZ, PT ;  /* 0x000000ff0000720c */ /* 0x000fe20003f46270 */
[----:B------:R-:W-:-:S06]  /*0960*/  VIADD R0, R32, 0x1ff ;  /* 0x000001ff20007836 */ /* 0x000fcc0000000000 */
[----:B------:R-:W-:-:S04]  /*0970*/  @P0 VIADD R3, R3, 0x1 ;  /* 0x0000000103030836 */ /* 0x000fc80000000000 */
[----:B------:R-:W-:Y:S01]  /*0980*/  IMAD.MOV.U32 R2, RZ, RZ, R3 ;  /* 0x000000ffff027224 */ /* 0x000fe200078e0003 */
[----:B------:R-:W-:-:S03]  /*0990*/  SHF.R.S32.HI R3, RZ, 0x1f, R0 ;  /* 0x0000001fff037819 */ /* 0x000fc60000011400 */
[----:B------:R-:W-:Y:S01]  /*09a0*/  @!P2 IMAD.MOV R2, RZ, RZ, -R2 ;  /* 0x000000ffff02a224 */ /* 0x000fe200078e0a02 */
[----:B------:R-:W-:Y:S02]  /*09b0*/  @!P1 LOP3.LUT R2, RZ, R4, RZ, 0x33, !PT ;  /* 0x00000004ff029212 */ /* 0x000fe400078e33ff */
[----:B------:R-:W-:-:S03]  /*09c0*/  LEA.HI R3, R3, R0, RZ, 0x9 ;  /* 0x0000000003037211 */ /* 0x000fc600078f48ff */
[----:B------:R-:W-:Y:S02]  /*09d0*/  IMAD.SHL.U32 R6, R2, 0x8, RZ ;  /* 0x0000000802067824 */ /* 0x000fe400078e00ff */
[----:B------:R-:W-:-:S03]  /*09e0*/  IMAD.MOV R2, RZ, RZ, -R2 ;  /* 0x000000ffff027224 */ /* 0x000fc600078e0a02 */
[----:B------:R-:W-:Y:S01]  /*09f0*/  LEA.HI.SX32 R3, R3, -R6, 0x17 ;  /* 0x8000000603037211 */ /* 0x000fe200078fbaff */
[----:B------:R-:W-:-:S03]  /*0a00*/  IMAD R8, R4, R2, R5 ;  /* 0x0000000204087224 */ /* 0x000fc600078e0205 */
[----:B------:R-:W-:-:S04]  /*0a10*/  VIMNMX R11, PT, PT, R3, 0x8, PT ;  /* 0x00000008030b7848 */ /* 0x000fc80003fe0100 */
[-C--:B------:R-:W-:Y:S02]  /*0a20*/  IABS R7, R11.reuse ;  /* 0x0000000b00077213 */ /* 0x080fe40000000000 */
[----:B------:R-:W-:Y:S02]  /*0a30*/  IABS R4, R11 ;  /* 0x0000000b00047213 */ /* 0x000fe40000000000 */
[----:B------:R-:W4:Y:S08]  /*0a40*/  I2F.RP R0, R7 ;  /* 0x0000000700007306 */ /* 0x000f300000209400 */
[----:B----4-:R-:W4:Y:S02]  /*0a50*/  MUFU.RCP R0, R0 ;  /* 0x0000000000007308 */ /* 0x010f240000001000 */
[----:B----4-:R-:W-:-:S02]  /*0a60*/  VIADD R3, R0, 0xffffffe ;  /* 0x0ffffffe00037836 */ /* 0x010fc40000000000 */
[----:B------:R-:W-:-:S04]  /*0a70*/  IMAD.MOV R0, RZ, RZ, -R4 ;  /* 0x000000ffff007224 */ /* 0x000fc800078e0a04 */
[----:B------:R-:W4:Y:S02]  /*0a80*/  F2I.FTZ.U32.TRUNC.NTZ R3, R3 ;  /* 0x0000000300037305 */ /* 0x000f24000021f000 */
[----:B----4-:R-:W-:-:S04]  /*0a90*/  IMAD.MOV R9, RZ, RZ, -R3 ;  /* 0x000000ffff097224 */ /* 0x010fc800078e0a03 */
[----:B------:R-:W-:Y:S01]  /*0aa0*/  IMAD.MOV.U32 R2, RZ, RZ, R9 ;  /* 0x000000ffff027224 */ /* 0x000fe200078e0009 */
[----:B------:R-:W-:-:S03]  /*0ab0*/  IABS R9, R8 ;  /* 0x0000000800097213 */ /* 0x000fc60000000000 */
[----:B------:R-:W-:Y:S02]  /*0ac0*/  IMAD R5, R2, R7, RZ ;  /* 0x0000000702057224 */ /* 0x000fe400078e02ff */
[----:B------:R-:W-:-:S04]  /*0ad0*/  IMAD.MOV.U32 R2, RZ, RZ, RZ ;  /* 0x000000ffff027224 */ /* 0x000fc800078e00ff */
[----:B------:R-:W-:Y:S01]  /*0ae0*/  IMAD.HI.U32 R2, R3, R5, R2 ;  /* 0x0000000503027227 */ /* 0x000fe200078e0002 */
[----:B------:R-:W-:-:S04]  /*0af0*/  IABS R5, R32 ;  /* 0x0000002000057213 */ /* 0x000fc80000000000 */
[----:B------:R-:W4:Y:S01]  /*0b00*/  I2F.RP R4, R5 ;  /* 0x0000000500047306 */ /* 0x000f220000209400 */
[----:B------:R-:W-:-:S04]  /*0b10*/  IMAD.HI.U32 R132, R2, R9, RZ ;  /* 0x0000000902847227 */ /* 0x000fc800078e00ff */
[----:B------:R-:W-:-:S05]  /*0b20*/  IMAD R0, R132, R0, R9 ;  /* 0x0000000084007224 */ /* 0x000fca00078e0209 */
[----:B------:R-:W-:Y:S01]  /*0b30*/  ISETP.GT.U32.AND P1, PT, R7, R0, PT ;  /* 0x000000000700720c */ /* 0x000fe20003f24070 */
[----:B----4-:R-:W4:-:S12]  /*0b40*/  MUFU.RCP R4, R4 ;  /* 0x0000000400047308 */ /* 0x010f180000001000 */
[----:B------:R-:W-:Y:S02]  /*0b50*/  @!P1 IMAD.IADD R0, R0, 0x1, -R7 ;  /* 0x0000000100009824 */ /* 0x000fe400078e0a07 */
[----:B------:R-:W-:Y:S01]  /*0b60*/  @!P1 VIADD R132, R132, 0x1 ;  /* 0x0000000184849836 */ /* 0x000fe20000000000 */
[----:B------:R-:W-:Y:S02]  /*0b70*/  ISETP.NE.AND P1, PT, R11, RZ, PT ;  /* 0x000000ff0b00720c */ /* 0x000fe40003f25270 */
[----:B------:R-:W-:Y:S02]  /*0b80*/  ISETP.GE.U32.AND P0, PT, R0, R7, PT ;  /* 0x000000070000720c */ /* 0x000fe40003f06070 */
[----:B------:R-:W-:Y:S01]  /*0b90*/  LOP3.LUT R0, R8, R11, RZ, 0x3c, !PT ;  /* 0x0000000b08007212 */ /* 0x000fe200078e3cff */
[----:B----4-:R-:W-:Y:S01]  /*0ba0*/  VIADD R2, R4, 0xffffffe ;  /* 0x0ffffffe04027836 */ /* 0x010fe20000000000 */
[----:B------:R-:W-:Y:S02]  /*0bb0*/  MOV R4, 0x400 ;  /* 0x0000040000047802 */ /* 0x000fe40000000f00 */
[----:B------:R-:W-:Y:S01]  /*0bc0*/  ISETP.GE.AND P2, PT, R0, RZ, PT ;  /* 0x000000ff0000720c */ /* 0x000fe20003f46270 */
[----:B------:R-:W4:Y:S01]  /*0bd0*/  F2I.FTZ.U32.TRUNC.NTZ R3, R2 ;  /* 0x0000000200037305 */ /* 0x000f22000021f000 */
[----:B------:R-:W-:-:S05]  /*0be0*/  R2UR UR6, R4 ;  /* 0x00000000040672ca */ /* 0x000fca00000e0000 */
[----:B------:R-:W-:Y:S02]  /*0bf0*/  @P0 VIADD R132, R132, 0x1 ;  /* 0x0000000184840836 */ /* 0x000fe40000000000 */
[----:B------:R-:W5:Y:S04]  /*0c00*/  I2F.RP R4, R27 ;  /* 0x0000001b00047306 */ /* 0x000f680000209400 */
[----:B------:R-:W-:Y:S01]  /*0c10*/  @!P2 IMAD.MOV R132, RZ, RZ, -R132 ;  /* 0x000000ffff84a224 */ /* 0x000fe200078e0a84 */
[----:B------:R-:W-:Y:S01]  /*0c20*/  @!P1 LOP3.LUT R132, RZ, R11, RZ, 0x33, !PT ;  /* 0x0000000bff849212 */ /* 0x000fe200078e33ff */
[----:B--2---:R-:W-:Y:S01]  /*0c30*/  ULEA UR6, UR4, UR6, 0x18 ;  /* 0x0000000604067291 */ /* 0x004fe2000f8ec0ff */
[----:B----4-:R-:W-:Y:S01]  /*0c40*/  IMAD.MOV R2, RZ, RZ, -R3 ;  /* 0x000000ffff027224 */ /* 0x010fe200078e0a03 */
[----:B------:R-:W-:-:S02]  /*0c50*/  USHF.L.U32 UR4, UR9, 0x15, URZ ;  /* 0x0000001509047899 */ /* 0x000fc400080006ff */
[----:B------:R-:W-:Y:S01]  /*0c60*/  IMAD.MOV R0, RZ, RZ, -R132 ;  /* 0x000000ffff007224 */ /* 0x000fe200078e0a84 */
[----:B------:R-:W-:Y:S01]  /*0c70*/  UIADD3 UR8, UPT, UPT, UR6, 0x12000, URZ ;  /* 0x0001200006087890 */ /* 0x000fe2000fffe0ff */
[----:B------:R-:W-:Y:S01]  /*0c80*/  IMAD R7, R2, R5, RZ ;  /* 0x0000000502077224 */ /* 0x000fe200078e02ff */
[----:B------:R-:W-:Y:S01]  /*0c90*/  ULOP3.LUT UR4, UR4, 0x600000, URZ, 0xc0, !UPT ;  /* 0x0060000004047892 */ /* 0x000fe2000f8ec0ff */
[----:B------:R-:W-:Y:S01]  /*0ca0*/  IMAD R0, R11, R0, R8 ;  /* 0x000000000b007224 */ /* 0x000fe200078e0208 */
[----:B-----5:R-:W2:Y:S01]  /*0cb0*/  MUFU.RCP R4, R4 ;  /* 0x0000000400047308 */ /* 0x020ea20000001000 */
[----:B------:R-:W-:Y:S02]  /*0cc0*/  IMAD.MOV.U32 R2, RZ, RZ, RZ ;  /* 0x000000ffff027224 */ /* 0x000fe400078e00ff */
[----:B------:R-:W-:Y:S02]  /*0cd0*/  IMAD.IADD R0, R6, 0x1, R0 ;  /* 0x0000000106007824 */ /* 0x000fe400078e0200 */
[----:B------:R-:W-:-:S02]  /*0ce0*/  IMAD.HI.U32 R2, R3, R7, R2 ;  /* 0x0000000703027227 */ /* 0x000fc400078e0002 */
[----:B------:R-:W4:Y:S02]  /*0cf0*/  LDS R7, [UR6] ;  /* 0x00000006ff077984 */ /* 0x000f240008000800 */
[----:B------:R-:W-:-:S04]  /*0d00*/  IMAD R0, R0, 0x2, R43 ;  /* 0x0000000200007824 */ /* 0x000fc800078e022b */
[----:B------:R-:W-:-:S04]  /*0d10*/  IMAD.U32 R144, R0, 0x100, R13 ;  /* 0x0000010000907824 */ /* 0x000fc800078e000d */
[----:B------:R-:W-:Y:S01]  /*0d20*/  VIADD R160, R144, 0x80 ;  /* 0x0000008090a07836 */ /* 0x000fe20000000000 */
[----:B------:R-:W-:Y:S01]  /*0d30*/  IABS R3, R144 ;  /* 0x0000009000037213 */ /* 0x000fe20000000000 */
[----:B--2---:R-:W-:-:S03]  /*0d40*/  VIADD R30, R4, 0xffffffe ;  /* 0x0ffffffe041e7836 */ /* 0x004fc60000000000 */
[----:B------:R-:W-:Y:S01]  /*0d50*/  IABS R6, R160 ;  /* 0x000000a000067213 */ /* 0x000fe20000000000 */
[----:B------:R-:W-:Y:S01]  /*0d60*/  IMAD.HI.U32 R0, R2, R3, RZ ;  /* 0x0000000302007227 */ /* 0x000fe200078e00ff */
[----:B------:R-:W2:Y:S01]  /*0d70*/  F2I.FTZ.U32.TRUNC.NTZ R31, R30 ;  /* 0x0000001e001f7305 */ /* 0x000ea2000021f000 */
[----:B------:R-:W-:Y:S01]  /*0d80*/  BAR.SYNC.DEFER_BLOCKING 0x0 ;  /* 0x0000000000007b1d */ /* 0x000fe20000010000 */
[----:B------:R-:W-:Y:S01]  /*0d90*/  ISETP.GE.AND P2, PT, R160, RZ, PT ;  /* 0x000000ffa000720c */ /* 0x000fe20003f46270 */
[----:B------:R-:W-:-:S04]  /*0da0*/  IMAD.HI.U32 R2, R2, R6, RZ ;  /* 0x0000000602027227 */ /* 0x000fc800078e00ff */
[----:B------:R-:W-:Y:S02]  /*0db0*/  IMAD.MOV R2, RZ, RZ, -R2 ;  /* 0x000000ffff027224 */ /* 0x000fe400078e0a02 */
[----:B------:R-:W-:Y:S02]  /*0dc0*/  IMAD.MOV R0, RZ, RZ, -R0 ;  /* 0x000000ffff007224 */ /* 0x000fe400078e0a00 */
[C---:B------:R-:W-:Y:S02]  /*0dd0*/  IMAD R2, R5.reuse, R2, R6 ;  /* 0x0000000205027224 */ /* 0x040fe400078e0206 */
[C---:B------:R-:W-:Y:S02]  /*0de0*/  IMAD R0, R5.reuse, R0, R3 ;  /* 0x0000000005007224 */ /* 0x040fe400078e0203 */
[----:B--2---:R-:W-:Y:S01]  /*0df0*/  IMAD.MOV R4, RZ, RZ, -R31 ;  /* 0x000000ffff047224 */ /* 0x004fe200078e0a1f */
[C---:B------:R-:W-:Y:S01]  /*0e00*/  ISETP.GT.U32.AND P1, PT, R5.reuse, R2, PT ;  /* 0x000000020500720c */ /* 0x040fe20003f24070 */
[----:B------:R-:W-:Y:S01]  /*0e10*/  IMAD.MOV.U32 R30, RZ, RZ, RZ ;  /* 0x000000ffff1e7224 */ /* 0x000fe200078e00ff */
[----:B------:R-:W-:Y:S01]  /*0e20*/  ISETP.GT.U32.AND P0, PT, R5, R0, PT ;  /* 0x000000000500720c */ /* 0x000fe20003f04070 */
[----:B------:R-:W-:-:S02]  /*0e30*/  IMAD R3, R4, R27, RZ ;  /* 0x0000001b04037224 */ /* 0x000fc400078e02ff */
[----:B------:R-:W-:Y:S02]  /*0e40*/  VIADD R4, R18, 0xfffffff7 ;  /* 0xfffffff712047836 */ /* 0x000fe40000000000 */
[----:B------:R-:W-:Y:S01]  /*0e50*/  IMAD.HI.U32 R30, R31, R3, R30 ;  /* 0x000000031f1e7227 */ /* 0x000fe200078e001e */
[----:B----4-:R-:W-:Y:S02]  /*0e60*/  R2UR UR20, R7 ;  /* 0x00000000071472ca */ /* 0x010fe400000e0000 */
[----:B------:R-:W-:Y:S01]  /*0e70*/  ISETP.GE.U32.AND P4, PT, R4, 0x7fffff78, PT ;  /* 0x7fffff780400780c */ /* 0x000fe20003f86070 */
[----:B------:R-:W-:Y:S02]  /*0e80*/  VIADD R3, R18, 0xffffffff ;  /* 0xffffffff12037836 */ /* 0x000fe40000000000 */
[--C-:B------:R-:W-:Y:S02]  /*0e90*/  @!P1 IMAD.IADD R2, R2, 0x1, -R5.reuse ;  /* 0x0000000102029824 */ /* 0x100fe400078e0a05 */
[----:B------:R-:W-:Y:S01]  /*0ea0*/  @!P0 IMAD.IADD R0, R0, 0x1, -R5 ;  /* 0x0000000100008824 */ /* 0x000fe200078e0a05 */
[----:B------:R-:W-:Y:S01]  /*0eb0*/  ISETP.GE.U32.AND P3, PT, R3, 0x7fffff80, PT ;  /* 0x7fffff800300780c */ /* 0x000fe20003f66070 */
[C---:B------:R-:W-:Y:S01]  /*0ec0*/  VIADD R6, R18.reuse, 0xffffffef ;  /* 0xffffffef12067836 */ /* 0x040fe20000000000 */
[C---:B------:R-:W-:Y:S01]  /*0ed0*/  ISETP.GT.U32.AND P1, PT, R5.reuse, R2, PT ;  /* 0x000000020500720c */ /* 0x040fe20003f24070 */
[----:B------:R-:W-:Y:S01]  /*0ee0*/  VIADD R7, R18, 0xffffffe7 ;  /* 0xffffffe712077836 */ /* 0x000fe20000000000 */
[----:B------:R-:W-:Y:S01]  /*0ef0*/  ISETP.GT.U32.AND P0, PT, R5, R0, PT ;  /* 0x000000000500720c */ /* 0x000fe20003f04070 */
[----:B------:R-:W-:Y:S01]  /*0f00*/  UIADD3 UR7, UPT, UPT, UR20, UR4, URZ ;  /* 0x0000000414077290 */ /* 0x000fe2000fffe0ff */
[----:B------:R-:W-:-:S02]  /*0f10*/  LOP3.LUT R3, RZ, R32, RZ, 0x33, !PT ;  /* 0x00000020ff037212 */ /* 0x000fc400078e33ff */
[----:B------:R-:W-:-:S07]  /*0f20*/  UMOV UR4, 0x1 ;  /* 0x0000000100047882 */ /* 0x000fce0000000000 */
[--C-:B------:R-:W-:Y:S01]  /*0f30*/  @!P1 IMAD.IADD R2, R2, 0x1, -R5.reuse ;  /* 0x0000000102029824 */ /* 0x100fe200078e0a05 */
[----:B------:R-:W-:Y:S01]  /*0f40*/  ISETP.GE.AND P1, PT, R144, RZ, PT ;  /* 0x000000ff9000720c */ /* 0x000fe20003f26270 */
[----:B------:R-:W-:Y:S01]  /*0f50*/  @!P0 IMAD.IADD R0, R0, 0x1, -R5 ;  /* 0x0000000100008824 */ /* 0x000fe200078e0a05 */
[----:B------:R-:W-:Y:S01]  /*0f60*/  ISETP.NE.AND P0, PT, R32, RZ, PT ;  /* 0x000000ff2000720c */ /* 0x000fe20003f05270 */
[----:B------:R-:W-:-:S10]  /*0f70*/  @!P2 IMAD.MOV R2, RZ, RZ, -R2 ;  /* 0x000000ffff02a224 */ /* 0x000fd400078e0a02 */
[----:B------:R-:W-:Y:S01]  /*0f80*/  @!P1 IMAD.MOV R0, RZ, RZ, -R0 ;  /* 0x000000ffff009224 */ /* 0x000fe200078e0a00 */
[----:B------:R-:W-:-:S04]  /*0f90*/  ISETP.NE.U32.AND P1, PT, R13, RZ, PT ;  /* 0x000000ff0d00720c */ /* 0x000fc80003f25070 */
[C---:B------:R-:W-:Y:S02]  /*0fa0*/  SEL R4, R3.reuse, R0, !P0 ;  /* 0x0000000003047207 */ /* 0x040fe40004000000 */
[----:B------:R-:W-:Y:S01]  /*0fb0*/  SEL R3, R3, R2, !P0 ;  /* 0x0000000203037207 */ /* 0x000fe20004000000 */
[----:B01-3--:R-:W-:Y:S06]  /*0fc0*/  BRA.U UP0, `(.L_x_11) ;  /* 0x0000000100187547 */ /* 0x00bfec000b800000 */
[----:B------:R-:W-:Y:S01]  /*0fd0*/  ELECT P0, URZ, PT ;  /* 0x0000000000ff782f */ /* 0x000fe20003800000 */
[----:B------:R-:W-:Y:S01]  /*0fe0*/  IMAD.MOV.U32 R0, RZ, RZ, 0x1 ;  /* 0x00000001ff007424 */ /* 0x000fe200078e00ff */
[----:B------:R-:W-:Y:S11]  /*0ff0*/  UVIRTCOUNT.DEALLOC.SMPOOL 0x80 ;  /* 0x000000800000784c */ /* 0x000ff60000000000 */
[----:B------:R-:W-:-:S04]  /*1000*/  @P0 MOV R2, 0x40 ;  /* 0x0000004000020802 */ /* 0x000fc80000000f00 */
[----:B------:R-:W-:-:S05]  /*1010*/  @P0 LEA R5, R10, R2, 0x18 ;  /* 0x000000020a050211 */ /* 0x000fca00078ec0ff */
[----:B------:R0:W-:Y:S02]  /*1020*/  @P0 STS.U8 [R5], R0 ;  /* 0x0000000005000388 */ /* 0x0001e40000000000 */
.L_x_11:
[----:B------:R-:W-:Y:S01]  /*1030*/  STTM.x128 tmem[UR7], RZ ;  /* 0x000000ff000079ed */ /* 0x000fe200083c0007 */
[----:B------:R-:W1:Y:S02]  /*1040*/  FENCE.VIEW.ASYNC.T ;  /* 0x00000000000073c6 */ /* 0x000e640000000200 */
[----:B-1----:R-:W-:Y:S01]  /*1050*/  VOTEU.ALL UP1, P1 ;  /* 0x0000000000ff7886 */ /* 0x002fe20000820000 */
[----:B------:R-:W-:Y:S01]  /*1060*/  VOTEU.ALL UP2, P1 ;  /* 0x0000000000ff7886 */ /* 0x000fe20000840000 */
[----:B------:R1:W-:Y:S01]  /*1070*/  STL [R1+0xb48], R83 ;  /* 0x000b485301007387 */ /* 0x0003e20000100800 */
[----:B0-----:R-:W-:Y:S01]  /*1080*/  VIADD R0, R18, 0xffffffdf ;  /* 0xffffffdf12007836 */ /* 0x001fe20000000000 */
[----:B------:R-:W0:Y:S01]  /*1090*/  LDCU.64 UR14, c[0x0][0x358] ;  /* 0x00006b00ff0e77ac */ /* 0x000e220008000a00 */
[----:B------:R-:W-:-:S04]  /*10a0*/  @!UP1 UIADD3 UR10, UPT, UPT, -UR4, 0x100000, URZ ;  /* 0x00100000040a9890 */ /* 0x000fc8000fffe1ff */
[----:B------:R-:W-:Y:S02]  /*10b0*/  @!UP1 USHF.L.U32 UR11, UR10, 0xb, URZ ;  /* 0x0000000b0a0b9899 */ /* 0x000fe400080006ff */
[----:B------:R-:W-:Y:S01]  /*10c0*/  @!UP1 USHF.L.U32 UR10, UR10, 0x1, URZ ;  /* 0x000000010a0a9899 */ /* 0x000fe200080006ff */
[----:B------:R-:W-:Y:S01]  /*10d0*/  BAR.SYNC.DEFER_BLOCKING 0x0 ;  /* 0x0000000000007b1d */ /* 0x000fe20000010000 */
[----:B------:R-:W-:Y:S01]  /*10e0*/  IMAD R2, R4, UR5, RZ ;  /* 0x0000000504027c24 */ /* 0x000fe2000f8e02ff */
[----:B------:R-:W-:Y:S01]  /*10f0*/  ISETP.GE.U32.AND P2, PT, R0, 0x7fffff60, PT ;  /* 0x7fffff600000780c */ /* 0x000fe20003f46070 */
[----:B------:R-:W-:Y:S01]  /*1100*/  IMAD R4, R3, UR5, RZ ;  /* 0x0000000503047c24 */ /* 0x000fe2000f8e02ff */
[----:B------:R-:W-:Y:S01]  /*1110*/  ISETP.GE.U32.AND P5, PT, R6, 0x7fffff70, PT ;  /* 0x7fffff700600780c */ /* 0x000fe20003fa6070 */
[----:B------:R-:W-:Y:S01]  /*1120*/  IMAD.SHL.U32 R5, R28, 0x8, RZ ;  /* 0x000000081c057824 */ /* 0x000fe200078e00ff */
[C---:B------:R-:W-:Y:S02]  /*1130*/  IADD3 R0, P6, PT, R2.reuse, UR16, RZ ;  /* 0x0000001002007c10 */ /* 0x040fe4000ffde0ff */
[----:B------:R-:W-:Y:S01]  /*1140*/  ISETP.GE.U32.AND P0, PT, R7, 0x7fffff68, PT ;  /* 0x7fffff680700780c */ /* 0x000fe20003f06070 */
[----:B------:R2:W-:Y:S01]  /*1150*/  STL [R1+0xb44], R82 ;  /* 0x000b445201007387 */ /* 0x0005e20000100800 */
[----:B------:R-:W-:Y:S01]  /*1160*/  LEA.HI.X.SX32 R2, R2, UR17, 0x1, P6 ;  /* 0x0000001102027c11 */ /* 0x000fe2000b0f0eff */
[----:B------:R-:W-:Y:S01]  /*1170*/  @!P3 IMAD.MOV.U32 R6, RZ, RZ, R0 ;  /* 0x000000ffff06b224 */ /* 0x000fe200078e0000 */
[----:B------:R-:W-:Y:S01]  /*1180*/  IADD3 R3, P6, PT, R4, UR16, RZ ;  /* 0x0000001004037c10 */ /* 0x000fe2000ffde0ff */
[----:B------:R-:W-:Y:S01]  /*1190*/  STL [R1+0xb40], R81 ;  /* 0x000b405101007387 */ /* 0x000fe20000100800 */
[----:B------:R-:W-:Y:S01]  /*11a0*/  PRMT R50, RZ, 0x7610, R50 ;  /* 0x00007610ff327816 */ /* 0x000fe20000000032 */
[----:B------:R-:W-:Y:S01]  /*11b0*/  @!P3 IMAD.MOV.U32 R7, RZ, RZ, R2 ;  /* 0x000000ffff07b224 */ /* 0x000fe200078e0002 */
[----:B------:R-:W-:Y:S01]  /*11c0*/  PRMT R49, RZ, 0x7610, R49 ;  /* 0x00007610ff317816 */ /* 0x000fe20000000031 */
[----:B------:R-:W-:Y:S01]  /*11d0*/  STL [R1+0xb3c], R80 ;  /* 0x000b3c5001007387 */ /* 0x000fe20000100800 */
[----:B------:R-:W-:Y:S01]  /*11e0*/  PRMT R48, RZ, 0x7610, R48 ;  /* 0x00007610ff307816 */ /* 0x000fe20000000030 */
[----:B------:R-:W-:Y:S01]  /*11f0*/  VIADD R8, R18, 0xffffffd7 ;  /* 0xffffffd712087836 */ /* 0x000fe20000000000 */
[----:B------:R-:W-:Y:S01]  /*1200*/  PRMT R60, RZ, 0x7610, R60 ;  /* 0x00007610ff3c7816 */ /* 0x000fe2000000003c */
[----:B------:R-:W-:Y:S01]  /*1210*/  STL [R1+0xb38], R79 ;  /* 0x000b384f01007387 */ /* 0x000fe20000100800 */
[----:B------:R-:W-:Y:S01]  /*1220*/  PRMT R37, RZ, 0x7610, R37 ;  /* 0x00007610ff257816 */ /* 0x000fe20000000025 */
[----:B------:R-:W3:Y:S02]  /*1230*/  LDCU UR12, c[0x0][0x3b0] ;  /* 0x00007600ff0c77ac */ /* 0x000ee40008000800 */
[----:B------:R-:W4:Y:S02]  /*1240*/  FENCE.VIEW.ASYNC.S ;  /* 0x00000000000073c6 */ /* 0x000f240000000000 */
[----:B----4-:R4:W4:Y:S02]  /*1250*/  @!UP2 SYNCS.EXCH.64 URZ, [UR8], UR10 ;  /* 0x0000000a08ffa5b2 */ /* 0x0109240008000100 */
[----:B----4-:R-:W-:Y:S01]  /*1260*/  BAR.SYNC.DEFER_BLOCKING 0x0 ;  /* 0x0000000000007b1d */ /* 0x010fe20000010000 */
[----:B------:R-:W-:-:S02]  /*1270*/  SHF.R.S32.HI R9, RZ, 0x1f, R5 ;  /* 0x0000001fff097819 */ /* 0x000fc40000011405 */
[----:B------:R-:W-:Y:S02]  /*1280*/  PRMT R31, RZ, 0x7610, R31 ;  /* 0x00007610ff1f7816 */ /* 0x000fe4000000001f */
[----:B------:R-:W-:Y:S01]  /*1290*/  PRMT R45, RZ, 0x7610, R45 ;  /* 0x00007610ff2d7816 */ /* 0x000fe2000000002d */
[----:B------:R-:W4:Y:S01]  /*12a0*/  LDCU UR13, c[0x0][0x3b0] ;  /* 0x00007600ff0d77ac */ /* 0x000f220008000800 */
[----:B------:R-:W-:Y:S01]  /*12b0*/  STL [R1+0xb34], R78 ;  /* 0x000b344e01007387 */ /* 0x000fe20000100800 */
[----:B------:R-:W-:Y:S01]  /*12c0*/  LEA.HI.X.SX32 R4, R4, UR17, 0x1, P6 ;  /* 0x0000001104047c11 */ /* 0x000fe2000b0f0eff */
[----:B------:R-:W0:Y:S02]  /*12d0*/  LDCU UR17, c[0x0][0x3b0] ;  /* 0x00007600ff1177ac */ /* 0x000e240008000800 */
[----:B------:R-:W-:Y:S01]  /*12e0*/  STL [R1+0xb30], R77 ;  /* 0x000b304d01007387 */ /* 0x000fe20000100800 */
[----:B------:R-:W-:Y:S01]  /*12f0*/  PRMT R127, RZ, 0x7610, R127 ;  /* 0x00007610ff7f7816 */ /* 0x000fe2000000007f */
[----:B------:R-:W0:Y:S02]  /*1300*/  LDCU UR10, c[0x0][0x3b0] ;  /* 0x00007600ff0a77ac */ /* 0x000e240008000800 */
[----:B------:R-:W-:Y:S01]  /*1310*/  STL [R1+0xb2c], R76 ;  /* 0x000b2c4c01007387 */ /* 0x000fe20000100800 */
[----:B------:R-:W-:Y:S01]  /*1320*/  PRMT R61, RZ, 0x7610, R61 ;  /* 0x00007610ff3d7816 */ /* 0x000fe2000000003d */
[----:B------:R-:W0:Y:S02]  /*1330*/  LDCU UR23, c[0x0][0x3b0] ;  /* 0x00007600ff1777ac */ /* 0x000e240008000800 */
[----:B------:R-:W-:Y:S01]  /*1340*/  STL [R1+0xb28], R75 ;  /* 0x000b284b01007387 */ /* 0x000fe20000100800 */
[----:B-1----:R-:W-:Y:S01]  /*1350*/  PRMT R83, RZ, 0x7610, R83 ;  /* 0x00007610ff537816 */ /* 0x002fe20000000053 */
[----:B------:R-:W1:Y:S02]  /*1360*/  LDCU UR21, c[0x0][0x3b0] ;  /* 0x00007600ff1577ac */ /* 0x000e640008000800 */
[----:B------:R-:W-:Y:S01]  /*1370*/  STL [R1+0xb24], R74 ;  /* 0x000b244a01007387 */ /* 0x000fe20000100800 */
[----:B------:R-:W-:Y:S01]  /*1380*/  PRMT R34, RZ, 0x7610, R34 ;  /* 0x00007610ff227816 */ /* 0x000fe20000000022 */
        /* <DEDUP_REMOVED lines=8> */
[----:B--2---:R-:W-:Y:S01]  /*1410*/  PRMT R82, RZ, 0x7610, R82 ;  /* 0x00007610ff527816 */ /* 0x004fe20000000052 */
[----:B------:R-:W2:Y:S02]  /*1420*/  LDCU UR11, c[0x0][0x3b0] ;  /* 0x00007600ff0b77ac */ /* 0x000ea40008000800 */
        /* <DEDUP_REMOVED lines=17> */
[----:B------:R-:W1:Y:S02]  /*1540*/  LDCU UR22, c[0x0][0x3b0] ;  /* 0x00007600ff1677ac */ /* 0x000e640008000800 */
[----:B------:R-:W-:Y:S01]  /*1550*/  STL [R1+0xafc], R32 ;  /* 0x000afc2001007387 */ /* 0x000fe20000100800 */
[----:B------:R-:W-:Y:S01]  /*1560*/  IADD3 R11, P6, PT, R5, R0, RZ ;  /* 0x00000000050b7210 */ /* 0x000fe20007fde0ff */
[----:B------:R-:W1:Y:S02]  /*1570*/  LDCU UR33, c[0x0][0x3b0] ;  /* 0x00007600ff2177ac */ /* 0x000e640008000800 */
[----:B------:R-:W-:Y:S01]  /*1580*/  STL [R1+0xaf8], R54 ;  /* 0x000af83601007387 */ /* 0x000fe20000100800 */
[----:B------:R-:W-:Y:S01]  /*1590*/  PRMT R40, RZ, 0x7610, R40 ;  /* 0x00007610ff287816 */ /* 0x000fe20000000028 */
[----:B------:R-:W1:Y:S02]  /*15a0*/  LDCU UR38, c[0x0][0x3b0] ;  /* 0x00007600ff2677ac */ /* 0x000e640008000800 */
[----:B------:R-:W-:Y:S01]  /*15b0*/  STL [R1+0xaf4], R52 ;  /* 0x000af43401007387 */ /* 0x000fe20000100800 */
[----:B------:R-:W-:Y:S01]  /*15c0*/  PRMT R13, RZ, 0x7610, R13 ;  /* 0x00007610ff0d7816 */ /* 0x000fe2000000000d */
[----:B------:R-:W1:Y:S02]  /*15d0*/  LDCU UR25, c[0x0][0x3b0] ;  /* 0x00007600ff1977ac */ /* 0x000e640008000800 */
[----:B0-----:R0:W2:Y:S01]  /*15e0*/  @!P3 LDG.E.U8 R50, desc[UR14][R6.64] ;  /* 0x0000000e0632b981 */ /* 0x0010a2000c1e1100 */
[----:B------:R-:W-:Y:S01]  /*15f0*/  PRMT R15, RZ, 0x7610, R15 ;  /* 0x00007610ff0f7816 */ /* 0x000fe2000000000f */
[----:B------:R-:W1:Y:S02]  /*1600*/  LDCU UR36, c[0x0][0x3b0] ;  /* 0x00007600ff2477ac */ /* 0x000e640008000800 */
[----:B------:R-:W-:Y:S01]  /*1610*/  STL [R1+0xaf0], R63 ;  /* 0x000af03f01007387 */ /* 0x000fe20000100800 */
[----:B------:R-:W-:Y:S01]  /*1620*/  PRMT R12, RZ, 0x7610, R12 ;  /* 0x00007610ff0c7816 */ /* 0x000fe2000000000c */
[----:B------:R-:W1:Y:S02]  /*1630*/  LDCU UR41, c[0x0][0x3b0] ;  /* 0x00007600ff2977ac */ /* 0x000e640008000800 */
[----:B------:R-:W-:Y:S01]  /*1640*/  STL [R1+0xaec], R47 ;  /* 0x000aec2f01007387 */ /* 0x000fe20000100800 */
[----:B0-----:R-:W-:Y:S01]  /*1650*/  @!P3 IMAD.MOV.U32 R6, RZ, RZ, R3 ;  /* 0x000000ffff06b224 */ /* 0x001fe200078e0003 */
[----:B------:R-:W-:Y:S01]  /*1660*/  PRMT R10, RZ, 0x7610, R10 ;  /* 0x00007610ff0a7816 */ /* 0x000fe2000000000a */
[----:B------:R-:W-:Y:S01]  /*1670*/  @!P3 IMAD.MOV.U32 R7, RZ, RZ, R4 ;  /* 0x000000ffff07b224 */ /* 0x000fe200078e0004 */
        /* <DEDUP_REMOVED lines=12> */
[----:B------:R1:W2:Y:S01]  /*1740*/  @!P3 LDG.E.U8 R49, desc[UR14][R6.64] ;  /* 0x0000000e0631b981 */ /* 0x0002a2000c1e1100 */
[----:B------:R-:W-:Y:S01]  /*1750*/  PRMT R20, RZ, 0x7610, R20 ;  /* 0x00007610ff147816 */ /* 0x000fe20000000014 */
[----:B------:R-:W0:Y:S02]  /*1760*/  LDCU UR37, c[0x0][0x3b0] ;  /* 0x00007600ff2577ac */ /* 0x000e240008000800 */
[----:B------:R-:W-:Y:S01]  /*1770*/  STL [R1+0xad8], R132 ;  /* 0x000ad88401007387 */ /* 0x000fe20000100800 */
[----:B------:R-:W-:Y:S01]  /*1780*/  PRMT R17, RZ, 0x7610, R17 ;  /* 0x00007610ff117816 */ /* 0x000fe20000000011 */
[----:B------:R-:W0:Y:S02]  /*1790*/  LDCU UR40, c[0x0][0x3b0] ;  /* 0x00007600ff2877ac */ /* 0x000e240008000800 */
[----:B------:R-:W-:Y:S01]  /*17a0*/  STL [R1+0xad4], R30 ;  /* 0x000ad41e01007387 */ /* 0x000fe20000100800 */
[----:B-1----:R-:W-:Y:S01]  /*17b0*/  IMAD.MOV.U32 R7, RZ, RZ, R11 ;  /* 0x000000ffff077224 */ /* 0x002fe200078e000b */
[----:B------:R-:W-:Y:S01]  /*17c0*/  PRMT R14, RZ, 0x7610, R14 ;  /* 0x00007610ff0e7816 */ /* 0x000fe2000000000e */
[----:B------:R-:W-:Y:S01]  /*17d0*/  IMAD.X R6, R9, 0x1, R2, P6 ;  /* 0x0000000109067824 */ /* 0x000fe200030e0602 */
[----:B------:R-:W-:Y:S01]  /*17e0*/  STL [R1+0xad0], R27 ;  /* 0x000ad01b01007387 */ /* 0x000fe20000100800 */
[----:B------:R-:W-:Y:S01]  /*17f0*/  PRMT R16, RZ, 0x7610, R16 ;  /* 0x00007610ff107816 */ /* 0x000fe20000000010 */
[----:B------:R-:W1:Y:S02]  /*1800*/  LDCU UR42, c[0x0][0x3b0] ;  /* 0x00007600ff2a77ac */ /* 0x000e640008000800 */
[----:B------:R-:W-:Y:S01]  /*1810*/  STL [R1+0xa60], R33 ;  /* 0x000a602101007387 */ /* 0x000fe20000100800 */
[-C--:B------:R-:W-:Y:S01]  /*1820*/  @!P4 LOP3.LUT R7, R7, R6.reuse, RZ, 0x3c, !PT ;  /* 0x000000060707c212 */ /* 0x080fe200078e3cff */
[----:B------:R-:W0:Y:S02]  /*1830*/  LDCU UR43, c[0x0][0x3b0] ;  /* 0x00007600ff2b77ac */ /* 0x000e240008000800 */
[----:B------:R-:W-:Y:S04]  /*1840*/  STL [R1+0xa5c], R29 ;  /* 0x000a5c1d01007387 */ /* 0x000fe80000100800 */
[----:B------:R-:W-:Y:S04]  /*1850*/  STL [R1+0xa58], R160 ;  /* 0x000a58a001007387 */ /* 0x000fe80000100800 */
[----:B------:R-:W-:Y:S04]  /*1860*/  STL [R1+0xa54], R144 ;  /* 0x000a549001007387 */ /* 0x000fe80000100800 */
[----:B------:R-:W-:Y:S04]  /*1870*/  STL [R1+0x1b8], R11 ;  /* 0x0001b80b01007387 */ /* 0x000fe80000100800 */
[----:B------:R0:W-:Y:S02]  /*1880*/  STL [R1+0x1b4], R6 ;  /* 0x0001b40601007387 */ /* 0x0001e40000100800 */
[----:B0-----:R-:W-:-:S02]  /*1890*/  @!P4 LOP3.LUT R6, R7, R6, RZ, 0x3c, !PT ;  /* 0x000000060706c212 */ /* 0x001fc400078e3cff */
[----:B------:R-:W-:Y:S02]  /*18a0*/  IADD3 R11, P6, PT, R5, R3, RZ ;  /* 0x00000003050b7210 */ /* 0x000fe40007fde0ff */
[----:B------:R-:W-:-:S05]  /*18b0*/  @!P4 LOP3.LUT R7, R7, R6, RZ, 0x3c, !PT ;  /* 0x000000060707c212 */ /* 0x000fca00078e3cff */
[----:B------:R0:W2:Y:S01]  /*18c0*/  @!P4 LDG.E.U8 R48, desc[UR14][R6.64] ;  /* 0x0000000e0630c981 */ /* 0x0000a2000c1e1100 */
[----:B------:R-:W-:Y:S02]  /*18d0*/  IMAD.SHL.U32 R5, R28, 0x10, RZ ;  /* 0x000000101c057824 */ /* 0x000fe400078e00ff */
[----:B0-----:R-:W-:Y:S02]  /*18e0*/  IMAD.MOV.U32 R7, RZ, RZ, R11 ;  /* 0x000000ffff077224 */ /* 0x001fe400078e000b */
[----:B------:R-:W-:Y:S01]  /*18f0*/  IMAD.X R6, R9, 0x1, R4, P6 ;  /* 0x0000000109067824 */ /* 0x000fe200030e0604 */
[----:B------:R0:W-:Y:S04]  /*1900*/  STL [R1+0x1c0], R11 ;  /* 0x0001c00b01007387 */ /* 0x0001e80000100800 */
[----:B------:R-:W-:Y:S01]  /*1910*/  @!P4 LOP3.LUT R7, R7, R6, RZ, 0x3c, !PT ;  /* 0x000000060707c212 */ /* 0x000fe200078e3cff */
[----:B------:R1:W-:Y:S01]  /*1920*/  STL [R1+0x1bc], R6 ;  /* 0x0001bc0601007387 */ /* 0x0003e20000100800 */
[----:B------:R-:W-:-:S02]  /*1930*/  SHF.R.S32.HI R9, RZ, 0x1f, R5 ;  /* 0x0000001fff097819 */ /* 0x000fc40000011405 */
[----:B0-----:R-:W-:Y:S02]  /*1940*/  IADD3 R11, P6, PT, R5, R0, RZ ;  /* 0x00000000050b7210 */ /* 0x001fe40007fde0ff */
[----:B-1----:R-:W-:-:S04]  /*1950*/  @!P4 LOP3.LUT R6, R7, R6, RZ, 0x3c, !PT ;  /* 0x000000060706c212 */ /* 0x002fc800078e3cff */
[----:B------:R-:W-:-:S05]  /*1960*/  @!P4 LOP3.LUT R7, R7, R6, RZ, 0x3c, !PT ;  /* 0x000000060707c212 */ /* 0x000fca00078e3cff */
[----:B------:R0:W2:Y:S02]  /*1970*/  @!P4 LDG.E.U8 R60, desc[UR14][R6.64] ;  /* 0x0000000e063cc981 */ /* 0x0000a4000c1e1100 */
[----:B0-----:R-:W-:Y:S02]  /*1980*/  IMAD.MOV.U32 R7, RZ, RZ, R11 ;  /* 0x000000ffff077224 */ /* 0x001fe400078e000b */
[----:B------:R-:W-:Y:S01]  /*1990*/  IMAD.X R6, R9, 0x1, R2, P6 ;  /* 0x0000000109067824 */ /* 0x000fe200030e0602 */
[----:B------:R0:W-:Y:S04]  /*19a0*/  STL [R1+0x238], R11 ;  /* 0x0002380b01007387 */ /* 0x0001e80000100800 */
[----:B------:R-:W-:Y:S01]  /*19b0*/  @!P5 LOP3.LUT R7, R7, R6, RZ, 0x3c, !PT ;  /* 0x000000060707d212 */ /* 0x000fe200078e3cff */
[----:B------:R1:W-:Y:S01]  /*19c0*/  STL [R1+0x234], R6 ;  /* 0x0002340601007387 */ /* 0x0003e20000100800 */
[----:B0-----:R-:W-:-:S02]  /*19d0*/  IADD3 R11, P6, PT, R5, R3, RZ ;  /* 0x00000003050b7210 */ /* 0x001fc40007fde0ff */
[----:B-1----:R-:W-:-:S04]  /*19e0*/  @!P5 LOP3.LUT R6, R7, R6, RZ, 0x3c, !PT ;  /* 0x000000060706d212 */ /* 0x002fc800078e3cff */
[----:B------:R-:W-:-:S05]  /*19f0*/  @!P5 LOP3.LUT R7, R7, R6, RZ, 0x3c, !PT ;  /* 0x000000060707d212 */ /* 0x000fca00078e3cff */
[----:B------:R0:W2:Y:S01]  /*1a00*/  @!P5 LDG.E.U8 R37, desc[UR14][R6.64] ;  /* 0x0000000e0625d981 */ /* 0x0000a2000c1e1100 */
[----:B------:R-:W-:Y:S02]  /*1a10*/  IMAD R5, R28, 0x18, RZ ;  /* 0x000000181c057824 */ /* 0x000fe400078e02ff */
        /* <DEDUP_REMOVED lines=38> */
[----:B------:R0:W2:Y:S02]  /*1c80*/  @!P2 LDG.E.U8 R61, desc[UR14][R6.64] ;  /* 0x0000000e063da981 */ /* 0x0000a4000c1e1100 */
[----:B0-----:R-:W-:Y:S02]  /*1c90*/  IMAD.MOV.U32 R7, RZ, RZ, R11 ;  /* 0x000000ffff077224 */ /* 0x001fe400078e000b */
[----:B------:R-:W-:Y:S01]  /*1ca0*/  IMAD.X R6, R9, 0x1, R4, P6 ;  /* 0x0000000109067824 */ /* 0x000fe200030e0604 */
[----:B------:R-:W-:Y:S04]  /*1cb0*/  STL [R1+0x340], R11 ;  /* 0x0003400b01007387 */ /* 0x000fe80000100800 */
[-C--:B------:R-:W-:Y:S01]  /*1cc0*/  @!P2 LOP3.LUT R7, R7, R6.reuse, RZ, 0x3c, !PT ;  /* 0x000000060707a212 */ /* 0x080fe200078e3cff */
[----:B------:R0:W-:Y:S03]  /*1cd0*/  STL [R1+0x33c], R6 ;  /* 0x00033c0601007387 */ /* 0x0001e60000100800 */
[----:B0-----:R-:W-:-:S04]  /*1ce0*/  @!P2 LOP3.LUT R6, R7, R6, RZ, 0x3c, !PT ;  /* 0x000000060706a212 */ /* 0x001fc800078e3cff */
[----:B------:R-:W-:-:S05]  /*1cf0*/  @!P2 LOP3.LUT R7, R7, R6, RZ, 0x3c, !PT ;  /* 0x000000060707a212 */ /* 0x000fca00078e3cff */
[----:B------:R0:W2:Y:S01]  /*1d00*/  @!P2 LDG.E.U8 R83, desc[UR14][R6.64] ;  /* 0x0000000e0653a981 */ /* 0x0000a2000c1e1100 */
[----:B------:R-:W-:Y:S01]  /*1d10*/  IMAD R5, R28, 0x28, RZ ;  /* 0x000000281c057824 */ /* 0x000fe200078e02ff */
[----:B------:R-:W-:-:S04]  /*1d20*/  ISETP.GE.U32.AND P3, PT, R8, 0x7fffff58, PT ;  /* 0x7fffff580800780c */ /* 0x000fc80003f66070 */
[----:B------:R-:W-:Y:S02]  /*1d30*/  SHF.R.S32.HI R9, RZ, 0x1f, R5 ;  /* 0x0000001fff097819 */ /* 0x000fe40000011405 */
[----:B------:R-:W-:-:S05]  /*1d40*/  IADD3 R11, P6, PT, R5, R0, RZ ;  /* 0x00000000050b7210 */ /* 0x000fca0007fde0ff */
[----:B0-----:R-:W-:Y:S02]  /*1d50*/  IMAD.MOV.U32 R7, RZ, RZ, R11 ;  /* 0x000000ffff077224 */ /* 0x001fe400078e000b */
[----:B------:R-:W-:-:S05]  /*1d60*/  IMAD.X R6, R9, 0x1, R2, P6 ;  /* 0x0000000109067824 */ /* 0x000fca00030e0602 */
[----:B------:R-:W-:Y:S01]  /*1d70*/  @!P3 LOP3.LUT R7, R7, R6, RZ, 0x3c, !PT ;  /* 0x000000060707b212 */ /* 0x000fe200078e3cff */
[----:B------:R-:W-:-:S05]  /*1d80*/  VIADD R8, R18, 0xffffffcf ;  /* 0xffffffcf12087836 */ /* 0x000fca0000000000 */
[----:B------:R-:W-:Y:S01]  /*1d90*/  ISETP.GE.U32.AND P4, PT, R8, 0x7fffff50, PT ;  /* 0x7fffff500800780c */ /* 0x000fe20003f86070 */
[----:B--2---:R0:W-:Y:S04]  /*1da0*/  STL [R1+0x74], R83 ;  /* 0x0000745301007387 */ /* 0x0041e80000100800 */
[----:B0-----:R-:W2:Y:S04]  /*1db0*/  LDL.LU R83, [R1+0xb48] ;  /* 0x000b480001537983 */ /* 0x001ea80000300800 */
[----:B------:R-:W-:Y:S04]  /*1dc0*/  STL [R1+0x3dc], R11 ;  /* 0x0003dc0b01007387 */ /* 0x000fe80000100800 */
[----:B------:R0:W-:Y:S02]  /*1dd0*/  STL [R1+0x3d8], R6 ;  /* 0x0003d80601007387 */ /* 0x0001e40000100800 */
[----:B0-----:R-:W-:-:S02]  /*1de0*/  @!P3 LOP3.LUT R6, R7, R6, RZ, 0x3c, !PT ;  /* 0x000000060706b212 */ /* 0x001fc400078e3cff */
[----:B------:R-:W-:Y:S02]  /*1df0*/  IADD3 R11, P6, PT, R5, R3, RZ ;  /* 0x00000003050b7210 */ /* 0x000fe40007fde0ff */
        /* <DEDUP_REMOVED lines=30> */
[----:B------:R-:W-:Y:S02]  /*1fe0*/  VIADD R8, R18, 0xffffffc7 ;  /* 0xffffffc712087836 */ /* 0x000fe40000000000 */
[----:B------:R-:W-:-:S03]  /*1ff0*/  IMAD R5, R28, 0x38, RZ ;  /* 0x000000381c057824 */ /* 0x000fc600078e02ff */
[----:B------:R-:W-:Y:S02]  /*2000*/  ISETP.GE.U32.AND P5, PT, R8, 0x7fffff48, PT ;  /* 0x7fffff480800780c */ /* 0x000fe40003fa6070 */
[----:B------:R-:W-:Y:S02]  /*2010*/  SHF.R.S32.HI R9, RZ, 0x1f, R5 ;  /* 0x0000001fff097819 */ /* 0x000fe40000011405 */
[----:B------:R-:W-:-:S05]  /*2020*/  IADD3 R11, P6, PT, R5, R0, RZ ;  /* 0x00000000050b7210 */ /* 0x000fca0007fde0ff */
[----:B0-----:R-:W-:Y:S02]  /*2030*/  IMAD.MOV.U32 R7, RZ, RZ, R11 ;  /* 0x000000ffff077224 */ /* 0x001fe400078e000b */
[----:B------:R-:W-:-:S05]  /*2040*/  IMAD.X R6, R9, 0x1, R2, P6 ;  /* 0x0000000109067824 */ /* 0x000fca00030e0602 */
[-C--:B------:R-:W-:Y:S02]  /*2050*/  @!P5 LOP3.LUT R7, R7, R6.reuse, RZ, 0x3c, !PT ;  /* 0x000000060707d212 */ /* 0x080fe400078e3cff */
[----:B------:R-:W-:Y:S01]  /*2060*/  PRMT R81, RZ, 0x7610, R81 ;  /* 0x00007610ff517816 */ /* 0x000fe20000000051 */
[----:B--2---:R0:W-:Y:S04]  /*2070*/  STL [R1+0x8c], R82 ;  /* 0x00008c5201007387 */ /* 0x0041e80000100800 */
[----:B0-----:R-:W2:Y:S04]  /*2080*/  LDL.LU R82, [R1+0xb44] ;  /* 0x000b440001527983 */ /* 0x001ea80000300800 */
[----:B------:R-:W-:Y:S04]  /*2090*/  STL [R1+0x5d0], R11 ;  /* 0x0005d00b01007387 */ /* 0x000fe80000100800 */
[----:B------:R0:W-:Y:S02]  /*20a0*/  STL [R1+0x5cc], R6 ;  /* 0x0005cc0601007387 */ /* 0x0001e40000100800 */
[----:B0-----:R-:W-:-:S04]  /*20b0*/  @!P5 LOP3.LUT R6, R7, R6, RZ, 0x3c, !PT ;  /* 0x000000060706d212 */ /* 0x001fc800078e3cff */
[----:B------:R-:W-:-:S05]  /*20c0*/  @!P5 LOP3.LUT R7, R7, R6, RZ, 0x3c, !PT ;  /* 0x000000060707d212 */ /* 0x000fca00078e3cff */
[----:B------:R0:W2:Y:S01]  /*20d0*/  @!P5 LDG.E.U8 R81, desc[UR14][R6.64] ;  /* 0x0000000e0651d981 */ /* 0x0000a2000c1e1100 */
[----:B------:R-:W-:Y:S01]  /*20e0*/  IADD3 R11, P6, PT, R5, R3, RZ ;  /* 0x00000003050b7210 */ /* 0x000fe20007fde0ff */
[----:B------:R-:W-:-:S04]  /*20f0*/  VIADD R8, R18, 0xffffffbf ;  /* 0xffffffbf12087836 */ /* 0x000fc80000000000 */
[----:B0-----:R-:W-:Y:S02]  /*2100*/  IMAD.MOV.U32 R7, RZ, RZ, R11 ;  /* 0x000000ffff077224 */ /* 0x001fe400078e000b */
[----:B------:R-:W-:-:S05]  /*2110*/  IMAD.X R6, R9, 0x1, R4, P6 ;  /* 0x0000000109067824 */ /* 0x000fca00030e0604 */
[----:B------:R-:W-:Y:S01]  /*2120*/  @!P5 LOP3.LUT R7, R7, R6, RZ, 0x3c, !PT ;  /* 0x000000060707d212 */ /* 0x000fe200078e3cff */
[----:B------:R-:W-:Y:S01]  /*2130*/  IMAD.SHL.U32 R5, R28, 0x40, RZ ;  /* 0x000000401c057824 */ /* 0x000fe200078e00ff */
[----:B------:R-:W-:-:S04]  /*2140*/  ISETP.GE.U32.AND P0, PT, R8, 0x7fffff40, PT ;  /* 0x7fffff400800780c */ /* 0x000fc80003f06070 */
[----:B------:R-:W-:Y:S01]  /*2150*/  SHF.R.S32.HI R9, RZ, 0x1f, R5 ;  /* 0x0000001fff097819 */ /* 0x000fe20000011405 */
[----:B------:R-:W-:-:S05]  /*2160*/  VIADD R8, R18, 0xffffffb7 ;  /* 0xffffffb712087836 */ /* 0x000fca0000000000 */
[----:B------:R-:W-:Y:S01]  /*2170*/  ISETP.GE.U32.AND P2, PT, R8, 0x7fffff38, PT ;  /* 0x7fffff380800780c */ /* 0x000fe20003f46070 */
[----:B------:R-:W-:-:S05]  /*2180*/  VIADD R8, R18, 0xffffffaf ;  /* 0xffffffaf12087836 */ /* 0x000fca0000000000 */
[----:B------:R-:W-:Y:S01]  /*2190*/  ISETP.GE.U32.AND P3, PT, R8, 0x7fffff30, PT ;  /* 0x7fffff300800780c */ /* 0x000fe20003f66070 */
[----:B------:R-:W-:-:S05]  /*21a0*/  VIADD R8, R18, 0xffffffa7 ;  /* 0xffffffa712087836 */ /* 0x000fca0000000000 */
[----:B------:R-:W-:Y:S02]  /*21b0*/  ISETP.GE.U32.AND P4, PT, R8, 0x7fffff28, PT ;  /* 0x7fffff280800780c */ /* 0x000fe40003f86070 */
[----:B------:R-:W-:Y:S01]  /*21c0*/  PRMT R80, RZ, 0x7610, R80 ;  /* 0x00007610ff507816 */ /* 0x000fe20000000050 */
[----:B--2---:R0:W-:Y:S04]  /*21d0*/  STL [R1+0x84], R81 ;  /* 0x0000845101007387 */ /* 0x0041e80000100800 */
[----:B0-----:R-:W2:Y:S04]  /*21e0*/  LDL.LU R81, [R1+0xb40] ;  /* 0x000b400001517983 */ /* 0x001ea80000300800 */
[----:B------:R-:W-:Y:S04]  /*21f0*/  STL [R1+0x5d8], R11 ;  /* 0x0005d80b01007387 */ /* 0x000fe80000100800 */
[----:B------:R0:W-:Y:S02]  /*2200*/  STL [R1+0x5d4], R6 ;  /* 0x0005d40601007387 */ /* 0x0001e40000100800 */
[----:B0-----:R-:W-:-:S02]  /*2210*/  @!P5 LOP3.LUT R6, R7, R6, RZ, 0x3c, !PT ;  /* 0x000000060706d212 */ /* 0x001fc400078e3cff */
[----:B------:R-:W-:Y:S02]  /*2220*/  IADD3 R11, P6, PT, R5, R0, RZ ;  /* 0x00000000050b7210 */ /* 0x000fe40007fde0ff */
        /* <DEDUP_REMOVED lines=112> */
[----:B------:R-:W-:Y:S01]  /*2930*/  ISETP.GE.U32.AND P0, PT, R8, 0x7fffff18, PT ;  /* 0x7fffff180800780c */ /* 0x000fe20003f06070 */
[----:B------:R-:W-:Y:S01]  /*2940*/  VIADD R8, R18, 0xffffff8f ;  /* 0xffffff8f12087836 */ /* 0x000fe20000000000 */
[----:B------:R-:W-:Y:S02]  /*2950*/  SHF.R.S32.HI R9, RZ, 0x1f, R5 ;  /* 0x0000001fff097819 */ /* 0x000fe40000011405 */
[----:B------:R-:W-:Y:S02]  /*2960*/  IADD3 R11, P6, PT, R5, R0, RZ ;  /* 0x00000000050b7210 */ /* 0x000fe40007fde0ff */
[----:B------:R-:W-:Y:S01]  /*2970*/  ISETP.GE.U32.AND P2, PT, R8, 0x7fffff10, PT ;  /* 0x7fffff100800780c */ /* 0x000fe20003f46070 */
[----:B------:R-:W-:Y:S02]  /*2980*/  VIADD R8, R18, 0xffffff87 ;  /* 0xffffff8712087836 */ /* 0x000fe40000000000 */
[----:B0-----:R-:W-:Y:S02]  /*2990*/  IMAD.MOV.U32 R7, RZ, RZ, R11 ;  /* 0x000000ffff077224 */ /* 0x001fe400078e000b */
[----:B------:R-:W-:Y:S01]  /*29a0*/  IMAD.X R6, R9, 0x1, R2, P6 ;  /* 0x0000000109067824 */ /* 0x000fe200030e0602 */
[----:B------:R-:W-:Y:S01]  /*29b0*/  ISETP.GE.U32.AND P3, PT, R8, 0x7fffff08, PT ;  /* 0x7fffff080800780c */ /* 0x000fe20003f66070 */
[----:B------:R-:W-:Y:S01]  /*29c0*/  VIADD R8, R18, 0xfffffffe ;  /* 0xfffffffe12087836 */ /* 0x000fe20000000000 */
[----:B------:R-:W-:Y:S02]  /*29d0*/  STL [R1+0x8d0], R11 ;  /* 0x0008d00b01007387 */ /* 0x000fe40000100800 */
[----:B------:R-:W-:-:S02]  /*29e0*/  @!P0 LOP3.LUT R7, R7, R6, RZ, 0x3c, !PT ;  /* 0x0000000607078212 */ /* 0x000fc400078e3cff */
[----:B------:R-:W-:Y:S01]  /*29f0*/  ISETP.GE.U32.AND P4, PT, R8, 0x7fffff7f, PT ;  /* 0x7fffff7f0800780c */ /* 0x000fe20003f86070 */
[----:B------:R-:W-:-:S05]  /*2a00*/  VIADD R8, R18, 0xfffffff6 ;  /* 0xfffffff612087836 */ /* 0x000fca0000000000 */
[----:B------:R-:W-:Y:S02]  /*2a10*/  ISETP.GE.U32.AND P5, PT, R8, 0x7fffff77, PT ;  /* 0x7fffff770800780c */ /* 0x000fe40003fa6070 */
[----:B------:R-:W-:Y:S02]  /*2a20*/  PRMT R8, RZ, 0x7610, R8 ;  /* 0x00007610ff087816 */ /* 0x000fe40000000008 */
[----:B------:R-:W-:Y:S01]  /*2a30*/  PRMT R76, RZ, 0x7610, R76 ;  /* 0x00007610ff4c7816 */ /* 0x000fe2000000004c */
[----:B--2---:R-:W-:Y:S04]  /*2a40*/  STL [R1+0xb0], R77 ;  /* 0x0000b04d01007387 */ /* 0x004fe80000100800 */
[----:B------:R0:W-:Y:S02]  /*2a50*/  STL [R1+0x8cc], R6 ;  /* 0x0008cc0601007387 */ /* 0x0001e40000100800 */
[----:B0-----:R-:W-:-:S02]  /*2a60*/  @!P0 LOP3.LUT R6, R7, R6, RZ, 0x3c, !PT ;  /* 0x0000000607068212 */ /* 0x001fc400078e3cff */
[----:B------:R-:W-:Y:S02]  /*2a70*/  IADD3 R77, P6, PT, R5, R3, RZ ;  /* 0x00000003054d7210 */ /* 0x000fe40007fde0ff */
[----:B------:R-:W-:-:S03]  /*2a80*/  @!P0 LOP3.LUT R7, R7, R6, RZ, 0x3c, !PT ;  /* 0x0000000607078212 */ /* 0x000fc600078e3cff */
[----:B------:R-:W-:Y:S02]  /*2a90*/  IMAD.X R11, R9, 0x1, R4, P6 ;  /* 0x00000001090b7824 */ /* 0x000fe400030e0604 */
[----:B------:R0:W2:Y:S01]  /*2aa0*/  @!P0 LDG.E.U8 R8, desc[UR14][R6.64] ;  /* 0x0000000e06088981 */ /* 0x0000a2000c1e1100 */
[----:B------:R-:W-:Y:S02]  /*2ab0*/  IMAD.MOV.U32 R9, RZ, RZ, R77 ;  /* 0x000000ffff097224 */ /* 0x000fe400078e004d */
[----:B0-----:R-:W-:Y:S02]  /*2ac0*/  IMAD.MOV.U32 R7, RZ, RZ, R11 ;  /* 0x000000ffff077224 */ /* 0x001fe400078e000b */
[----:B------:R-:W-:-:S05]  /*2ad0*/  @!P0 IMAD.MOV.U32 R6, RZ, RZ, R9 ;  /* 0x000000ffff068224 */ /* 0x000fca00078e0009 */
[----:B------:R0:W3:Y:S01]  /*2ae0*/  @!P0 LDG.E.U8 R76, desc[UR14][R6.64] ;  /* 0x0000000e064c8981 */ /* 0x0000e2000c1e1100 */
[----:B------:R-:W-:-:S03]  /*2af0*/  IMAD R5, R28, 0x70, RZ ;  /* 0x000000701c057824 */ /* 0x000fc600078e02ff */
[----:B------:R1:W-:Y:S04]  /*2b00*/  STL [R1+0x8d8], R77 ;  /* 0x0008d84d01007387 */ /* 0x0003e80000100800 */
[----:B-1----:R-:W4:Y:S04]  /*2b10*/  LDL.LU R77, [R1+0xb30] ;  /* 0x000b3000014d7983 */ /* 0x002f280000300800 */
[----:B------:R1:W-:Y:S02]  /*2b20*/  STL [R1+0x8d4], R11 ;  /* 0x0008d40b01007387 */ /* 0x0003e40000100800 */
[----:B-1----:R-:W-:-:S02]  /*2b30*/  SHF.R.S32.HI R11, RZ, 0x1f, R5 ;  /* 0x0000001fff0b7819 */ /* 0x002fc40000011405 */
[----:B------:R-:W-:Y:S01]  /*2b40*/  PRMT R75, RZ, 0x7610, R75 ;  /* 0x00007610ff4b7816 */ /* 0x000fe2000000004b */
[----:B--2---:R1:W-:Y:S02]  /*2b50*/  STL [R1+0xac], R8 ;  /* 0x0000ac0801007387 */ /* 0x0043e40000100800 */
[----:B-1----:R-:W-:-:S05]  /*2b60*/  IADD3 R8, P6, PT, R5, R0, RZ ;  /* 0x0000000005087210 */ /* 0x002fca0007fde0ff */
[----:B0-----:R-:W-:Y:S02]  /*2b70*/  IMAD.MOV.U32 R7, RZ, RZ, R8 ;  /* 0x000000ffff077224 */ /* 0x001fe400078e0008 */
[----:B------:R-:W-:Y:S01]  /*2b80*/  IMAD.X R6, R11, 0x1, R2, P6 ;  /* 0x000000010b067824 */ /* 0x000fe200030e0602 */
[----:B---3--:R0:W-:Y:S04]  /*2b90*/  STL [R1+0xa8], R76 ;  /* 0x0000a84c01007387 */ /* 0x0081e80000100800 */
[-C--:B------:R-:W-:Y:S01]  /*2ba0*/  @!P2 LOP3.LUT R7, R7, R6.reuse, RZ, 0x3c, !PT ;  /* 0x000000060707a212 */ /* 0x080fe200078e3cff */
[----:B0-----:R-:W2:Y:S04]  /*2bb0*/  LDL.LU R76, [R1+0xb2c] ;  /* 0x000b2c00014c7983 */ /* 0x001ea80000300800 */
[----:B------:R-:W-:Y:S04]  /*2bc0*/  STL [R1+0x950], R8 ;  /* 0x0009500801007387 */ /* 0x000fe80000100800 */
[----:B------:R0:W-:Y:S02]  /*2bd0*/  STL [R1+0x94c], R6 ;  /* 0x00094c0601007387 */ /* 0x0001e40000100800 */
[----:B0-----:R-:W-:-:S04]  /*2be0*/  @!P2 LOP3.LUT R6, R7, R6, RZ, 0x3c, !PT ;  /* 0x000000060706a212 */ /* 0x001fc800078e3cff */
[----:B------:R-:W-:-:S05]  /*2bf0*/  @!P2 LOP3.LUT R7, R7, R6, RZ, 0x3c, !PT ;  /* 0x000000060707a212 */ /* 0x000fca00078e3cff */
[----:B------:R0:W3:Y:S01]  /*2c00*/  @!P2 LDG.E.U8 R75, desc[UR14][R6.64] ;  /* 0x0000000e064ba981 */ /* 0x0000e2000c1e1100 */
[----:B------:R-:W-:-:S05]  /*2c10*/  IADD3 R5, P6, PT, R5, R3, RZ ;  /* 0x0000000305057210 */ /* 0x000fca0007fde0ff */
[----:B0-----:R-:W-:Y:S02]  /*2c20*/  IMAD.MOV.U32 R7, RZ, RZ, R5 ;  /* 0x000000ffff077224 */ /* 0x001fe400078e0005 */
[----:B------:R-:W-:Y:S01]  /*2c30*/  IMAD.X R6, R11, 0x1, R4, P6 ;  /* 0x000000010b067824 */ /* 0x000fe200030e0604 */
[----:B------:R-:W-:Y:S04]  /*2c40*/  STL [R1+0x958], R5 ;  /* 0x0009580501007387 */ /* 0x000fe80000100800 */
[-C--:B------:R-:W-:Y:S01]  /*2c50*/  @!P2 LOP3.LUT R7, R7, R6.reuse, RZ, 0x3c, !PT ;  /* 0x000000060707a212 */ /* 0x080fe200078e3cff */
[----:B---3--:R-:W-:Y:S04]  /*2c60*/  STL [R1+0xa4], R75 ;  /* 0x0000a44b01007387 */ /* 0x008fe80000100800 */
[----:B------:R0:W-:Y:S02]  /*2c70*/  STL [R1+0x954], R6 ;  /* 0x0009540601007387 */ /* 0x0001e40000100800 */
[----:B0-----:R-:W-:-:S04]  /*2c80*/  @!P2 LOP3.LUT R6, R7, R6, RZ, 0x3c, !PT ;  /* 0x000000060706a212 */ /* 0x001fc800078e3cff */
[----:B------:R-:W-:-:S05]  /*2c90*/  @!P2 LOP3.LUT R7, R7, R6, RZ, 0x3c, !PT ;  /* 0x000000060707a212 */ /* 0x000fca00078e3cff */
[----:B------:R0:W3:Y:S01]  /*2ca0*/  @!P2 LDG.E.U8 R13, desc[UR14][R6.64] ;  /* 0x0000000e060da981 */ /* 0x0000e2000c1e1100 */
[----:B------:R-:W-:Y:S02]  /*2cb0*/  VIADD R9, R18, 0xffffffee ;  /* 0xffffffee12097836 */ /* 0x000fe40000000000 */
[----:B------:R-:W-:-:S03]  /*2cc0*/  IMAD R8, R28, 0x78, RZ ;  /* 0x000000781c087824 */ /* 0x000fc600078e02ff */
[----:B------:R-:W-:Y:S02]  /*2cd0*/  ISETP.GE.U32.AND P0, PT, R9, 0x7fffff6f, PT ;  /* 0x7fffff6f0900780c */ /* 0x000fe40003f06070 */
[----:B------:R-:W-:Y:S02]  /*2ce0*/  IADD3 R75, P6, PT, R8, R0, RZ ;  /* 0x00000000084b7210 */ /* 0x000fe40007fde0ff */
[----:B------:R-:W-:-:S03]  /*2cf0*/  SHF.R.S32.HI R9, RZ, 0x1f, R8 ;  /* 0x0000001fff097819 */ /* 0x000fc60000011408 */
[----:B------:R-:W-:Y:S02]  /*2d00*/  STL [R1+0x9d0], R75 ;  /* 0x0009d04b01007387 */ /* 0x000fe40000100800 */
[----:B------:R-:W-:Y:S02]  /*2d10*/  IMAD.X R11, R9, 0x1, R2, P6 ;  /* 0x00000001090b7824 */ /* 0x000fe400030e0602 */
[----:B0-----:R-:W-:Y:S02]  /*2d20*/  @!P3 IMAD.MOV.U32 R6, RZ, RZ, R75 ;  /* 0x000000ffff06b224 */ /* 0x001fe400078e004b */
[----:B------:R-:W-:Y:S02]  /*2d30*/  @!P3 IMAD.MOV.U32 R7, RZ, RZ, R11 ;  /* 0x000000ffff07b224 */ /* 0x000fe400078e000b */
[----:B------:R-:W-:-:S03]  /*2d40*/  VIADD R5, R18, 0xffffffe6 ;  /* 0xffffffe612057836 */ /* 0x000fc60000000000 */
[----:B------:R0:W2:Y:S02]  /*2d50*/  @!P3 LDG.E.U8 R15, desc[UR14][R6.64] ;  /* 0x0000000e060fb981 */ /* 0x0000a4000c1e1100 */
[----:B------:R-:W-:Y:S02]  /*2d60*/  ISETP.GE.U32.AND P2, PT, R5, 0x7fffff67, PT ;  /* 0x7fffff670500780c */ /* 0x000fe40003f46070 */
[----:B---3--:R1:W-:Y:S02]  /*2d70*/  STL [R1+0xa0], R13 ;  /* 0x0000a00d01007387 */ /* 0x0083e40000100800 */
[----:B-1----:R-:W-:Y:S02]  /*2d80*/  IADD3 R13, P6, PT, R8, R3, RZ ;  /* 0x00000003080d7210 */ /* 0x002fe40007fde0ff */
[----:B------:R1:W-:Y:S03]  /*2d90*/  STL [R1+0x9cc], R11 ;  /* 0x0009cc0b01007387 */ /* 0x0003e60000100800 */
[----:B------:R-:W-:Y:S01]  /*2da0*/  IMAD.X R9, R9, 0x1, R4, P6 ;  /* 0x0000000109097824 */ /* 0x000fe200030e0604 */
[----:B------:R-:W-:Y:S01]  /*2db0*/  IADD3 R5, P6, PT, R0, R28, RZ ;  /* 0x0000001c00057210 */ /* 0x000fe20007fde0ff */
[----:B0-----:R-:W-:-:S02]  /*2dc0*/  @!P3 IMAD.MOV.U32 R6, RZ, RZ, R13 ;  /* 0x000000ffff06b224 */ /* 0x001fc400078e000d */
[----:B------:R-:W-:Y:S01]  /*2dd0*/  @!P3 IMAD.MOV.U32 R7, RZ, RZ, R9 ;  /* 0x000000ffff07b224 */ /* 0x000fe200078e0009 */
[----:B-1----:R-:W-:Y:S01]  /*2de0*/  SHF.R.S32.HI R11, RZ, 0x1f, R28 ;  /* 0x0000001fff0b7819 */ /* 0x002fe2000001141c */
[----:B------:R-:W-:-:S03]  /*2df0*/  VIADD R8, R18, 0xffffffde ;  /* 0xffffffde12087836 */ /* 0x000fc60000000000 */
[----:B------:R0:W3:Y:S02]  /*2e00*/  @!P3 LDG.E.U8 R12, desc[UR14][R6.64] ;  /* 0x0000000e060cb981 */ /* 0x0000e4000c1e1100 */
[----:B------:R-:W-:Y:S02]  /*2e10*/  ISETP.GE.U32.AND P3, PT, R8, 0x7fffff5f, PT ;  /* 0x7fffff5f0800780c */ /* 0x000fe40003f66070 */
[----:B------:R-:W-:Y:S01]  /*2e20*/  STL [R1+0x9d8], R13 ;  /* 0x0009d80d01007387 */ /* 0x000fe20000100800 */
[----:B------:R-:W-:Y:S02]  /*2e30*/  @!P4 IMAD.MOV.U32 R8, RZ, RZ, R5 ;  /* 0x000000ffff08c224 */ /* 0x000fe400078e0005 */
[----:B0-----:R-:W-:Y:S01]  /*2e40*/  IMAD.X R6, R11, 0x1, R2, P6 ;  /* 0x000000010b067824 */ /* 0x001fe200030e0602 */
[----:B------:R0:W-:Y:S03]  /*2e50*/  STL [R1+0x9d4], R9 ;  /* 0x0009d40901007387 */ /* 0x0001e60000100800 */
[----:B0-----:R-:W-:-:S05]  /*2e60*/  @!P4 IMAD.MOV.U32 R9, RZ, RZ, R6 ;  /* 0x000000ffff09c224 */ /* 0x001fca00078e0006 */
[----:B------:R0:W4:Y:S01]  /*2e70*/  @!P4 LDG.E.U8 R10, desc[UR14][R8.64] ;  /* 0x0000000e080ac981 */ /* 0x000122000c1e1100 */
[----:B------:R-:W-:-:S05]  /*2e80*/  IADD3 R7, P6, PT, R3, R28, RZ ;  /* 0x0000001c03077210 */ /* 0x000fca0007fde0ff */
[----:B0-----:R-:W-:Y:S01]  /*2e90*/  IMAD.X R8, R11, 0x1, R4, P6 ;  /* 0x000000010b087824 */ /* 0x001fe200030e0604 */
[----:B------:R-:W-:-:S03]  /*2ea0*/  PRMT R9, RZ, 0x7610, R9 ;  /* 0x00007610ff097816 */ /* 0x000fc60000000009 */
[----:B------:R-:W-:Y:S01]  /*2eb0*/  @!P4 IMAD.MOV.U32 R11, RZ, RZ, R8 ;  /* 0x000000ffff0bc224 */ /* 0x000fe200078e0008 */
[----:B------:R-:W-:Y:S01]  /*2ec0*/  PRMT R54, RZ, 0x7610, R54 ;  /* 0x00007610ff367816 */ /* 0x000fe20000000036 */
[----:B---3--:R0:W-:Y:S04]  /*2ed0*/  STL [R1+0x94], R12 ;  /* 0x0000940c01007387 */ /* 0x0081e80000100800 */
[----:B------:R-:W-:Y:S04]  /*2ee0*/  STL [R1+0xa68], R5 ;  /* 0x000a680501007387 */ /* 0x000fe80000100800 */
[----:B------:R-:W-:Y:S01]  /*2ef0*/  STL [R1+0xa64], R6 ;  /* 0x000a640601007387 */ /* 0x000fe20000100800 */
[----:B0-----:R-:W-:-:S03]  /*2f00*/  IMAD R12, R28, 0x9, RZ ;  /* 0x000000091c0c7824 */ /* 0x001fc600078e02ff */
[----:B--2---:R0:W-:Y:S02]  /*2f10*/  STL [R1+0x9c], R15 ;  /* 0x00009c0f01007387 */ /* 0x0041e40000100800 */
[----:B------:R-:W-:Y:S02]  /*2f20*/  IADD3 R75, P6, PT, R12, R0, RZ ;  /* 0x000000000c4b7210 */ /* 0x000fe40007fde0ff */
[----:B0-----:R-:W-:Y:S01]  /*2f30*/  SHF.R.S32.HI R15, RZ, 0x1f, R12 ;  /* 0x0000001fff0f7819 */ /* 0x001fe2000001140c */
[----:B----4-:R0:W-:Y:S02]  /*2f40*/  STL [R1+0x90], R10 ;  /* 0x0000900a01007387 */ /* 0x0101e40000100800 */
[----:B0-----:R-:W-:-:S05]  /*2f50*/  @!P4 IMAD.MOV.U32 R10, RZ, RZ, R7 ;  /* 0x000000ffff0ac224 */ /* 0x001fca00078e0007 */
[----:B------:R0:W2:Y:S02]  /*2f60*/  @!P4 LDG.E.U8 R9, desc[UR14][R10.64] ;  /* 0x0000000e0a09c981 */ /* 0x0000a4000c1e1100 */
[----:B0-----:R-:W-:Y:S02]  /*2f70*/  IMAD.X R11, R15, 0x1, R2, P6 ;  /* 0x000000010f0b7824 */ /* 0x001fe400030e0602 */
[----:B------:R-:W-:-:S05]  /*2f80*/  @!P5 IMAD.MOV.U32 R10, RZ, RZ, R75 ;  /* 0x000000ffff0ad224 */ /* 0x000fca00078e004b */
[----:B------:R0:W3:Y:S01]  /*2f90*/  @!P5 LDG.E.U8 R54, desc[UR14][R10.64] ;  /* 0x0000000e0a36d981 */ /* 0x0000e2000c1e1100 */
[----:B------:R-:W-:-:S03]  /*2fa0*/  IADD3 R12, P6, PT, R12, R3, RZ ;  /* 0x000000030c0c7210 */ /* 0x000fc60007fde0ff */
[----:B------:R-:W-:Y:S04]  /*2fb0*/  STL [R1+0xa70], R7 ;  /* 0x000a700701007387 */ /* 0x000fe80000100800 */
[----:B------:R-:W-:Y:S01]  /*2fc0*/  STL [R1+0x1c8], R75 ;  /* 0x0001c84b01007387 */ /* 0x000fe20000100800 */
[----:B0-----:R-:W-:-:S03]  /*2fd0*/  IMAD.X R10, R15, 0x1, R4, P6 ;  /* 0x000000010f0a7824 */ /* 0x001fc600030e0604 */
[----:B------:R-:W-:Y:S04]  /*2fe0*/  STL [R1+0xa6c], R8 ;  /* 0x000a6c0801007387 */ /* 0x000fe80000100800 */
[----:B------:R0:W-:Y:S02]  /*2ff0*/  STL [R1+0x1c4], R11 ;  /* 0x0001c40b01007387 */ /* 0x0001e40000100800 */
[----:B0-----:R-:W-:-:S05]  /*3000*/  IMAD.MOV.U32 R11, RZ, RZ, R12 ;  /* 0x000000ffff0b7224 */ /* 0x001fca00078e000c */
[-C--:B------:R-:W-:Y:S02]  /*3010*/  @!P5 LOP3.LUT R11, R11, R10.reuse, RZ, 0x3c, !PT ;  /* 0x0000000a0b0bd212 */ /* 0x080fe400078e3cff */
[----:B------:R-:W-:Y:S01]  /*3020*/  PRMT R74, RZ, 0x7610, R74 ;  /* 0x00007610ff4a7816 */ /* 0x000fe2000000004a */
[----:B--2---:R-:W-:Y:S04]  /*3030*/  STL [R1+0x88], R9 ;  /* 0x0000880901007387 */ /* 0x004fe80000100800 */
[----:B------:R-:W2:Y:S04]  /*3040*/  LDL.LU R75, [R1+0xb28] ;  /* 0x000b2800014b7983 */ /* 0x000ea80000300800 */
[----:B------:R-:W-:Y:S04]  /*3050*/  STL [R1+0x1d0], R12 ;  /* 0x0001d00c01007387 */ /* 0x000fe80000100800 */
        /* <DEDUP_REMOVED lines=14> */
[----:B---3--:R0:W-:Y:S04]  /*3140*/  STL [R1+0x7c], R74 ;  /* 0x00007c4a01007387 */ /* 0x0081e80000100800 */
[----:B0-----:R-:W3:Y:S04]  /*3150*/  LDL.LU R74, [R1+0xb24] ;  /* 0x000b2400014a7983 */ /* 0x001ee80000300800 */
[----:B------:R-:W-:Y:S04]  /*3160*/  STL [R1+0x248], R54 ;  /* 0x0002483601007387 */ /* 0x000fe80000100800 */
[----:B------:R0:W-:Y:S02]  /*3170*/  STL [R1+0x244], R10 ;  /* 0x0002440a01007387 */ /* 0x0001e40000100800 */
[----:B0-----:R-:W-:-:S04]  /*3180*/  @!P0 LOP3.LUT R10, R11, R10, RZ, 0x3c, !PT ;  /* 0x0000000a0b0a8212 */ /* 0x001fc800078e3cff */
[----:B------:R-:W-:-:S05]  /*3190*/  @!P0 LOP3.LUT R11, R11, R10, RZ, 0x3c, !PT ;  /* 0x0000000a0b0b8212 */ /* 0x000fca00078e3cff */
[----:B------:R0:W4:Y:S01]  /*31a0*/  @!P0 LDG.E.U8 R73, desc[UR14][R10.64] ;  /* 0x0000000e0a498981 */ /* 0x000122000c1e1100 */
[----:B------:R-:W-:-:S05]  /*31b0*/  IADD3 R54, P6, PT, R9, R3, RZ ;  /* 0x0000000309367210 */ /* 0x000fca0007fde0ff */
[----:B0-----:R-:W-:Y:S02]  /*31c0*/  IMAD.MOV.U32 R11, RZ, RZ, R54 ;  /* 0x000000ffff0b7224 */ /* 0x001fe400078e0036 */
[----:B------:R-:W-:-:S05]  /*31d0*/  IMAD.X R10, R13, 0x1, R4, P6 ;  /* 0x000000010d0a7824 */ /* 0x000fca00030e0604 */
[-C--:B------:R-:W-:Y:S02]  /*31e0*/  @!P0 LOP3.LUT R11, R11, R10.reuse, RZ, 0x3c, !PT ;  /* 0x0000000a0b0b8212 */ /* 0x080fe400078e3cff */
[----:B------:R-:W-:Y:S01]  /*31f0*/  PRMT R72, RZ, 0x7610, R72 ;  /* 0x00007610ff487816 */ /* 0x000fe20000000048 */
[----:B----4-:R0:W-:Y:S04]  /*3200*/  STL [R1+0x78], R73 ;  /* 0x0000784901007387 */ /* 0x0101e80000100800 */
[----:B0-----:R-:W4:Y:S04]  /*3210*/  LDL.LU R73, [R1+0xb20] ;  /* 0x000b200001497983 */ /* 0x001f280000300800 */
[----:B------:R-:W-:Y:S04]  /*3220*/  STL [R1+0x250], R54 ;  /* 0x0002503601007387 */ /* 0x000fe80000100800 */
[----:B------:R0:W-:Y:S02]  /*3230*/  STL [R1+0x24c], R10 ;  /* 0x00024c0a01007387 */ /* 0x0001e40000100800 */
[----:B0-----:R-:W-:-:S04]  /*3240*/  @!P0 LOP3.LUT R10, R11, R10, RZ, 0x3c, !PT ;  /* 0x0000000a0b0a8212 */ /* 0x001fc800078e3cff */
[----:B------:R-:W-:-:S05]  /*3250*/  @!P0 LOP3.LUT R11, R11, R10, RZ, 0x3c, !PT ;  /* 0x0000000a0b0b8212 */ /* 0x000fca00078e3cff */
[----:B------:R0:W2:Y:S01]  /*3260*/  @!P0 LDG.E.U8 R72, desc[UR14][R10.64] ;  /* 0x0000000e0a488981 */ /* 0x0000a2000c1e1100 */
[----:B------:R-:W-:-:S05]  /*3270*/  IMAD R9, R28, 0x19, RZ ;  /* 0x000000191c097824 */ /* 0x000fca00078e02ff */
        /* <DEDUP_REMOVED lines=97> */
[----:B------:R-:W-:Y:S02]  /*3890*/  @!P5 LOP3.LUT R11, R11, R10, RZ, 0x3c, !PT ;  /* 0x0000000a0b0bd212 */ /* 0x000fe400078e3cff */
[----:B------:R-:W-:Y:S02]  /*38a0*/  ISETP.GE.U32.AND P0, PT, R12, 0x7fffff47, PT ;  /* 0x7fffff470c00780c */ /* 0x000fe40003f06070 */
[----:B------:R-:W-:Y:S01]  /*38b0*/  PRMT R32, RZ, 0x7610, R32 ;  /* 0x00007610ff207816 */ /* 0x000fe20000000020 */
[----:B------:R-:W-:-:S05]  /*38c0*/  IMAD R9, R28, 0x39, RZ ;  /* 0x000000391c097824 */ /* 0x000fca00078e02ff */
[----:B------:R-:W-:Y:S01]  /*38d0*/  SHF.R.S32.HI R13, RZ, 0x1f, R9 ;  /* 0x0000001fff0d7819 */ /* 0x000fe20000011409 */
[----:B--2---:R0:W-:Y:S04]  /*38e0*/  STL [R1+0x54], R42 ;  /* 0x0000542a01007387 */ /* 0x0041e80000100800 */
[----:B0-----:R-:W2:Y:S04]  /*38f0*/  LDL.LU R42, [R1+0xb00] ;  /* 0x000b0000012a7983 */ /* 0x001ea80000300800 */
[----:B------:R-:W-:Y:S04]  /*3900*/  STL [R1+0x568], R54 ;  /* 0x0005683601007387 */ /* 0x000fe80000100800 */
[----:B------:R0:W-:Y:S02]  /*3910*/  STL [R1+0x564], R10 ;  /* 0x0005640a01007387 */ /* 0x0001e40000100800 */
[----:B0-----:R-:W-:-:S04]  /*3920*/  @!P5 LOP3.LUT R10, R11, R10, RZ, 0x3c, !PT ;  /* 0x0000000a0b0ad212 */ /* 0x001fc800078e3cff */
[----:B------:R-:W-:Y:S02]  /*3930*/  @!P5 LOP3.LUT R11, R11, R10, RZ, 0x3c, !PT ;  /* 0x0000000a0b0bd212 */ /* 0x000fe400078e3cff */
[----:B------:R-:W-:-:S03]  /*3940*/  IADD3 R54, P6, PT, R9, R0, RZ ;  /* 0x0000000009367210 */ /* 0x000fc60007fde0ff */
[----:B------:R0:W2:Y:S02]  /*3950*/  @!P5 LDG.E.U8 R32, desc[UR14][R10.64] ;  /* 0x0000000e0a20d981 */ /* 0x0000a4000c1e1100 */
[----:B0-----:R-:W-:Y:S02]  /*3960*/  IMAD.X R11, R13, 0x1, R2, P6 ;  /* 0x000000010d0b7824 */ /* 0x001fe400030e0602 */
[----:B------:R-:W-:-:S05]  /*3970*/  @!P0 IMAD.MOV.U32 R10, RZ, RZ, R54 ;  /* 0x000000ffff0a8224 */ /* 0x000fca00078e0036 */
[----:B------:R0:W3:Y:S01]  /*3980*/  @!P0 LDG.E.U8 R26, desc[UR14][R10.64] ;  /* 0x0000000e0a1a8981 */ /* 0x0000e2000c1e1100 */
[----:B------:R-:W-:-:S05]  /*3990*/  IADD3 R9, P6, PT, R9, R3, RZ ;  /* 0x0000000309097210 */ /* 0x000fca0007fde0ff */
[----:B0-----:R-:W-:Y:S01]  /*39a0*/  IMAD.X R10, R13, 0x1, R4, P6 ;  /* 0x000000010d0a7824 */ /* 0x001fe200030e0604 */
[----:B------:R-:W-:Y:S01]  /*39b0*/  PRMT R52, RZ, 0x7610, R52 ;  /* 0x00007610ff347816 */ /* 0x000fe20000000034 */
[----:B--2---:R0:W-:Y:S04]  /*39c0*/  STL [R1+0x50], R32 ;  /* 0x0000502001007387 */ /* 0x0041e80000100800 */
[----:B0-----:R-:W2:Y:S04]  /*39d0*/  LDL.LU R32, [R1+0xafc] ;  /* 0x000afc0001207983 */ /* 0x001ea80000300800 */
[----:B------:R0:W-:Y:S04]  /*39e0*/  STL [R1+0x5e0], R54 ;  /* 0x0005e03601007387 */ /* 0x0001e80000100800 */
[----:B------:R1:W-:Y:S04]  /*39f0*/  STL [R1+0x5dc], R11 ;  /* 0x0005dc0b01007387 */ /* 0x0003e80000100800 */
[----:B0-----:R-:W2:Y:S01]  /*3a00*/  LDL.LU R54, [R1+0xaf8] ;  /* 0x000af80001367983 */ /* 0x001ea20000300800 */
[----:B-1----:R-:W-:-:S03]  /*3a10*/  IMAD.MOV.U32 R11, RZ, RZ, R9 ;  /* 0x000000ffff0b7224 */ /* 0x002fc600078e0009 */
[----:B------:R-:W-:Y:S02]  /*3a20*/  STL [R1+0x5e8], R9 ;  /* 0x0005e80901007387 */ /* 0x000fe40000100800 */
[-C--:B------:R-:W-:Y:S02]  /*3a30*/  @!P0 LOP3.LUT R11, R11, R10.reuse, RZ, 0x3c, !PT ;  /* 0x0000000a0b0b8212 */ /* 0x080fe400078e3cff */
[----:B---3--:R-:W-:Y:S04]  /*3a40*/  STL [R1+0x4c], R26 ;  /* 0x00004c1a01007387 */ /* 0x008fe80000100800 */
[----:B------:R0:W-:Y:S02]  /*3a50*/  STL [R1+0x5e4], R10 ;  /* 0x0005e40a01007387 */ /* 0x0001e40000100800 */
[----:B0-----:R-:W-:-:S04]  /*3a60*/  @!P0 LOP3.LUT R10, R11, R10, RZ, 0x3c, !PT ;  /* 0x0000000a0b0a8212 */ /* 0x001fc800078e3cff */
[----:B------:R-:W-:-:S05]  /*3a70*/  @!P0 LOP3.LUT R11, R11, R10, RZ, 0x3c, !PT ;  /* 0x0000000a0b0b8212 */ /* 0x000fca00078e3cff */
[----:B------:R0:W3:Y:S01]  /*3a80*/  @!P0 LDG.E.U8 R52, desc[UR14][R10.64] ;  /* 0x0000000e0a348981 */ /* 0x0000e2000c1e1100 */
[----:B------:R-:W-:-:S05]  /*3a90*/  VIADD R12, R18, 0xffffffbe ;  /* 0xffffffbe120c7836 */ /* 0x000fca0000000000 */
[----:B------:R-:W-:Y:S01]  /*3aa0*/  ISETP.GE.U32.AND P2, PT, R12, 0x7fffff3f, PT ;  /* 0x7fffff3f0c00780c */ /* 0x000fe20003f46070 */
[----:B------:R-:W-:-:S05]  /*3ab0*/  VIADD R12, R18, 0xffffffb6 ;  /* 0xffffffb6120c7836 */ /* 0x000fca0000000000 */
[----:B------:R-:W-:Y:S01]  /*3ac0*/  ISETP.GE.U32.AND P3, PT, R12, 0x7fffff37, PT ;  /* 0x7fffff370c00780c */ /* 0x000fe20003f66070 */
[----:B------:R-:W-:-:S05]  /*3ad0*/  VIADD R12, R18, 0xffffffae ;  /* 0xffffffae120c7836 */ /* 0x000fca0000000000 */
[----:B------:R-:W-:Y:S01]  /*3ae0*/  ISETP.GE.U32.AND P4, PT, R12, 0x7fffff2f, PT ;  /* 0x7fffff2f0c00780c */ /* 0x000fe20003f86070 */
[----:B------:R-:W-:-:S05]  /*3af0*/  VIADD R12, R18, 0xffffffa6 ;  /* 0xffffffa6120c7836 */ /* 0x000fca0000000000 */
[----:B------:R-:W-:Y:S01]  /*3b00*/  ISETP.GE.U32.AND P5, PT, R12, 0x7fffff27, PT ;  /* 0x7fffff270c00780c */ /* 0x000fe20003fa6070 */
[----:B------:R-:W-:-:S05]  /*3b10*/  IMAD R12, R28, 0x41, RZ ;  /* 0x000000411c0c7824 */ /* 0x000fca00078e02ff */
        /* <DEDUP_REMOVED lines=122> */
[-C--:B------:R-:W-:Y:S01]  /*42c0*/  @!P0 LOP3.LUT R11, R11, R10.reuse, RZ, 0x3c, !PT ;  /* 0x0000000a0b0b8212 */ /* 0x080fe200078e3cff */
        /* <DEDUP_REMOVED lines=14> */
[-C--:B------:R-:W-:Y:S01]  /*43b0*/  @!P2 LOP3.LUT R11, R11, R10.reuse, RZ, 0x3c, !PT ;  /* 0x0000000a0b0ba212 */ /* 0x080fe200078e3cff */
[----:B--2---:R-:W-:Y:S04]  /*43c0*/  STL [R1+0x20], R43 ;  /* 0x0000202b01007387 */ /* 0x004fe80000100800 */
[----:B------:R-:W-:Y:S04]  /*43d0*/  STL [R1+0x8e0], R26 ;  /* 0x0008e01a01007387 */ /* 0x000fe80000100800 */
[----:B------:R0:W-:Y:S02]  /*43e0*/  STL [R1+0x8dc], R10 ;  /* 0x0008dc0a01007387 */ /* 0x0001e40000100800 */
[----:B0-----:R-:W-:-:S04]  /*43f0*/  @!P2 LOP3.LUT R10, R11, R10, RZ, 0x3c, !PT ;  /* 0x0000000a0b0aa212 */ /* 0x001fc800078e3cff */
[----:B------:R-:W-:-:S05]  /*4400*/  @!P2 LOP3.LUT R11, R11, R10, RZ, 0x3c, !PT ;  /* 0x0000000a0b0ba212 */ /* 0x000fca00078e3cff */
[----:B------:R0:W2:Y:S01]  /*4410*/  @!P2 LDG.E.U8 R22, desc[UR14][R10.64] ;  /* 0x0000000e0a16a981 */ /* 0x0000a2000c1e1100 */
[----:B------:R-:W-:Y:S01]  /*4420*/  VIADD R13, R18, 0xffffff8e ;  /* 0xffffff8e120d7836 */ /* 0x000fe20000000000 */
[----:B------:R-:W-:Y:S01]  /*4430*/  IADD3 R26, P6, PT, R12, R3, RZ ;  /* 0x000000030c1a7210 */ /* 0x000fe20007fde0ff */
[----:B------:R-:W-:-:S03]  /*4440*/  IMAD R12, R28, 0x71, RZ ;  /* 0x000000711c0c7824 */ /* 0x000fc600078e02ff */
[----:B------:R-:W-:Y:S01]  /*4450*/  ISETP.GE.U32.AND P3, PT, R13, 0x7fffff0f, PT ;  /* 0x7fffff0f0d00780c */ /* 0x000fe20003f66070 */
[----:B------:R-:W-:Y:S01]  /*4460*/  STL [R1+0x8e8], R26 ;  /* 0x0008e81a01007387 */ /* 0x000fe20000100800 */
[----:B0-----:R-:W-:Y:S01]  /*4470*/  IMAD.X R11, R9, 0x1, R4, P6 ;  /* 0x00000001090b7824 */ /* 0x001fe200030e0604 */
[----:B------:R-:W-:Y:S01]  /*4480*/  SHF.R.S32.HI R9, RZ, 0x1f, R12 ;  /* 0x0000001fff097819 */ /* 0x000fe2000001140c */
[----:B------:R-:W-:-:S05]  /*4490*/  @!P2 IMAD.MOV.U32 R10, RZ, RZ, R26 ;  /* 0x000000ffff0aa224 */ /* 0x000fca00078e001a */
[----:B------:R0:W3:Y:S04]  /*44a0*/  @!P2 LDG.E.U8 R21, desc[UR14][R10.64] ;  /* 0x0000000e0a15a981 */ /* 0x0000e8000c1e1100 */
[----:B--2---:R1:W-:Y:S02]  /*44b0*/  STL [R1+0x1c], R22 ;  /* 0x00001c1601007387 */ /* 0x0043e40000100800 */
[----:B-1----:R-:W-:Y:S02]  /*44c0*/  IADD3 R22, P6, PT, R12, R0, RZ ;  /* 0x000000000c167210 */ /* 0x002fe40007fde0ff */
[----:B------:R1:W-:Y:S03]  /*44d0*/  STL [R1+0x8e4], R11 ;  /* 0x0008e40b01007387 */ /* 0x0003e60000100800 */
[----:B------:R-:W-:-:S02]  /*44e0*/  IMAD.X R26, R9, 0x1, R2, P6 ;  /* 0x00000001091a7824 */ /* 0x000fc400030e0602 */
[----:B0-----:R-:W-:Y:S02]  /*44f0*/  @!P3 IMAD.MOV.U32 R10, RZ, RZ, R22 ;  /* 0x000000ffff0ab224 */ /* 0x001fe400078e0016 */
[----:B-1----:R-:W-:-:S05]  /*4500*/  @!P3 IMAD.MOV.U32 R11, RZ, RZ, R26 ;  /* 0x000000ffff0bb224 */ /* 0x002fca00078e001a */
[----:B------:R0:W2:Y:S01]  /*4510*/  @!P3 LDG.E.U8 R20, desc[UR14][R10.64] ;  /* 0x0000000e0a14b981 */ /* 0x0000a2000c1e1100 */
[----:B------:R-:W-:-:S03]  /*4520*/  VIADD R13, R18, 0xffffff86 ;  /* 0xffffff86120d7836 */ /* 0x000fc60000000000 */
[----:B------:R-:W-:Y:S04]  /*4530*/  STL [R1+0x960], R22 ;  /* 0x0009601601007387 */ /* 0x000fe80000100800 */
[----:B---3--:R1:W-:Y:S01]  /*4540*/  STL [R1+0x18], R21 ;  /* 0x0000181501007387 */ /* 0x0083e20000100800 */
[----:B------:R-:W-:Y:S02]  /*4550*/  ISETP.GE.U32.AND P4, PT, R13, 0x7fffff07, PT ;  /* 0x7fffff070d00780c */ /* 0x000fe40003f86070 */
[----:B-1----:R-:W-:Y:S01]  /*4560*/  IADD3 R21, P6, PT, R12, R3, RZ ;  /* 0x000000030c157210 */ /* 0x002fe20007fde0ff */
[----:B------:R-:W-:Y:S01]  /*4570*/  IMAD R12, R28, 0x79, RZ ;  /* 0x000000791c0c7824 */ /* 0x000fe200078e02ff */
[----:B------:R-:W-:Y:S03]  /*4580*/  STL [R1+0x95c], R26 ;  /* 0x00095c1a01007387 */ /* 0x000fe60000100800 */
[----:B------:R-:W-:Y:S01]  /*4590*/  IMAD.X R22, R9, 0x1, R4, P6 ;  /* 0x0000000109167824 */ /* 0x000fe200030e0604 */
[----:B------:R-:W-:Y:S01]  /*45a0*/  STL [R1+0x968], R21 ;  /* 0x0009681501007387 */ /* 0x000fe20000100800 */
[----:B0-----:R-:W-:Y:S01]  /*45b0*/  @!P3 IMAD.MOV.U32 R10, RZ, RZ, R21 ;  /* 0x000000ffff0ab224 */ /* 0x001fe200078e0015 */
[----:B------:R-:W-:Y:S01]  /*45c0*/  SHF.R.S32.HI R9, RZ, 0x1f, R12 ;  /* 0x0000001fff097819 */ /* 0x000fe2000001140c */
[----:B------:R-:W-:-:S05]  /*45d0*/  @!P3 IMAD.MOV.U32 R11, RZ, RZ, R22 ;  /* 0x000000ffff0bb224 */ /* 0x000fca00078e0016 */
[----:B------:R0:W3:Y:S04]  /*45e0*/  @!P3 LDG.E.U8 R17, desc[UR14][R10.64] ;  /* 0x0000000e0a11b981 */ /* 0x0000e8000c1e1100 */
[----:B--2---:R1:W-:Y:S02]  /*45f0*/  STL [R1+0x14], R20 ;  /* 0x0000141401007387 */ /* 0x0043e40000100800 */
[----:B-1----:R-:W-:-:S05]  /*4600*/  IADD3 R20, P6, PT, R12, R0, RZ ;  /* 0x000000000c147210 */ /* 0x002fca0007fde0ff */
[----:B------:R-:W-:Y:S02]  /*4610*/  IMAD.X R21, R9, 0x1, R2, P6 ;  /* 0x0000000109157824 */ /* 0x000fe400030e0602 */
[----:B0-----:R-:W-:Y:S02]  /*4620*/  @!P4 IMAD.MOV.U32 R10, RZ, RZ, R20 ;  /* 0x000000ffff0ac224 */ /* 0x001fe400078e0014 */
[----:B------:R-:W-:-:S05]  /*4630*/  @!P4 IMAD.MOV.U32 R11, RZ, RZ, R21 ;  /* 0x000000ffff0bc224 */ /* 0x000fca00078e0015 */
[----:B------:R0:W2:Y:S01]  /*4640*/  @!P4 LDG.E.U8 R14, desc[UR14][R10.64] ;  /* 0x0000000e0a0ec981 */ /* 0x0000a2000c1e1100 */
[----:B------:R-:W-:-:S05]  /*4650*/  VIADD R13, R18, 0xfffffffd ;  /* 0xfffffffd120d7836 */ /* 0x000fca0000000000 */
[----:B------:R-:W-:Y:S01]  /*4660*/  ISETP.GE.U32.AND P5, PT, R13, 0x7fffff7e, PT ;  /* 0x7fffff7e0d00780c */ /* 0x000fe20003fa6070 */
[C---:B------:R-:W-:Y:S01]  /*4670*/  VIADD R13, R18.reuse, 0xfffffff5 ;  /* 0xfffffff5120d7836 */ /* 0x040fe20000000000 */
[----:B------:R-:W-:Y:S04]  /*4680*/  STL [R1+0x964], R22 ;  /* 0x0009641601007387 */ /* 0x000fe80000100800 */
[----:B------:R-:W-:Y:S01]  /*4690*/  STL [R1+0x9e0], R20 ;  /* 0x0009e01401007387 */ /* 0x000fe20000100800 */
[----:B------:R-:W-:Y:S01]  /*46a0*/  ISETP.GE.U32.AND P0, PT, R13, 0x7fffff76, PT ;  /* 0x7fffff760d00780c */ /* 0x000fe20003f06070 */
[----:B------:R-:W-:Y:S02]  /*46b0*/  VIADD R13, R18, 0xffffffed ;  /* 0xffffffed120d7836 */ /* 0x000fe40000000000 */
[----:B---3--:R1:W-:Y:S03]  /*46c0*/  STL [R1+0x10], R17 ;  /* 0x0000101101007387 */ /* 0x0083e60000100800 */
[----:B------:R-:W-:-:S02]  /*46d0*/  ISETP.GE.U32.AND P2, PT, R13, 0x7fffff6e, PT ;  /* 0x7fffff6e0d00780c */ /* 0x000fc40003f46070 */
[----:B-1----:R-:W-:Y:S01]  /*46e0*/  IADD3 R17, P6, PT, R12, R3, RZ ;  /* 0x000000030c117210 */ /* 0x002fe20007fde0ff */
[----:B------:R-:W-:Y:S01]  /*46f0*/  IMAD.SHL.U32 R12, R28, 0x2, RZ ;  /* 0x000000021c0c7824 */ /* 0x000fe200078e00ff */
[----:B------:R-:W-:Y:S01]  /*4700*/  STL [R1+0x9dc], R21 ;  /* 0x0009dc1501007387 */ /* 0x000fe20000100800 */
[----:B------:R-:W-:Y:S02]  /*4710*/  VIADD R13, R18, 0xffffffe5 ;  /* 0xffffffe5120d7836 */ /* 0x000fe40000000000 */
[----:B------:R-:W-:Y:S01]  /*4720*/  IMAD.X R20, R9, 0x1, R4, P6 ;  /* 0x0000000109147824 */ /* 0x000fe200030e0604 */
[----:B------:R-:W-:Y:S01]  /*4730*/  STL [R1+0x9e8], R17 ;  /* 0x0009e81101007387 */ /* 0x000fe20000100800 */
[----:B0-----:R-:W-:Y:S01]  /*4740*/  @!P4 IMAD.MOV.U32 R10, RZ, RZ, R17 ;  /* 0x000000ffff0ac224 */ /* 0x001fe200078e0011 */
[----:B------:R-:W-:Y:S01]  /*4750*/  IADD3 R9, P6, PT, R12, R0, RZ ;  /* 0x000000000c097210 */ /* 0x000fe20007fde0ff */
[----:B------:R-:W-:Y:S01]  /*4760*/  @!P4 IMAD.MOV.U32 R11, RZ, RZ, R20 ;  /* 0x000000ffff0bc224 */ /* 0x000fe200078e0014 */
[----:B------:R-:W-:Y:S01]  /*4770*/  ISETP.GE.U32.AND P3, PT, R13, 0x7fffff66, PT ;  /* 0x7fffff660d00780c */ /* 0x000fe20003f66070 */
[----:B------:R-:W-:-:S03]  /*4780*/  VIADD R13, R18, 0xffffffdd ;  /* 0xffffffdd120d7836 */ /* 0x000fc60000000000 */
[----:B------:R0:W3:Y:S01]  /*4790*/  @!P4 LDG.E.U8 R16, desc[UR14][R10.64] ;  /* 0x0000000e0a10c981 */ /* 0x0000e2000c1e1100 */
[----:B------:R-:W-:Y:S02]  /*47a0*/  PRMT R15, RZ, 0x7610, R15 ;  /* 0x00007610ff0f7816 */ /* 0x000fe4000000000f */
[----:B------:R-:W-:Y:S01]  /*47b0*/  ISETP.GE.U32.AND P4, PT, R13, 0x7fffff5e, PT ;  /* 0x7fffff5e0d00780c */ /* 0x000fe20003f86070 */
[----:B--2---:R1:W-:Y:S02]  /*47c0*/  STL [R1+0xc], R14 ;  /* 0x00000c0e01007387 */ /* 0x0043e40000100800 */
[----:B-1----:R-:W-:-:S05]  /*47d0*/  SHF.R.S32.HI R14, RZ, 0x1f, R12 ;  /* 0x0000001fff0e7819 */ /* 0x002fca000001140c */
[----:B0-----:R-:W-:Y:S01]  /*47e0*/  IMAD.X R10, R14, 0x1, R2, P6 ;  /* 0x000000010e0a7824 */ /* 0x001fe200030e0602 */
[----:B------:R-:W-:Y:S01]  /*47f0*/  IADD3 R11, P6, PT, R12, R3, RZ ;  /* 0x000000030c0b7210 */ /* 0x000fe20007fde0ff */
[----:B------:R-:W-:Y:S02]  /*4800*/  @!P5 IMAD.MOV.U32 R12, RZ, RZ, R9 ;  /* 0x000000ffff0cd224 */ /* 0x000fe400078e0009 */
[----:B------:R-:W-:-:S05]  /*4810*/  @!P5 IMAD.MOV.U32 R13, RZ, RZ, R10 ;  /* 0x000000ffff0dd224 */ /* 0x000fca00078e000a */
[----:B------:R0:W2:Y:S04]  /*4820*/  @!P5 LDG.E.U8 R15, desc[UR14][R12.64] ;  /* 0x0000000e0c0fd981 */ /* 0x0000a8000c1e1100 */
[----:B------:R-:W-:Y:S01]  /*4830*/  STL [R1+0x9e4], R20 ;  /* 0x0009e41401007387 */ /* 0x000fe20000100800 */
[----:B------:R-:W-:Y:S01]  /*4840*/  PRMT R19, RZ, 0x7610, R19 ;  /* 0x00007610ff137816 */ /* 0x000fe20000000013 */
[----:B0-----:R-:W-:Y:S02]  /*4850*/  IMAD.X R12, R14, 0x1, R4, P6 ;  /* 0x000000010e0c7824 */ /* 0x001fe400030e0604 */
[----:B------:R-:W-:Y:S01]  /*4860*/  @!P5 IMAD.MOV.U32 R14, RZ, RZ, R11 ;  /* 0x000000ffff0ed224 */ /* 0x000fe200078e000b */
[----:B---3--:R0:W-:Y:S04]  /*4870*/  STL [R1+0x8], R16 ;  /* 0x0000081001007387 */ /* 0x0081e80000100800 */
[----:B------:R-:W-:Y:S04]  /*4880*/  STL [R1+0xa78], R9 ;  /* 0x000a780901007387 */ /* 0x000fe80000100800 */
[----:B------:R-:W-:Y:S01]  /*4890*/  STL [R1+0xa74], R10 ;  /* 0x000a740a01007387 */ /* 0x000fe20000100800 */
[----:B0-----:R-:W-:-:S05]  /*48a0*/  IMAD R16, R28, 0xa, RZ ;  /* 0x0000000a1c107824 */ /* 0x001fca00078e02ff */
[----:B------:R-:W-:Y:S02]  /*48b0*/  SHF.R.S32.HI R13, RZ, 0x1f, R16 ;  /* 0x0000001fff0d7819 */ /* 0x000fe40000011410 */
[----:B------:R-:W-:-:S05]  /*48c0*/  IADD3 R20, P6, PT, R16, R0, RZ ;  /* 0x0000000010147210 */ /* 0x000fca0007fde0ff */
[----:B------:R-:W-:Y:S01]  /*48d0*/  IMAD.X R21, R13, 0x1, R2, P6 ;  /* 0x000000010d157824 */ /* 0x000fe200030e0602 */
[----:B--2---:R0:W-:Y:S02]  /*48e0*/  STL [R1+0x4], R15 ;  /* 0x0000040f01007387 */ /* 0x0041e40000100800 */
[----:B0-----:R-:W-:Y:S02]  /*48f0*/  @!P5 IMAD.MOV.U32 R15, RZ, RZ, R12 ;  /* 0x000000ffff0fd224 */ /* 0x001fe400078e000c */
[----:B------:R0:W-:Y:S04]  /*4900*/  STL [R1+0xa80], R11 ;  /* 0x000a800b01007387 */ /* 0x0001e80000100800 */
[----:B------:R1:W2:Y:S01]  /*4910*/  @!P5 LDG.E.U8 R19, desc[UR14][R14.64] ;  /* 0x0000000e0e13d981 */ /* 0x0002a2000c1e1100 */
[----:B0-----:R-:W-:Y:S01]  /*4920*/  PRMT R11, RZ, 0x7610, R11 ;  /* 0x00007610ff0b7816 */ /* 0x001fe2000000000b */
[----:B-1----:R-:W-:-:S02]  /*4930*/  @!P0 IMAD.MOV.U32 R14, RZ, RZ, R20 ;  /* 0x000000ffff0e8224 */ /* 0x002fc400078e0014 */
[----:B------:R-:W-:-:S05]  /*4940*/  @!P0 IMAD.MOV.U32 R15, RZ, RZ, R21 ;  /* 0x000000ffff0f8224 */ /* 0x000fca00078e0015 */
[----:B------:R0:W3:Y:S04]  /*4950*/  @!P0 LDG.E.U8 R11, desc[UR14][R14.64] ;  /* 0x0000000e0e0b8981 */ /* 0x0000e8000c1e1100 */
[----:B------:R-:W-:Y:S04]  /*4960*/  STL [R1+0x1d8], R20 ;  /* 0x0001d81401007387 */ /* 0x000fe80000100800 */
[----:B------:R1:W-:Y:S01]  /*4970*/  STL [R1+0xa7c], R12 ;  /* 0x000a7c0c01007387 */ /* 0x0003e20000100800 */
[----:B------:R-:W-:Y:S02]  /*4980*/  PRMT R9, RZ, 0x7610, R9 ;  /* 0x00007610ff097816 */ /* 0x000fe40000000009 */
[----:B-1----:R-:W-:Y:S01]  /*4990*/  PRMT R12, RZ, 0x7610, R12 ;  /* 0x00007610ff0c7816 */ /* 0x002fe2000000000c */
[----:B--2---:R1:W-:Y:S04]  /*49a0*/  STL [R1], R19 ;  /* 0x0000001301007387 */ /* 0x0043e80000100800 */
[----:B------:R2:W-:Y:S01]  /*49b0*/  STL [R1+0x1d4], R21 ;  /* 0x0001d41501007387 */ /* 0x0005e20000100800 */
[----:B-1----:R-:W-:Y:S01]  /*49c0*/  IADD3 R19, P6, PT, R16, R3, RZ ;  /* 0x0000000310137210 */ /* 0x002fe20007fde0ff */
[----:B------:R-:W-:-:S04]  /*49d0*/  IMAD R16, R28, 0x12, RZ ;  /* 0x000000121c107824 */ /* 0x000fc800078e02ff */
[----:B--2---:R-:W-:Y:S01]  /*49e0*/  IMAD.X R21, R13, 0x1, R4, P6 ;  /* 0x000000010d157824 */ /* 0x004fe200030e0604 */
[----:B------:R-:W-:Y:S02]  /*49f0*/  SHF.R.S32.HI R13, RZ, 0x1f, R16 ;  /* 0x0000001fff0d7819 */ /* 0x000fe40000011410 */
[----:B------:R-:W-:Y:S01]  /*4a00*/  IADD3 R20, P6, PT, R16, R0, RZ ;  /* 0x0000000010147210 */ /* 0x000fe20007fde0ff */
[----:B------:R-:W-:Y:S01]  /*4a10*/  STL [R1+0x1e0], R19 ;  /* 0x0001e01301007387 */ /* 0x000fe20000100800 */
[----:B0-----:R-:W-:Y:S02]  /*4a20*/  @!P0 IMAD.MOV.U32 R14, RZ, RZ, R19 ;  /* 0x000000ffff0e8224 */ /* 0x001fe400078e0013 */
[----:B------:R-:W-:Y:S01]  /*4a30*/  @!P0 IMAD.MOV.U32 R15, RZ, RZ, R21 ;  /* 0x000000ffff0f8224 */ /* 0x000fe200078e0015 */
[----:B---3--:R0:W-:Y:S04]  /*4a40*/  STL [R1+0xa84], R11 ;  /* 0x000a840b01007387 */ /* 0x0081e80000100800 */
[----:B------:R1:W2:Y:S01]  /*4a50*/  @!P0 LDG.E.U8 R12, desc[UR14][R14.64] ;  /* 0x0000000e0e0c8981 */ /* 0x0002a2000c1e1100 */
[----:B0-----:R-:W-:-:S02]  /*4a60*/  IMAD.X R11, R13, 0x1, R2, P6 ;  /* 0x000000010d0b7824 */ /* 0x001fc400030e0602 */
[----:B-1----:R-:W-:Y:S02]  /*4a70*/  @!P2 IMAD.MOV.U32 R14, RZ, RZ, R20 ;  /* 0x000000ffff0ea224 */ /* 0x002fe400078e0014 */
[----:B------:R-:W-:-:S05]  /*4a80*/  @!P2 IMAD.MOV.U32 R15, RZ, RZ, R11 ;  /* 0x000000ffff0fa224 */ /* 0x000fca00078e000b */
[----:B------:R0:W3:Y:S01]  /*4a90*/  @!P2 LDG.E.U8 R9, desc[UR14][R14.64] ;  /* 0x0000000e0e09a981 */ /* 0x0000e2000c1e1100 */
[----:B------:R-:W-:Y:S01]  /*4aa0*/  IADD3 R19, P6, PT, R16, R3, RZ ;  /* 0x0000000310137210 */ /* 0x000fe20007fde0ff */
[----:B------:R-:W-:Y:S02]  /*4ab0*/  IMAD R16, R28, 0x1a, RZ ;  /* 0x0000001a1c107824 */ /* 0x000fe400078e02ff */
[----:B------:R-:W-:Y:S04]  /*4ac0*/  STL [R1+0x1dc], R21 ;  /* 0x0001dc1501007387 */ /* 0x000fe80000100800 */
[----:B------:R-:W-:Y:S01]  /*4ad0*/  STL [R1+0x258], R20 ;  /* 0x0002581401007387 */ /* 0x000fe20000100800 */
[----:B------:R-:W-:Y:S01]  /*4ae0*/  PRMT R10, RZ, 0x7610, R10 ;  /* 0x00007610ff0a7816 */ /* 0x000fe2000000000a */
[----:B0-----:R-:W-:Y:S01]  /*4af0*/  @!P2 IMAD.MOV.U32 R14, RZ, RZ, R19 ;  /* 0x000000ffff0ea224 */ /* 0x001fe200078e0013 */
[----:B------:R-:W-:Y:S01]  /*4b00*/  PRMT R7, RZ, 0x7610, R7 ;  /* 0x00007610ff077816 */ /* 0x000fe20000000007 */
[----:B--2---:R0:W-:Y:S04]  /*4b10*/  STL [R1+0xa88], R12 ;  /* 0x000a880c01007387 */ /* 0x0041e80000100800 */
[----:B------:R1:W-:Y:S01]  /*4b20*/  STL [R1+0x254], R11 ;  /* 0x0002540b01007387 */ /* 0x0003e20000100800 */
[----:B0-----:R-:W-:Y:S01]  /*4b30*/  IMAD.X R12, R13, 0x1, R4, P6 ;  /* 0x000000010d0c7824 */ /* 0x001fe200030e0604 */
[----:B------:R-:W-:-:S02]  /*4b40*/  SHF.R.S32.HI R13, RZ, 0x1f, R16 ;  /* 0x0000001fff0d7819 */ /* 0x000fc40000011410 */
[----:B------:R-:W-:Y:S01]  /*4b50*/  STL [R1+0x260], R19 ;  /* 0x0002601301007387 */ /* 0x000fe20000100800 */
[----:B-1----:R-:W-:Y:S01]  /*4b60*/  IADD3 R11, P6, PT, R16, R0, RZ ;  /* 0x00000000100b7210 */ /* 0x002fe20007fde0ff */
[----:B------:R-:W-:Y:S02]  /*4b70*/  @!P2 IMAD.MOV.U32 R15, RZ, RZ, R12 ;  /* 0x000000ffff0fa224 */ /* 0x000fe400078e000c */
[----:B---3--:R-:W-:Y:S04]  /*4b80*/  STL [R1+0xa8c], R9 ;  /* 0x000a8c0901007387 */ /* 0x008fe80000100800 */
[----:B------:R0:W-:Y:S04]  /*4b90*/  STL [R1+0x25c], R12 ;  /* 0x00025c0c01007387 */ /* 0x0001e80000100800 */
[----:B------:R1:W2:Y:S01]  /*4ba0*/  @!P2 LDG.E.U8 R10, desc[UR14][R14.64] ;  /* 0x0000000e0e0aa981 */ /* 0x0002a2000c1e1100 */
[----:B0-----:R-:W-:-:S02]  /*4bb0*/  IMAD.X R12, R13, 0x1, R2, P6 ;  /* 0x000000010d0c7824 */ /* 0x001fc400030e0602 */
[----:B-1----:R-:W-:Y:S02]  /*4bc0*/  @!P3 IMAD.MOV.U32 R14, RZ, RZ, R11 ;  /* 0x000000ffff0eb224 */ /* 0x002fe400078e000b */
[----:B------:R-:W-:-:S05]  /*4bd0*/  @!P3 IMAD.MOV.U32 R15, RZ, RZ, R12 ;  /* 0x000000ffff0fb224 */ /* 0x000fca00078e000c */
[----:B------:R0:W3:Y:S01]  /*4be0*/  @!P3 LDG.E.U8 R7, desc[UR14][R14.64] ;  /* 0x0000000e0e07b981 */ /* 0x0000e2000c1e1100 */
[----:B------:R-:W-:Y:S01]  /*4bf0*/  IADD3 R9, P6, PT, R16, R3, RZ ;  /* 0x0000000310097210 */ /* 0x000fe20007fde0ff */
[----:B------:R-:W-:Y:S02]  /*4c00*/  IMAD R16, R28, 0x22, RZ ;  /* 0x000000221c107824 */ /* 0x000fe400078e02ff */
[----:B------:R1:W-:Y:S01]  /*4c10*/  STL [R1+0x2d8], R11 ;  /* 0x0002d80b01007387 */ /* 0x0003e20000100800 */
[----:B------:R-:W-:Y:S01]  /*4c20*/  PRMT R8, RZ, 0x7610, R8 ;  /* 0x00007610ff087816 */ /* 0x000fe20000000008 */
[----:B0-----:R-:W-:Y:S02]  /*4c30*/  @!P3 IMAD.MOV.U32 R14, RZ, RZ, R9 ;  /* 0x000000ffff0eb224 */ /* 0x001fe400078e0009 */
[----:B-1----:R-:W-:Y:S01]  /*4c40*/  IMAD.X R11, R13, 0x1, R4, P6 ;  /* 0x000000010d0b7824 */ /* 0x002fe200030e0604 */
[----:B------:R-:W-:-:S03]  /*4c50*/  SHF.R.S32.HI R13, RZ, 0x1f, R16 ;  /* 0x0000001fff0d7819 */ /* 0x000fc60000011410 */
[----:B------:R-:W-:Y:S01]  /*4c60*/  @!P3 IMAD.MOV.U32 R15, RZ, RZ, R11 ;  /* 0x000000ffff0fb224 */ /* 0x000fe200078e000b */
[----:B------:R-:W-:-:S04]  /*4c70*/  PRMT R5, RZ, 0x7610, R5 ;  /* 0x00007610ff057816 */ /* 0x000fc80000000005 */
[----:B------:R0:W4:Y:S04]  /*4c80*/  @!P3 LDG.E.U8 R8, desc[UR14][R14.64] ;  /* 0x0000000e0e08b981 */ /* 0x000128000c1e1100 */
[----:B--2---:R1:W-:Y:S04]  /*4c90*/  STL [R1+0xa90], R10 ;  /* 0x000a900a01007387 */ /* 0x0043e80000100800 */
[----:B------:R-:W-:Y:S01]  /*4ca0*/  STL [R1+0x2d4], R12 ;  /* 0x0002d40c01007387 */ /* 0x000fe20000100800 */
[----:B-1----:R-:W-:-:S03]  /*4cb0*/  IADD3 R10, P6, PT, R16, R0, RZ ;  /* 0x00000000100a7210 */ /* 0x002fc60007fde0ff */
[----:B------:R-:W-:Y:S04]  /*4cc0*/  STL [R1+0x2e0], R9 ;  /* 0x0002e00901007387 */ /* 0x000fe80000100800 */
[----:B---3--:R1:W-:Y:S01]  /*4cd0*/  STL [R1+0xa94], R7 ;  /* 0x000a940701007387 */ /* 0x0083e20000100800 */
[----:B0-----:R-:W-:Y:S02]  /*4ce0*/  @!P4 IMAD.MOV.U32 R14, RZ, RZ, R10 ;  /* 0x000000ffff0ec224 */ /* 0x001fe400078e000a */
[----:B-1----:R-:W-:-:S04]  /*4cf0*/  IMAD.X R7, R13, 0x1, R2, P6 ;  /* 0x000000010d077824 */ /* 0x002fc800030e0602 */
[----:B------:R-:W-:-:S05]  /*4d00*/  @!P4 IMAD.MOV.U32 R15, RZ, RZ, R7 ;  /* 0x000000ffff0fc224 */ /* 0x000fca00078e0007 */
[----:B------:R0:W2:Y:S01]  /*4d10*/  @!P4 LDG.E.U8 R5, desc[UR14][R14.64] ;  /* 0x0000000e0e05c981 */ /* 0x0000a2000c1e1100 */
[----:B------:R-:W-:Y:S01]  /*4d20*/  VIADD R17, R18, 0xffffffd5 ;  /* 0xffffffd512117836 */ /* 0x000fe20000000000 */
[----:B------:R-:W-:Y:S01]  /*4d30*/  IADD3 R9, P6, PT, R16, R3, RZ ;  /* 0x0000000310097210 */ /* 0x000fe20007fde0ff */
[----:B------:R-:W-:Y:S01]  /*4d40*/  IMAD R16, R28, 0x2a, RZ ;  /* 0x0000002a1c107824 */ /* 0x000fe200078e02ff */
[----:B------:R-:W-:Y:S02]  /*4d50*/  STL [R1+0x2dc], R11 ;  /* 0x0002dc0b01007387 */ /* 0x000fe40000100800 */
[----:B------:R-:W-:Y:S02]  /*4d60*/  ISETP.GE.U32.AND P5, PT, R17, 0x7fffff56, PT ;  /* 0x7fffff561100780c */ /* 0x000fe40003fa6070 */
[----:B------:R-:W-:Y:S04]  /*4d70*/  STL [R1+0x358], R10 ;  /* 0x0003580a01007387 */ /* 0x000fe80000100800 */
[----:B----4-:R1:W-:Y:S01]  /*4d80*/  STL [R1+0xa98], R8 ;  /* 0x000a980801007387 */ /* 0x0103e20000100800 */
[----:B------:R-:W-:-:S03]  /*4d90*/  PRMT R6, RZ, 0x7610, R6 ;  /* 0x00007610ff067816 */ /* 0x000fc60000000006 */
[----:B------:R3:W-:Y:S01]  /*4da0*/  STL [R1+0x354], R7 ;  /* 0x0003540701007387 */ /* 0x0007e20000100800 */
[----:B0-----:R-:W-:Y:S02]  /*4db0*/  @!P4 IMAD.MOV.U32 R14, RZ, RZ, R9 ;  /* 0x000000ffff0ec224 */ /* 0x001fe400078e0009 */
[----:B-1----:R-:W-:Y:S01]  /*4dc0*/  IMAD.X R8, R13, 0x1, R4, P6 ;  /* 0x000000010d087824 */ /* 0x002fe200030e0604 */
[----:B------:R-:W-:Y:S01]  /*4dd0*/  SHF.R.S32.HI R13, RZ, 0x1f, R16 ;  /* 0x0000001fff0d7819 */ /* 0x000fe20000011410 */
[----:B------:R-:W-:Y:S01]  /*4de0*/  STL [R1+0x360], R9 ;  /* 0x0003600901007387 */ /* 0x000fe20000100800 */
[----:B---3--:R-:W-:Y:S01]  /*4df0*/  IADD3 R7, P6, PT, R16, R0, RZ ;  /* 0x0000000010077210 */ /* 0x008fe20007fde0ff */
[----:B------:R-:W-:Y:S01]  /*4e00*/  @!P4 IMAD.MOV.U32 R15, RZ, RZ, R8 ;  /* 0x000000ffff0fc224 */ /* 0x000fe200078e0008 */
[----:B------:R-:W-:-:S04]  /*4e10*/  PRMT R33, RZ, 0x7610, R33 ;  /* 0x00007610ff217816 */ /* 0x000fc80000000021 */
[----:B------:R0:W3:Y:S02]  /*4e20*/  @!P4 LDG.E.U8 R6, desc[UR14][R14.64] ;  /* 0x0000000e0e06c981 */ /* 0x0000e4000c1e1100 */
[----:B0-----:R-:W-:Y:S02]  /*4e30*/  @!P5 IMAD.MOV.U32 R14, RZ, RZ, R7 ;  /* 0x000000ffff0ed224 */ /* 0x001fe400078e0007 */
[----:B--2---:R-:W-:Y:S04]  /*4e40*/  STL [R1+0xa9c], R5 ;  /* 0x000a9c0501007387 */ /* 0x004fe80000100800 */
[----:B------:R0:W-:Y:S02]  /*4e50*/  STL [R1+0x35c], R8 ;  /* 0x00035c0801007387 */ /* 0x0001e40000100800 */
[----:B0-----:R-:W-:-:S04]  /*4e60*/  IMAD.X R8, R13, 0x1, R2, P6 ;  /* 0x000000010d087824 */ /* 0x001fc800030e0602 */
[----:B------:R-:W-:-:S05]  /*4e70*/  @!P5 IMAD.MOV.U32 R15, RZ, RZ, R8 ;  /* 0x000000ffff0fd224 */ /* 0x000fca00078e0008 */
[----:B------:R0:W2:Y:S01]  /*4e80*/  @!P5 LDG.E.U8 R33, desc[UR14][R14.64] ;  /* 0x0000000e0e21d981 */ /* 0x0000a2000c1e1100 */
[----:B------:R-:W-:Y:S01]  /*4e90*/  VIADD R17, R18, 0xffffffcd ;  /* 0xffffffcd12117836 */ /* 0x000fe20000000000 */
[----:B------:R-:W-:Y:S01]  /*4ea0*/  IADD3 R5, P6, PT, R16, R3, RZ ;  /* 0x0000000310057210 */ /* 0x000fe20007fde0ff */
[----:B------:R-:W-:Y:S01]  /*4eb0*/  IMAD R16, R28, 0x32, RZ ;  /* 0x000000321c107824 */ /* 0x000fe200078e02ff */
[----:B------:R1:W-:Y:S02]  /*4ec0*/  STL [R1+0x4f0], R7 ;  /* 0x0004f00701007387 */ /* 0x0003e40000100800 */
[----:B------:R-:W-:Y:S02]  /*4ed0*/  ISETP.GE.U32.AND P0, PT, R17, 0x7fffff4e, PT ;  /* 0x7fffff4e1100780c */ /* 0x000fe40003f06070 */
[----:B---3--:R3:W-:Y:S01]  /*4ee0*/  STL [R1+0xaa0], R6 ;  /* 0x000aa00601007387 */ /* 0x0087e20000100800 */
[----:B------:R-:W-:Y:S01]  /*4ef0*/  PRMT R29, RZ, 0x7610, R29 ;  /* 0x00007610ff1d7816 */ /* 0x000fe2000000001d */
[----:B-1----:R-:W-:Y:S01]  /*4f00*/  IMAD.X R7, R13, 0x1, R4, P6 ;  /* 0x000000010d077824 */ /* 0x002fe200030e0604 */
[----:B------:R-:W-:Y:S01]  /*4f10*/  SHF.R.S32.HI R13, RZ, 0x1f, R16 ;  /* 0x0000001fff0d7819 */ /* 0x000fe20000011410 */
[----:B------:R-:W-:Y:S01]  /*4f20*/  STL [R1+0x3f8], R8 ;  /* 0x0003f80801007387 */ /* 0x000fe20000100800 */
[----:B---3--:R-:W-:-:S03]  /*4f30*/  IADD3 R6, P6, PT, R16, R0, RZ ;  /* 0x0000000010067210 */ /* 0x008fc60007fde0ff */
[----:B------:R-:W-:Y:S01]  /*4f40*/  STL [R1+0x4f8], R5 ;  /* 0x0004f80501007387 */ /* 0x000fe20000100800 */
[----:B0-----:R-:W-:Y:S02]  /*4f50*/  @!P5 IMAD.MOV.U32 R14, RZ, RZ, R5 ;  /* 0x000000ffff0ed224 */ /* 0x001fe400078e0005 */
[----:B------:R-:W-:Y:S01]  /*4f60*/  @!P5 IMAD.MOV.U32 R15, RZ, RZ, R7 ;  /* 0x000000ffff0fd224 */ /* 0x000fe200078e0007 */
[----:B------:R-:W-:-:S04]  /*4f70*/  PRMT R160, RZ, 0x7610, R160 ;  /* 0x00007610ffa07816 */ /* 0x000fc800000000a0 */
[----:B------:R0:W3:Y:S02]  /*4f80*/  @!P5 LDG.E.U8 R29, desc[UR14][R14.64] ;  /* 0x0000000e0e1dd981 */ /* 0x0000e4000c1e1100 */
[----:B0-----:R-:W-:Y:S02]  /*4f90*/  @!P0 IMAD.MOV.U32 R14, RZ, RZ, R6 ;  /* 0x000000ffff0e8224 */ /* 0x001fe400078e0006 */
[----:B--2---:R0:W-:Y:S04]  /*4fa0*/  STL [R1+0xaa4], R33 ;  /* 0x000aa42101007387 */ /* 0x0041e80000100800 */
[----:B------:R1:W-:Y:S01]  /*4fb0*/  STL [R1+0x4f4], R7 ;  /* 0x0004f40701007387 */ /* 0x0003e20000100800 */
[----:B------:R-:W-:Y:S01]  /*4fc0*/  VIADD R17, R18, 0xffffffc5 ;  /* 0xffffffc512117836 */ /* 0x000fe20000000000 */
[----:B------:R-:W-:-:S02]  /*4fd0*/  PRMT R144, RZ, 0x7610, R144 ;  /* 0x00007610ff907816 */ /* 0x000fc40000000090 */
[----:B------:R-:W-:Y:S02]  /*4fe0*/  PRMT R165, RZ, 0x7610, R165 ;  /* 0x00007610ffa57816 */ /* 0x000fe400000000a5 */
[----:B------:R-:W-:Y:S01]  /*4ff0*/  PRMT R164, RZ, 0x7610, R164 ;  /* 0x00007610ffa47816 */ /* 0x000fe200000000a4 */
[----:B0-----:R-:W0:Y:S01]  /*5000*/  LDC R33, c[0x0][0x3a0] ;  /* 0x0000e800ff217b82 */ /* 0x001e220000000800 */
[----:B-1----:R-:W-:-:S04]  /*5010*/  IMAD.X R7, R13, 0x1, R2, P6 ;  /* 0x000000010d077824 */ /* 0x002fc800030e0602 */
[----:B------:R-:W-:-:S05]  /*5020*/  @!P0 IMAD.MOV.U32 R15, RZ, RZ, R7 ;  /* 0x000000ffff0f8224 */ /* 0x000fca00078e0007 */
[----:B------:R1:W2:Y:S01]  /*5030*/  @!P0 LDG.E.U8 R160, desc[UR14][R14.64] ;  /* 0x0000000e0ea08981 */ /* 0x0002a2000c1e1100 */
[----:B------:R-:W-:Y:S01]  /*5040*/  IADD3 R5, P6, PT, R16, R3, RZ ;  /* 0x0000000310057210 */ /* 0x000fe20007fde0ff */
[----:B------:R-:W-:Y:S01]  /*5050*/  IMAD R16, R28, 0x3a, RZ ;  /* 0x0000003a1c107824 */ /* 0x000fe200078e02ff */
[----:B------:R-:W-:Y:S01]  /*5060*/  ISETP.GE.U32.AND P2, PT, R17, 0x7fffff46, PT ;  /* 0x7fffff461100780c */ /* 0x000fe20003f46070 */
[----:B------:R-:W-:Y:S04]  /*5070*/  STL [R1+0x570], R6 ;  /* 0x0005700601007387 */ /* 0x000fe80000100800 */
[----:B---3--:R-:W-:Y:S04]  /*5080*/  STL [R1+0xaa8], R29 ;  /* 0x000aa81d01007387 */ /* 0x008fe80000100800 */
[----:B------:R3:W-:Y:S01]  /*5090*/  STL [R1+0x56c], R7 ;  /* 0x00056c0701007387 */ /* 0x0007e20000100800 */
[----:B-1----:R-:W-:-:S03]  /*50a0*/  @!P0 IMAD.MOV.U32 R14, RZ, RZ, R5 ;  /* 0x000000ffff0e8224 */ /* 0x002fc600078e0005 */
[----:B------:R-:W-:Y:S01]  /*50b0*/  STL [R1+0x578], R5 ;  /* 0x0005780501007387 */ /* 0x000fe20000100800 */
[----:B---3--:R-:W-:Y:S01]  /*50c0*/  IMAD.X R7, R13, 0x1, R4, P6 ;  /* 0x000000010d077824 */ /* 0x008fe200030e0604 */
[----:B------:R-:W-:Y:S02]  /*50d0*/  SHF.R.S32.HI R13, RZ, 0x1f, R16 ;  /* 0x0000001fff0d7819 */ /* 0x000fe40000011410 */
[----:B------:R-:W-:Y:S01]  /*50e0*/  IADD3 R6, P6, PT, R16, R0, RZ ;  /* 0x0000000010067210 */ /* 0x000fe20007fde0ff */
[----:B------:R-:W-:-:S05]  /*50f0*/  @!P0 IMAD.MOV.U32 R15, RZ, RZ, R7 ;  /* 0x000000ffff0f8224 */ /* 0x000fca00078e0007 */
[----:B------:R1:W3:Y:S02]  /*5100*/  @!P0 LDG.E.U8 R144, desc[UR14][R14.64] ;  /* 0x0000000e0e908981 */ /* 0x0002e4000c1e1100 */
[----:B-1----:R-:W-:Y:S02]  /*5110*/  @!P2 IMAD.MOV.U32 R14, RZ, RZ, R6 ;  /* 0x000000ffff0ea224 */ /* 0x002fe400078e0006 */
[----:B--2---:R-:W-:Y:S04]  /*5120*/  STL [R1+0xaac], R160 ;  /* 0x000aaca001007387 */ /* 0x004fe80000100800 */
[----:B------:R1:W-:Y:S02]  /*5130*/  STL [R1+0x574], R7 ;  /* 0x0005740701007387 */ /* 0x0003e40000100800 */
        /* <DEDUP_REMOVED lines=8> */
[----:B---3--:R-:W-:Y:S04]  /*51c0*/  STL [R1+0xab0], R144 ;  /* 0x000ab09001007387 */ /* 0x008fe80000100800 */
[----:B------:R3:W-:Y:S01]  /*51d0*/  STL [R1+0x5ec], R7 ;  /* 0x0005ec0701007387 */ /* 0x0007e20000100800 */
[----:B-1----:R-:W-:-:S03]  /*51e0*/  @!P2 IMAD.MOV.U32 R14, RZ, RZ, R5 ;  /* 0x000000ffff0ea224 */ /* 0x002fc600078e0005 */
[----:B------:R-:W-:Y:S01]  /*51f0*/  STL [R1+0x5f8], R5 ;  /* 0x0005f80501007387 */ /* 0x000fe20000100800 */
[----:B---3--:R-:W-:Y:S01]  /*5200*/  IMAD.X R7, R13, 0x1, R4, P6 ;  /* 0x000000010d077824 */ /* 0x008fe200030e0604 */
[----:B------:R-:W-:Y:S02]  /*5210*/  SHF.R.S32.HI R13, RZ, 0x1f, R16 ;  /* 0x0000001fff0d7819 */ /* 0x000fe40000011410 */
[----:B------:R-:W-:Y:S01]  /*5220*/  IADD3 R6, P6, PT, R16, R0, RZ ;  /* 0x0000000010067210 */ /* 0x000fe20007fde0ff */
[----:B------:R-:W-:Y:S01]  /*5230*/  @!P2 IMAD.MOV.U32 R15, RZ, RZ, R7 ;  /* 0x000000ffff0fa224 */ /* 0x000fe200078e0007 */
[----:B------:R-:W-:-:S04]  /*5240*/  PRMT R163, RZ, 0x7610, R163 ;  /* 0x00007610ffa37816 */ /* 0x000fc800000000a3 */
        /* <DEDUP_REMOVED lines=14> */
[----:B------:R-:W-:Y:S01]  /*5330*/  PRMT R162, RZ, 0x7610, R162 ;  /* 0x00007610ffa27816 */ /* 0x000fe200000000a2 */
[----:B-1----:R-:W-:-:S02]  /*5340*/  @!P3 IMAD.MOV.U32 R14, RZ, RZ, R5 ;  /* 0x000000ffff0eb224 */ /* 0x002fc400078e0005 */
        /* <DEDUP_REMOVED lines=13> */
[----:B0-----:R-:W-:Y:S01]  /*5420*/  VIADD R17, R33, 0xffffffad ;  /* 0xffffffad21117836 */ /* 0x001fe20000000000 */
        /* <DEDUP_REMOVED lines=9> */
[----:B0-----:R-:W-:Y:S01]  /*54c0*/  IMAD.X R7, R13, 0x1, R4, P6 ;  /* 0x000000010d077824 */ /* 0x001fe200030e0604 */
[----:B------:R-:W-:Y:S02]  /*54d0*/  SHF.R.S32.HI R13, RZ, 0x1f, R16 ;  /* 0x0000001fff0d7819 */ /* 0x000fe40000011410 */
[----:B------:R-:W-:Y:S01]  /*54e0*/  IADD3 R6, P6, PT, R16, R0, RZ ;  /* 0x0000000010067210 */ /* 0x000fe20007fde0ff */
        /* <DEDUP_REMOVED lines=17> */
[----:B------:R-:W-:-:S02]  /*5600*/  VIADD R17, R33, 0xffffff9d ;  /* 0xffffff9d21117836 */ /* 0x000fc40000000000 */
[----:B------:R-:W-:Y:S01]  /*5610*/  STL [R1+0x778], R5 ;  /* 0x0007780501007387 */ /* 0x000fe20000100800 */
[----:B0-----:R-:W-:Y:S02]  /*5620*/  @!P5 IMAD.MOV.U32 R14, RZ, RZ, R5 ;  /* 0x000000ffff0ed224 */ /* 0x001fe400078e0005 */
[----:B-1----:R-:W-:Y:S01]  /*5630*/  IMAD.X R7, R13, 0x1, R4, P6 ;  /* 0x000000010d077824 */ /* 0x002fe200030e0604 */
[----:B------:R-:W-:Y:S02]  /*5640*/  SHF.R.S32.HI R13, RZ, 0x1f, R16 ;  /* 0x0000001fff0d7819 */ /* 0x000fe40000011410 */
[----:B------:R-:W-:Y:S01]  /*5650*/  IADD3 R6, P6, PT, R16, R0, RZ ;  /* 0x0000000010067210 */ /* 0x000fe20007fde0ff */
[----:B------:R-:W-:Y:S01]  /*5660*/  @!P5 IMAD.MOV.U32 R15, RZ, RZ, R7 ;  /* 0x000000ffff0fd224 */ /* 0x000fe200078e0007 */
[----:B------:R-:W-:Y:S02]  /*5670*/  ISETP.GE.U32.AND P2, PT, R17, 0x7fffff1e, PT ;  /* 0x7fffff1e1100780c */ /* 0x000fe40003f46070 */
[----:B------:R-:W-:-:S02]  /*5680*/  PRMT R156, RZ, 0x7610, R156 ;  /* 0x00007610ff9c7816 */ /* 0x000fc4000000009c */
[----:B------:R0:W3:Y:S01]  /*5690*/  @!P5 LDG.E.U8 R157, desc[UR14][R14.64] ;  /* 0x0000000e0e9dd981 */ /* 0x0000e2000c1e1100 */
[----:B------:R-:W-:Y:S01]  /*56a0*/  PRMT R155, RZ, 0x7610, R155 ;  /* 0x00007610ff9b7816 */ /* 0x000fe2000000009b */
[----:B------:R-:W-:Y:S02]  /*56b0*/  VIADD R17, R33, 0xffffff95 ;  /* 0xffffff9521117836 */ /* 0x000fe40000000000 */
[----:B0-----:R-:W-:-:S03]  /*56c0*/  @!P0 IMAD.MOV.U32 R14, RZ, RZ, R6 ;  /* 0x000000ffff0e8224 */ /* 0x001fc600078e0006 */
[----:B------:R-:W-:Y:S02]  /*56d0*/  ISETP.GE.U32.AND P3, PT, R17, 0x7fffff16, PT ;  /* 0x7fffff161100780c */ /* 0x000fe40003f66070 */
[----:B------:R-:W-:Y:S01]  /*56e0*/  PRMT R154, RZ, 0x7610, R154 ;  /* 0x00007610ff9a7816 */ /* 0x000fe2000000009a */
[----:B------:R-:W-:Y:S01]  /*56f0*/  VIADD R17, R33, 0xffffff8d ;  /* 0xffffff8d21117836 */ /* 0x000fe20000000000 */
[----:B------:R-:W-:Y:S02]  /*5700*/  PRMT R153, RZ, 0x7610, R153 ;  /* 0x00007610ff997816 */ /* 0x000fe40000000099 */
[----:B------:R-:W-:Y:S02]  /*5710*/  PRMT R152, RZ, 0x7610, R152 ;  /* 0x00007610ff987816 */ /* 0x000fe40000000098 */
[----:B------:R-:W-:Y:S01]  /*5720*/  ISETP.GE.U32.AND P4, PT, R17, 0x7fffff0e, PT ;  /* 0x7fffff0e1100780c */ /* 0x000fe20003f86070 */
[----:B------:R-:W-:Y:S01]  /*5730*/  VIADD R17, R33, 0xffffff85 ;  /* 0xffffff8521117836 */ /* 0x000fe20000000000 */
[----:B------:R-:W-:-:S02]  /*5740*/  PRMT R151, RZ, 0x7610, R151 ;  /* 0x00007610ff977816 */ /* 0x000fc40000000097 */
[----:B------:R-:W-:Y:S02]  /*5750*/  PRMT R150, RZ, 0x7610, R150 ;  /* 0x00007610ff967816 */ /* 0x000fe40000000096 */
[----:B------:R-:W-:Y:S01]  /*5760*/  ISETP.GE.U32.AND P5, PT, R17, 0x7fffff06, PT ;  /* 0x7fffff061100780c */ /* 0x000fe20003fa6070 */
[----:B------:R-:W-:Y:S01]  /*5770*/  VIADD R17, R33, 0xfffffffc ;  /* 0xfffffffc21117836 */ /* 0x000fe20000000000 */
[----:B------:R-:W-:Y:S02]  /*5780*/  PRMT R149, RZ, 0x7610, R149 ;  /* 0x00007610ff957816 */ /* 0x000fe40000000095 */
[----:B------:R-:W-:Y:S02]  /*5790*/  PRMT R148, RZ, 0x7610, R148 ;  /* 0x00007610ff947816 */ /* 0x000fe40000000094 */
[----:B------:R-:W-:Y:S02]  /*57a0*/  PRMT R147, RZ, 0x7610, R147 ;  /* 0x00007610ff937816 */ /* 0x000fe40000000093 */
[----:B------:R-:W-:Y:S01]  /*57b0*/  PRMT R146, RZ, 0x7610, R146 ;  /* 0x00007610ff927816 */ /* 0x000fe20000000092 */
[----:B------:R-:W-:Y:S01]  /*57c0*/  IMAD R20, R28, 0xb, RZ ;  /* 0x0000000b1c147824 */ /* 0x000fe200078e02ff */
[----:B------:R-:W-:-:S02]  /*57d0*/  PRMT R145, RZ, 0x7610, R145 ;  /* 0x00007610ff917816 */ /* 0x000fc40000000091 */
[----:B------:R-:W-:Y:S02]  /*57e0*/  PRMT R143, RZ, 0x7610, R143 ;  /* 0x00007610ff8f7816 */ /* 0x000fe4000000008f */
[----:B------:R-:W-:Y:S02]  /*57f0*/  PRMT R142, RZ, 0x7610, R142 ;  /* 0x00007610ff8e7816 */ /* 0x000fe4000000008e */
[----:B------:R-:W-:Y:S02]  /*5800*/  PRMT R141, RZ, 0x7610, R141 ;  /* 0x00007610ff8d7816 */ /* 0x000fe4000000008d */
[----:B------:R-:W-:Y:S02]  /*5810*/  PRMT R140, RZ, 0x7610, R140 ;  /* 0x00007610ff8c7816 */ /* 0x000fe4000000008c */
[----:B------:R-:W-:Y:S01]  /*5820*/  PRMT R139, RZ, 0x7610, R139 ;  /* 0x00007610ff8b7816 */ /* 0x000fe2000000008b */
[----:B------:R-:W-:Y:S01]  /*5830*/  VIADD R21, R33, 0xffffffd4 ;  /* 0xffffffd421157836 */ /* 0x000fe20000000000 */
[----:B------:R-:W-:-:S02]  /*5840*/  PRMT R138, RZ, 0x7610, R138 ;  /* 0x00007610ff8a7816 */ /* 0x000fc4000000008a */
[----:B------:R-:W-:Y:S02]  /*5850*/  PRMT R137, RZ, 0x7610, R137 ;  /* 0x00007610ff897816 */ /* 0x000fe40000000089 */
[----:B------:R-:W-:Y:S02]  /*5860*/  PRMT R136, RZ, 0x7610, R136 ;  /* 0x00007610ff887816 */ /* 0x000fe40000000088 */
[----:B------:R-:W-:Y:S02]  /*5870*/  PRMT R135, RZ, 0x7610, R135 ;  /* 0x00007610ff877816 */ /* 0x000fe40000000087 */
[----:B------:R-:W-:Y:S02]  /*5880*/  PRMT R134, RZ, 0x7610, R134 ;  /* 0x00007610ff867816 */ /* 0x000fe40000000086 */
[----:B------:R-:W-:Y:S02]  /*5890*/  PRMT R133, RZ, 0x7610, R133 ;  /* 0x00007610ff857816 */ /* 0x000fe40000000085 */
[----:B------:R-:W-:-:S02]  /*58a0*/  PRMT R131, RZ, 0x7610, R131 ;  /* 0x00007610ff837816 */ /* 0x000fc40000000083 */
[----:B------:R-:W-:Y:S02]  /*58b0*/  PRMT R130, RZ, 0x7610, R130 ;  /* 0x00007610ff827816 */ /* 0x000fe40000000082 */
[----:B------:R-:W-:Y:S02]  /*58c0*/  PRMT R129, RZ, 0x7610, R129 ;  /* 0x00007610ff817816 */ /* 0x000fe40000000081 */
[----:B------:R-:W-:Y:S02]  /*58d0*/  PRMT R128, RZ, 0x7610, R128 ;  /* 0x00007610ff807816 */ /* 0x000fe40000000080 */
[----:B------:R-:W-:Y:S02]  /*58e0*/  PRMT R126, RZ, 0x7610, R126 ;  /* 0x00007610ff7e7816 */ /* 0x000fe4000000007e */
[----:B------:R-:W-:Y:S02]  /*58f0*/  PRMT R125, RZ, 0x7610, R125 ;  /* 0x00007610ff7d7816 */ /* 0x000fe4000000007d */
[----:B------:R-:W-:-:S02]  /*5900*/  PRMT R124, RZ, 0x7610, R124 ;  /* 0x00007610ff7c7816 */ /* 0x000fc4000000007c */
[----:B------:R-:W-:Y:S01]  /*5910*/  PRMT R123, RZ, 0x7610, R123 ;  /* 0x00007610ff7b7816 */ /* 0x000fe2000000007b */
[----:B--2---:R-:W-:Y:S04]  /*5920*/  STL [R1+0xacc], R158 ;  /* 0x000acc9e01007387 */ /* 0x004fe80000100800 */
[----:B------:R0:W-:Y:S04]  /*5930*/  STL [R1+0x774], R7 ;  /* 0x0007740701007387 */ /* 0x0001e80000100800 */
[----:B------:R-:W-:Y:S01]  /*5940*/  STL [R1+0x7f0], R6 ;  /* 0x0007f00601007387 */ /* 0x000fe20000100800 */
[----:B0-----:R-:W-:Y:S01]  /*5950*/  IMAD.X R7, R13, 0x1, R2, P6 ;  /* 0x000000010d077824 */ /* 0x001fe200030e0602 */
[----:B------:R-:W-:Y:S01]  /*5960*/  IADD3 R5, P6, PT, R16, R3, RZ ;  /* 0x0000000310057210 */ /* 0x000fe20007fde0ff */
[----:B------:R-:W-:-:S02]  /*5970*/  IMAD R16, R28, 0x62, RZ ;  /* 0x000000621c107824 */ /* 0x000fc400078e02ff */
[----:B------:R-:W-:Y:S01]  /*5980*/  @!P0 IMAD.MOV.U32 R15, RZ, RZ, R7 ;  /* 0x000000ffff0f8224 */ /* 0x000fe200078e0007 */
[----:B------:R0:W-:Y:S04]  /*5990*/  STL [R1+0x7ec], R7 ;  /* 0x0007ec0701007387 */ /* 0x0001e80000100800 */
[----:B------:R1:W2:Y:S01]  /*59a0*/  @!P0 LDG.E.U8 R156, desc[UR14][R14.64] ;  /* 0x0000000e0e9c8981 */ /* 0x0002a2000c1e1100 */
[----:B0-----:R-:W-:Y:S01]  /*59b0*/  IMAD.X R7, R13, 0x1, R4, P6 ;  /* 0x000000010d077824 */ /* 0x001fe200030e0604 */
[----:B------:R-:W-:Y:S02]  /*59c0*/  SHF.R.S32.HI R13, RZ, 0x1f, R16 ;  /* 0x0000001fff0d7819 */ /* 0x000fe40000011410 */
[----:B------:R-:W-:Y:S01]  /*59d0*/  IADD3 R6, P6, PT, R16, R0, RZ ;  /* 0x0000000010067210 */ /* 0x000fe20007fde0ff */
[----:B------:R-:W-:Y:S01]  /*59e0*/  STL [R1+0x7f8], R5 ;  /* 0x0007f80501007387 */ /* 0x000fe20000100800 */
[----:B-1----:R-:W-:-:S02]  /*59f0*/  @!P0 IMAD.MOV.U32 R14, RZ, RZ, R5 ;  /* 0x000000ffff0e8224 */ /* 0x002fc400078e0005 */
[----:B------:R-:W-:Y:S01]  /*5a00*/  @!P0 IMAD.MOV.U32 R15, RZ, RZ, R7 ;  /* 0x000000ffff0f8224 */ /* 0x000fe200078e0007 */
[----:B------:R0:W-:Y:S04]  /*5a10*/  STL [R1+0x7f4], R7 ;  /* 0x0007f40701007387 */ /* 0x0001e80000100800 */
[----:B------:R1:W4:Y:S01]  /*5a20*/  @!P0 LDG.E.U8 R155, desc[UR14][R14.64] ;  /* 0x0000000e0e9b8981 */ /* 0x000322000c1e1100 */
[----:B0-----:R-:W-:Y:S01]  /*5a30*/  IMAD.X R7, R13, 0x1, R2, P6 ;  /* 0x000000010d077824 */ /* 0x001fe200030e0602 */
[----:B------:R-:W-:Y:S01]  /*5a40*/  IADD3 R5, P6, PT, R16, R3, RZ ;  /* 0x0000000310057210 */ /* 0x000fe20007fde0ff */
[----:B------:R-:W-:Y:S01]  /*5a50*/  IMAD R16, R28, 0x6a, RZ ;  /* 0x0000006a1c107824 */ /* 0x000fe200078e02ff */
[----:B------:R-:W-:Y:S01]  /*5a60*/  STL [R1+0x870], R6 ;  /* 0x0008700601007387 */ /* 0x000fe20000100800 */
[----:B-1----:R-:W-:-:S02]  /*5a70*/  @!P2 IMAD.MOV.U32 R14, RZ, RZ, R6 ;  /* 0x000000ffff0ea224 */ /* 0x002fc400078e0006 */
        /* <DEDUP_REMOVED lines=10> */
[----:B------:R1:W2:Y:S01]  /*5b20*/  @!P2 LDG.E.U8 R153, desc[UR14][R14.64] ;  /* 0x0000000e0e99a981 */ /* 0x0002a2000c1e1100 */
        /* <DEDUP_REMOVED lines=22> */
[----:B------:R0:W-:Y:S01]  /*5c90*/  STL [R1+0x96c], R7 ;  /* 0x00096c0701007387 */ /* 0x0001e20000100800 */
[----:B------:R-:W-:Y:S01]  /*5ca0*/  ISETP.GE.U32.AND P0, PT, R17, 0x7fffff7d, PT ;  /* 0x7fffff7d1100780c */ /* 0x000fe20003f06070 */
[----:B------:R-:W-:Y:S02]  /*5cb0*/  VIADD R17, R33, 0xfffffff4 ;  /* 0xfffffff421117836 */ /* 0x000fe40000000000 */
[----:B------:R1:W2:Y:S01]  /*5cc0*/  @!P4 LDG.E.U8 R150, desc[UR14][R14.64] ;  /* 0x0000000e0e96c981 */ /* 0x0002a2000c1e1100 */
[----:B0-----:R-:W-:Y:S01]  /*5cd0*/  IMAD.X R7, R13, 0x1, R4, P6 ;  /* 0x000000010d077824 */ /* 0x001fe200030e0604 */
[----:B------:R-:W-:Y:S02]  /*5ce0*/  SHF.R.S32.HI R13, RZ, 0x1f, R16 ;  /* 0x0000001fff0d7819 */ /* 0x000fe40000011410 */
[----:B------:R-:W-:Y:S01]  /*5cf0*/  IADD3 R6, P6, PT, R16, R0, RZ ;  /* 0x0000000010067210 */ /* 0x000fe20007fde0ff */
        /* <DEDUP_REMOVED lines=8> */
[----:B------:R-:W-:Y:S02]  /*5d80*/  IADD3 R5, P6, PT, R16, R3, RZ ;  /* 0x0000000310057210 */ /* 0x000fe40007fde0ff */
[----:B------:R0:W-:Y:S01]  /*5d90*/  STL [R1+0x9f0], R6 ;  /* 0x0009f00601007387 */ /* 0x0001e20000100800 */
[----:B-1----:R-:W-:-:S02]  /*5da0*/  @!P5 IMAD.MOV.U32 R14, RZ, RZ, R6 ;  /* 0x000000ffff0ed224 */ /* 0x002fc400078e0006 */
[----:B------:R-:W-:Y:S01]  /*5db0*/  @!P5 IMAD.MOV.U32 R15, RZ, RZ, R7 ;  /* 0x000000ffff0fd224 */ /* 0x000fe200078e0007 */
[----:B------:R-:W-:Y:S01]  /*5dc0*/  ISETP.GE.U32.AND P3, PT, R17, 0x7fffff6d, PT ;  /* 0x7fffff6d1100780c */ /* 0x000fe20003f66070 */
[----:B------:R-:W-:Y:S02]  /*5dd0*/  IMAD R16, R28, 0x3, RZ ;  /* 0x000000031c107824 */ /* 0x000fe400078e02ff */
[----:B------:R-:W-:Y:S01]  /*5de0*/  VIADD R17, R33, 0xffffffe4 ;  /* 0xffffffe421117836 */ /* 0x000fe20000000000 */
[----:B------:R1:W2:Y:S01]  /*5df0*/  @!P5 LDG.E.U8 R148, desc[UR14][R14.64] ;  /* 0x0000000e0e94d981 */ /* 0x0002a2000c1e1100 */
[----:B0-----:R-:W-:Y:S01]  /*5e00*/  IMAD.X R6, R13, 0x1, R4, P6 ;  /* 0x000000010d067824 */ /* 0x001fe200030e0604 */
[----:B------:R-:W-:Y:S02]  /*5e10*/  SHF.R.S32.HI R18, RZ, 0x1f, R16 ;  /* 0x0000001fff127819 */ /* 0x000fe40000011410 */
[----:B------:R-:W-:Y:S02]  /*5e20*/  IADD3 R13, P6, PT, R16, R0, RZ ;  /* 0x00000000100d7210 */ /* 0x000fe40007fde0ff */
[----:B------:R-:W-:Y:S01]  /*5e30*/  ISETP.GE.U32.AND P4, PT, R17, 0x7fffff65, PT ;  /* 0x7fffff651100780c */ /* 0x000fe20003f86070 */
[----:B-1----:R-:W-:-:S02]  /*5e40*/  @!P5 IMAD.MOV.U32 R14, RZ, RZ, R5 ;  /* 0x000000ffff0ed224 */ /* 0x002fc400078e0005 */
[----:B------:R-:W-:Y:S02]  /*5e50*/  @!P5 IMAD.MOV.U32 R15, RZ, RZ, R6 ;  /* 0x000000ffff0fd224 */ /* 0x000fe400078e0006 */
[----:B------:R-:W-:-:S03]  /*5e60*/  VIADD R17, R33, 0xffffffdc ;  /* 0xffffffdc21117836 */ /* 0x000fc60000000000 */
[----:B------:R0:W2:Y:S02]  /*5e70*/  @!P5 LDG.E.U8 R147, desc[UR14][R14.64] ;  /* 0x0000000e0e93d981 */ /* 0x0000a4000c1e1100 */
[----:B------:R-:W-:Y:S01]  /*5e80*/  ISETP.GE.U32.AND P5, PT, R17, 0x7fffff5d, PT ;  /* 0x7fffff5d1100780c */ /* 0x000fe20003fa6070 */
[----:B0-----:R-:W-:Y:S01]  /*5e90*/  IMAD.X R14, R18, 0x1, R2, P6 ;  /* 0x00000001120e7824 */ /* 0x001fe200030e0602 */
[----:B------:R-:W-:Y:S01]  /*5ea0*/  IADD3 R15, P6, PT, R16, R3, RZ ;  /* 0x00000003100f7210 */ /* 0x000fe20007fde0ff */
[----:B------:R-:W-:Y:S02]  /*5eb0*/  @!P0 IMAD.MOV.U32 R16, RZ, RZ, R13 ;  /* 0x000000ffff108224 */ /* 0x000fe400078e000d */
[----:B------:R-:W-:Y:S01]  /*5ec0*/  @!P0 IMAD.MOV.U32 R17, RZ, RZ, R14 ;  /* 0x000000ffff118224 */ /* 0x000fe200078e000e */
[----:B------:R-:W-:Y:S04]  /*5ed0*/  STL [R1+0x9ec], R7 ;  /* 0x0009ec0701007387 */ /* 0x000fe80000100800 */
[----:B------:R-:W-:Y:S04]  /*5ee0*/  STL [R1+0x9f8], R5 ;  /* 0x0009f80501007387 */ /* 0x000fe80000100800 */
[----:B------:R0:W2:Y:S04]  /*5ef0*/  @!P0 LDG.E.U8 R146, desc[UR14][R16.64] ;  /* 0x0000000e10928981 */ /* 0x0000a8000c1e1100 */
[----:B------:R1:W-:Y:S01]  /*5f00*/  STL [R1+0x9f4], R6 ;  /* 0x0009f40601007387 */ /* 0x0003e20000100800 */
[----:B0-----:R-:W-:Y:S01]  /*5f10*/  IMAD.X R16, R18, 0x1, R4, P6 ;  /* 0x0000000112107824 */ /* 0x001fe200030e0604 */
[----:B------:R-:W-:-:S02]  /*5f20*/  SHF.R.S32.HI R17, RZ, 0x1f, R20 ;  /* 0x0000001fff117819 */ /* 0x000fc40000011414 */
[C---:B-1----:R-:W-:Y:S01]  /*5f30*/  IADD3 R6, P6, PT, R20.reuse, R0, RZ ;  /* 0x0000000014067210 */ /* 0x042fe20007fde0ff */
[----:B------:R-:W-:Y:S02]  /*5f40*/  @!P0 IMAD.MOV.U32 R18, RZ, RZ, R15 ;  /* 0x000000ffff128224 */ /* 0x000fe400078e000f */
[----:B------:R-:W-:Y:S02]  /*5f50*/  @!P0 IMAD.MOV.U32 R19, RZ, RZ, R16 ;  /* 0x000000ffff138224 */ /* 0x000fe400078e0010 */
[----:B------:R-:W-:Y:S01]  /*5f60*/  IMAD.X R7, R17, 0x1, R2, P6 ;  /* 0x0000000111077824 */ /* 0x000fe200030e0602 */
[----:B------:R-:W-:Y:S01]  /*5f70*/  IADD3 R5, P6, PT, R20, R3, RZ ;  /* 0x0000000314057210 */ /* 0x000fe20007fde0ff */
[----:B------:R-:W-:Y:S01]  /*5f80*/  IMAD R20, R28, 0x13, RZ ;  /* 0x000000131c147824 */ /* 0x000fe200078e02ff */
[----:B------:R0:W2:Y:S04]  /*5f90*/  @!P0 LDG.E.U8 R145, desc[UR14][R18.64] ;  /* 0x0000000e12918981 */ /* 0x0000a8000c1e1100 */
[----:B------:R-:W-:Y:S04]  /*5fa0*/  STL [R1+0x1e8], R6 ;  /* 0x0001e80601007387 */ /* 0x000fe80000100800 */
[----:B------:R1:W-:Y:S01]  /*5fb0*/  STL [R1+0x1e4], R7 ;  /* 0x0001e40701007387 */ /* 0x0003e20000100800 */
[----:B0-----:R-:W-:-:S02]  /*5fc0*/  @!P2 IMAD.MOV.U32 R18, RZ, RZ, R6 ;  /* 0x000000ffff12a224 */ /* 0x001fc400078e0006 */
[----:B------:R-:W-:Y:S01]  /*5fd0*/  @!P2 IMAD.MOV.U32 R19, RZ, RZ, R7 ;  /* 0x000000ffff13a224 */ /* 0x000fe200078e0007 */
[----:B------:R-:W-:Y:S04]  /*5fe0*/  STL [R1+0x1f0], R5 ;  /* 0x0001f00501007387 */ /* 0x000fe80000100800 */
[----:B------:R0:W2:Y:S01]  /*5ff0*/  @!P2 LDG.E.U8 R143, desc[UR14][R18.64] ;  /* 0x0000000e128fa981 */ /* 0x0000a2000c1e1100 */
[----:B-1----:R-:W-:Y:S01]  /*6000*/  IMAD.X R7, R17, 0x1, R4, P6 ;  /* 0x0000000111077824 */ /* 0x002fe200030e0604 */
[----:B------:R-:W-:Y:S02]  /*6010*/  SHF.R.S32.HI R17, RZ, 0x1f, R20 ;  /* 0x0000001fff117819 */ /* 0x000fe40000011414 */
[----:B------:R-:W-:Y:S02]  /*6020*/  IADD3 R6, P6, PT, R20, R0, RZ ;  /* 0x0000000014067210 */ /* 0x000fe40007fde0ff */
[----:B------:R1:W-:Y:S01]  /*6030*/  STL [R1+0x1ec], R7 ;  /* 0x0001ec0701007387 */ /* 0x0003e20000100800 */
[----:B0-----:R-:W-:-:S02]  /*6040*/  @!P2 IMAD.MOV.U32 R18, RZ, RZ, R5 ;  /* 0x000000ffff12a224 */ /* 0x001fc400078e0005 */
[----:B------:R-:W-:Y:S02]  /*6050*/  @!P2 IMAD.MOV.U32 R19, RZ, RZ, R7 ;  /* 0x000000ffff13a224 */ /* 0x000fe400078e0007 */
[----:B-1----:R-:W-:Y:S01]  /*6060*/  IMAD.X R7, R17, 0x1, R2, P6 ;  /* 0x0000000111077824 */ /* 0x002fe200030e0602 */
        /* <DEDUP_REMOVED lines=30> */
[----:B------:R-:W-:Y:S01]  /*6250*/  @!P4 IMAD.MOV.U32 R19, RZ, RZ, R7 ;  /* 0x000000ffff13c224 */ /* 0x000fe200078e0007 */
[----:B------:R-:W-:Y:S01]  /*6260*/  ISETP.GE.U32.AND P0, PT, R21, 0x7fffff55, PT ;  /* 0x7fffff551500780c */ /* 0x000fe20003f06070 */
        /* <DEDUP_REMOVED lines=8> */
[----:B------:R-:W-:Y:S01]  /*62f0*/  STL [R1+0x370], R5 ;  /* 0x0003700501007387 */ /* 0x000fe20000100800 */
[----:B------:R-:W-:-:S03]  /*6300*/  VIADD R21, R33, 0xffffffcc ;  /* 0xffffffcc21157836 */ /* 0x000fc60000000000 */
[----:B------:R0:W2:Y:S01]  /*6310*/  @!P5 LDG.E.U8 R137, desc[UR14][R18.64] ;  /* 0x0000000e1289d981 */ /* 0x0000a2000c1e1100 */
[----:B-1----:R-:W-:Y:S01]  /*6320*/  IMAD.X R7, R17, 0x1, R4, P6 ;  /* 0x0000000111077824 */ /* 0x002fe200030e0604 */
[----:B------:R-:W-:Y:S02]  /*6330*/  SHF.R.S32.HI R17, RZ, 0x1f, R20 ;  /* 0x0000001fff117819 */ /* 0x000fe40000011414 */
[C---:B------:R-:W-:Y:S02]  /*6340*/  IADD3 R6, P6, PT, R20.reuse, R0, RZ ;  /* 0x0000000014067210 */ /* 0x040fe40007fde0ff */
[----:B------:R1:W-:Y:S01]  /*6350*/  STL [R1+0x36c], R7 ;  /* 0x00036c0701007387 */ /* 0x0003e20000100800 */
[----:B0-----:R-:W-:Y:S02]  /*6360*/  @!P5 IMAD.MOV.U32 R18, RZ, RZ, R5 ;  /* 0x000000ffff12d224 */ /* 0x001fe400078e0005 */
        /* <DEDUP_REMOVED lines=100> */
[----:B------:R-:W-:Y:S01]  /*69b0*/  PRMT R122, RZ, 0x7610, R122 ;  /* 0x00007610ff7a7816 */ /* 0x000fe2000000007a */
[----:B------:R-:W-:Y:S01]  /*69c0*/  VIADD R21, R33, 0xffffff9c ;  /* 0xffffff9c21157836 */ /* 0x000fe20000000000 */
[----:B------:R-:W-:Y:S01]  /*69d0*/  STL [R1+0x788], R5 ;  /* 0x0007880501007387 */ /* 0x000fe20000100800 */
[----:B-1----:R-:W-:Y:S01]  /*69e0*/  IMAD.X R7, R17, 0x1, R4, P6 ;  /* 0x0000000111077824 */ /* 0x002fe200030e0604 */
[----:B------:R-:W-:Y:S02]  /*69f0*/  SHF.R.S32.HI R17, RZ, 0x1f, R20 ;  /* 0x0000001fff117819 */ /* 0x000fe40000011414 */
[----:B------:R0:W2:Y:S01]  /*6a00*/  @!P0 LDG.E.U8 R123, desc[UR14][R18.64] ;  /* 0x0000000e127b8981 */ /* 0x0000a2000c1e1100 */
[----:B------:R-:W-:-:S03]  /*6a10*/  IADD3 R6, P6, PT, R20, R0, RZ ;  /* 0x0000000014067210 */ /* 0x000fc60007fde0ff */
[----:B------:R1:W-:Y:S01]  /*6a20*/  STL [R1+0x784], R7 ;  /* 0x0007840701007387 */ /* 0x0003e20000100800 */
[----:B------:R-:W-:Y:S01]  /*6a30*/  ISETP.GE.U32.AND P3, PT, R21, 0x7fffff1d, PT ;  /* 0x7fffff1d1500780c */ /* 0x000fe20003f66070 */
[----:B0-----:R-:W-:Y:S02]  /*6a40*/  @!P0 IMAD.MOV.U32 R18, RZ, RZ, R5 ;  /* 0x000000ffff128224 */ /* 0x001fe400078e0005 */
[----:B------:R-:W-:Y:S02]  /*6a50*/  @!P0 IMAD.MOV.U32 R19, RZ, RZ, R7 ;  /* 0x000000ffff138224 */ /* 0x000fe400078e0007 */
[----:B-1----:R-:W-:Y:S01]  /*6a60*/  IMAD.X R7, R17, 0x1, R2, P6 ;  /* 0x0000000111077824 */ /* 0x002fe200030e0602 */
[----:B------:R-:W-:Y:S01]  /*6a70*/  IADD3 R5, P6, PT, R20, R3, RZ ;  /* 0x0000000314057210 */ /* 0x000fe20007fde0ff */
[----:B------:R-:W-:Y:S01]  /*6a80*/  IMAD R20, R28, 0x63, RZ ;  /* 0x000000631c147824 */ /* 0x000fe200078e02ff */
[----:B------:R0:W2:Y:S01]  /*6a90*/  @!P0 LDG.E.U8 R122, desc[UR14][R18.64] ;  /* 0x0000000e127a8981 */ /* 0x0000a2000c1e1100 */
[----:B------:R-:W-:-:S03]  /*6aa0*/  PRMT R121, RZ, 0x7610, R121 ;  /* 0x00007610ff797816 */ /* 0x000fc60000000079 */
[----:B------:R-:W-:Y:S04]  /*6ab0*/  STL [R1+0x800], R6 ;  /* 0x0008000601007387 */ /* 0x000fe80000100800 */
[----:B------:R1:W-:Y:S01]  /*6ac0*/  STL [R1+0x7fc], R7 ;  /* 0x0007fc0701007387 */ /* 0x0003e20000100800 */
[----:B0-----:R-:W-:Y:S02]  /*6ad0*/  @!P2 IMAD.MOV.U32 R18, RZ, RZ, R6 ;  /* 0x000000ffff12a224 */ /* 0x001fe400078e0006 */
[----:B------:R-:W-:Y:S01]  /*6ae0*/  @!P2 IMAD.MOV.U32 R19, RZ, RZ, R7 ;  /* 0x000000ffff13a224 */ /* 0x000fe200078e0007 */
[----:B------:R-:W-:Y:S01]  /*6af0*/  PRMT R120, RZ, 0x7610, R120 ;  /* 0x00007610ff787816 */ /* 0x000fe20000000078 */
[----:B------:R-:W-:Y:S01]  /*6b00*/  VIADD R21, R33, 0xffffff94 ;  /* 0xffffff9421157836 */ /* 0x000fe20000000000 */
[----:B------:R-:W-:Y:S01]  /*6b10*/  STL [R1+0x808], R5 ;  /* 0x0008080501007387 */ /* 0x000fe20000100800 */
[----:B-1----:R-:W-:Y:S01]  /*6b20*/  IMAD.X R7, R17, 0x1, R4, P6 ;  /* 0x0000000111077824 */ /* 0x002fe200030e0604 */
[----:B------:R-:W-:-:S02]  /*6b30*/  SHF.R.S32.HI R17, RZ, 0x1f, R20 ;  /* 0x0000001fff117819 */ /* 0x000fc40000011414 */
        /* <DEDUP_REMOVED lines=10> */
[----:B------:R-:W-:Y:S01]  /*6be0*/  PRMT R119, RZ, 0x7610, R119 ;  /* 0x00007610ff777816 */ /* 0x000fe20000000077 */
[----:B------:R-:W-:-:S02]  /*6bf0*/  VIADD R21, R33, 0xffffff8c ;  /* 0xffffff8c21157836 */ /* 0x000fc40000000000 */
[----:B------:R-:W-:Y:S04]  /*6c00*/  STL [R1+0x880], R6 ;  /* 0x0008800601007387 */ /* 0x000fe80000100800 */
[----:B------:R1:W-:Y:S01]  /*6c10*/  STL [R1+0x87c], R7 ;  /* 0x00087c0701007387 */ /* 0x0003e20000100800 */
[----:B0-----:R-:W-:Y:S02]  /*6c20*/  @!P3 IMAD.MOV.U32 R18, RZ, RZ, R6 ;  /* 0x000000ffff12b224 */ /* 0x001fe400078e0006 */
[----:B------:R-:W-:Y:S01]  /*6c30*/  @!P3 IMAD.MOV.U32 R19, RZ, RZ, R7 ;  /* 0x000000ffff13b224 */ /* 0x000fe200078e0007 */
[----:B------:R-:W-:Y:S01]  /*6c40*/  PRMT R118, RZ, 0x7610, R118 ;  /* 0x00007610ff767816 */ /* 0x000fe20000000076 */
[----:B------:R-:W-:Y:S01]  /*6c50*/  STL [R1+0x888], R5 ;  /* 0x0008880501007387 */ /* 0x000fe20000100800 */
[----:B-1----:R-:W-:Y:S01]  /*6c60*/  IMAD.X R7, R17, 0x1, R4, P6 ;  /* 0x0000000111077824 */ /* 0x002fe200030e0604 */
[----:B------:R-:W-:-:S02]  /*6c70*/  SHF.R.S32.HI R17, RZ, 0x1f, R20 ;  /* 0x0000001fff117819 */ /* 0x000fc40000011414 */
[----:B------:R0:W2:Y:S01]  /*6c80*/  @!P3 LDG.E.U8 R119, desc[UR14][R18.64] ;  /* 0x0000000e1277b981 */ /* 0x0000a2000c1e1100 */
[C---:B------:R-:W-:Y:S02]  /*6c90*/  IADD3 R6, P6, PT, R20.reuse, R0, RZ ;  /* 0x0000000014067210 */ /* 0x040fe40007fde0ff */
[----:B------:R-:W-:Y:S01]  /*6ca0*/  ISETP.GE.U32.AND P5, PT, R21, 0x7fffff0d, PT ;  /* 0x7fffff0d1500780c */ /* 0x000fe20003fa6070 */
[----:B------:R1:W-:Y:S01]  /*6cb0*/  STL [R1+0x884], R7 ;  /* 0x0008840701007387 */ /* 0x0003e20000100800 */
[----:B------:R-:W-:Y:S02]  /*6cc0*/  VIADD R21, R33, 0xffffff84 ;  /* 0xffffff8421157836 */ /* 0x000fe40000000000 */
[----:B0-----:R-:W-:Y:S02]  /*6cd0*/  @!P3 IMAD.MOV.U32 R18, RZ, RZ, R5 ;  /* 0x000000ffff12b224 */ /* 0x001fe400078e0005 */
[----:B------:R-:W-:Y:S02]  /*6ce0*/  @!P3 IMAD.MOV.U32 R19, RZ, RZ, R7 ;  /* 0x000000ffff13b224 */ /* 0x000fe400078e0007 */
[----:B-1----:R-:W-:Y:S01]  /*6cf0*/  IMAD.X R7, R17, 0x1, R2, P6 ;  /* 0x0000000111077824 */ /* 0x002fe200030e0602 */
[----:B------:R-:W-:Y:S01]  /*6d00*/  IADD3 R5, P6, PT, R20, R3, RZ ;  /* 0x0000000314057210 */ /* 0x000fe20007fde0ff */
[----:B------:R-:W-:Y:S01]  /*6d10*/  IMAD R20, R28, 0x73, RZ ;  /* 0x000000731c147824 */ /* 0x000fe200078e02ff */
[----:B------:R0:W2:Y:S01]  /*6d20*/  @!P3 LDG.E.U8 R118, desc[UR14][R18.64] ;  /* 0x0000000e1276b981 */ /* 0x0000a2000c1e1100 */
[----:B------:R-:W-:-:S02]  /*6d30*/  PRMT R117, RZ, 0x7610, R117 ;  /* 0x00007610ff757816 */ /* 0x000fc40000000075 */
[----:B------:R-:W-:Y:S01]  /*6d40*/  ISETP.GE.U32.AND P0, PT, R21, 0x7fffff05, PT ;  /* 0x7fffff051500780c */ /* 0x000fe20003f06070 */
[----:B------:R-:W-:Y:S01]  /*6d50*/  STL [R1+0x900], R6 ;  /* 0x0009000601007387 */ /* 0x000fe20000100800 */
[----:B------:R-:W-:-:S03]  /*6d60*/  VIADD R21, R33, 0xfffffffb ;  /* 0xfffffffb21157836 */ /* 0x000fc60000000000 */
[----:B------:R1:W-:Y:S01]  /*6d70*/  STL [R1+0x8fc], R7 ;  /* 0x0008fc0701007387 */ /* 0x0003e20000100800 */
[----:B0-----:R-:W-:Y:S02]  /*6d80*/  @!P4 IMAD.MOV.U32 R18, RZ, RZ, R6 ;  /* 0x000000ffff12c224 */ /* 0x001fe400078e0006 */
[----:B------:R-:W-:Y:S01]  /*6d90*/  @!P4 IMAD.MOV.U32 R19, RZ, RZ, R7 ;  /* 0x000000ffff13c224 */ /* 0x000fe200078e0007 */
[----:B------:R-:W-:Y:S01]  /*6da0*/  PRMT R24, RZ, 0x7610, R24 ;  /* 0x00007610ff187816 */ /* 0x000fe20000000018 */
[----:B------:R-:W-:Y:S01]  /*6db0*/  STL [R1+0x908], R5 ;  /* 0x0009080501007387 */ /* 0x000fe20000100800 */
[----:B-1----:R-:W-:Y:S01]  /*6dc0*/  IMAD.X R7, R17, 0x1, R4, P6 ;  /* 0x0000000111077824 */ /* 0x002fe200030e0604 */
[----:B------:R-:W-:Y:S02]  /*6dd0*/  SHF.R.S32.HI R17, RZ, 0x1f, R20 ;  /* 0x0000001fff117819 */ /* 0x000fe40000011414 */
[----:B------:R0:W2:Y:S01]  /*6de0*/  @!P4 LDG.E.U8 R117, desc[UR14][R18.64] ;  /* 0x0000000e1275c981 */ /* 0x0000a2000c1e1100 */
[----:B------:R-:W-:-:S02]  /*6df0*/  IADD3 R6, P6, PT, R20, R0, RZ ;  /* 0x0000000014067210 */ /* 0x000fc40007fde0ff */
        /* <DEDUP_REMOVED lines=28> */
[----:B------:R-:W-:Y:S02]  /*6fc0*/  IADD3 R5, P6, PT, R20, R3, RZ ;  /* 0x0000000314057210 */ /* 0x000fe40007fde0ff */
[----:B------:R0:W2:Y:S01]  /*6fd0*/  @!P5 LDG.E.U8 R115, desc[UR14][R18.64] ;  /* 0x0000000e1273d981 */ /* 0x0000a2000c1e1100 */
[----:B------:R-:W-:-:S02]  /*6fe0*/  PRMT R114, RZ, 0x7610, R114 ;  /* 0x00007610ff727816 */ /* 0x000fc40000000072 */
[----:B------:R-:W-:Y:S01]  /*6ff0*/  ISETP.GE.U32.AND P5, PT, R21, 0x7fffff64, PT ;  /* 0x7fffff641500780c */ /* 0x000fe20003fa6070 */
[----:B------:R1:W-:Y:S01]  /*7000*/  STL [R1+0xa00], R6 ;  /* 0x000a000601007387 */ /* 0x0003e20000100800 */
[----:B------:R-:W-:Y:S02]  /*7010*/  IMAD.SHL.U32 R21, R28, 0x4, RZ ;  /* 0x000000041c157824 */ /* 0x000fe400078e00ff */
[----:B0-----:R-:W-:Y:S02]  /*7020*/  @!P0 IMAD.MOV.U32 R18, RZ, RZ, R6 ;  /* 0x000000ffff128224 */ /* 0x001fe400078e0006 */
[----:B------:R-:W-:Y:S02]  /*7030*/  @!P0 IMAD.MOV.U32 R19, RZ, RZ, R7 ;  /* 0x000000ffff138224 */ /* 0x000fe400078e0007 */
[----:B-1----:R-:W-:Y:S01]  /*7040*/  IMAD.X R6, R17, 0x1, R4, P6 ;  /* 0x0000000111067824 */ /* 0x002fe200030e0604 */
[----:B------:R-:W-:Y:S02]  /*7050*/  PRMT R113, RZ, 0x7610, R113 ;  /* 0x00007610ff717816 */ /* 0x000fe40000000071 */
[----:B------:R0:W2:Y:S01]  /*7060*/  @!P0 LDG.E.U8 R114, desc[UR14][R18.64] ;  /* 0x0000000e12728981 */ /* 0x0000a2000c1e1100 */
[----:B------:R-:W-:-:S02]  /*7070*/  SHF.R.S32.HI R20, RZ, 0x1f, R21 ;  /* 0x0000001fff147819 */ /* 0x000fc40000011415 */
[----:B------:R-:W-:Y:S01]  /*7080*/  IADD3 R17, P6, PT, R21, R0, RZ ;  /* 0x0000000015117210 */ /* 0x000fe20007fde0ff */
[----:B------:R-:W-:Y:S02]  /*7090*/  VIADD R22, R33, 0xffffffdb ;  /* 0xffffffdb21167836 */ /* 0x000fe40000000000 */
[----:B0-----:R-:W-:Y:S02]  /*70a0*/  @!P0 IMAD.MOV.U32 R18, RZ, RZ, R5 ;  /* 0x000000ffff128224 */ /* 0x001fe400078e0005 */
[----:B------:R-:W-:Y:S02]  /*70b0*/  @!P0 IMAD.MOV.U32 R19, RZ, RZ, R6 ;  /* 0x000000ffff138224 */ /* 0x000fe400078e0006 */
[----:B------:R-:W-:-:S03]  /*70c0*/  IMAD.MOV.U32 R11, RZ, RZ, R25 ;  /* 0x000000ffff0b7224 */ /* 0x000fc600078e0019 */
[----:B------:R0:W2:Y:S01]  /*70d0*/  @!P0 LDG.E.U8 R113, desc[UR14][R18.64] ;  /* 0x0000000e12718981 */ /* 0x0000a2000c1e1100 */
[----:B------:R-:W-:Y:S01]  /*70e0*/  IMAD R25, R28, 0xc, RZ ;  /* 0x0000000c1c197824 */ /* 0x000fe200078e02ff */
[----:B------:R-:W-:Y:S01]  /*70f0*/  PRMT R112, RZ, 0x7610, R112 ;  /* 0x00007610ff707816 */ /* 0x000fe20000000070 */
[----:B------:R-:W-:Y:S01]  /*7100*/  IMAD.MOV.U32 R12, RZ, RZ, R23 ;  /* 0x000000ffff0c7224 */ /* 0x000fe200078e0017 */
[----:B------:R-:W-:Y:S01]  /*7110*/  ISETP.GE.U32.AND P0, PT, R22, 0x7fffff5c, PT ;  /* 0x7fffff5c1600780c */ /* 0x000fe20003f06070 */
[----:B------:R-:W-:Y:S01]  /*7120*/  STL [R1+0x9fc], R7 ;  /* 0x0009fc0701007387 */ /* 0x000fe20000100800 */
[----:B------:R-:W-:Y:S02]  /*7130*/  @!P2 IMAD.MOV.U32 R22, RZ, RZ, R17 ;  /* 0x000000ffff16a224 */ /* 0x000fe400078e0011 */
[C---:B0-----:R-:W-:Y:S01]  /*7140*/  IMAD.X R18, R20.reuse, 0x1, R2, P6 ;  /* 0x0000000114127824 */ /* 0x041fe200030e0602 */
[----:B------:R-:W-:Y:S01]  /*7150*/  IADD3 R19, P6, PT, R21, R3, RZ ;  /* 0x0000000315137210 */ /* 0x000fe20007fde0ff */
[----:B------:R-:W-:Y:S02]  /*7160*/  STL [R1+0xa08], R5 ;  /* 0x000a080501007387 */ /* 0x000fe40000100800 */
[----:B------:R-:W-:Y:S01]  /*7170*/  @!P2 IMAD.MOV.U32 R23, RZ, RZ, R18 ;  /* 0x000000ffff17a224 */ /* 0x000fe200078e0012 */
[----:B------:R-:W-:Y:S01]  /*7180*/  SHF.R.S32.HI R21, RZ, 0x1f, R25 ;  /* 0x0000001fff157819 */ /* 0x000fe20000011419 */
[----:B------:R0:W-:Y:S01]  /*7190*/  STL [R1+0xa04], R6 ;  /* 0x000a040601007387 */ /* 0x0001e20000100800 */
[----:B------:R-:W-:Y:S01]  /*71a0*/  IMAD.X R20, R20, 0x1, R4, P6 ;  /* 0x0000000114147824 */ /* 0x000fe200030e0604 */
[----:B------:R-:W-:-:S02]  /*71b0*/  PRMT R111, RZ, 0x7610, R111 ;  /* 0x00007610ff6f7816 */ /* 0x000fc4000000006f */
[----:B------:R1:W2:Y:S01]  /*71c0*/  @!P2 LDG.E.U8 R112, desc[UR14][R22.64] ;  /* 0x0000000e1670a981 */ /* 0x0002a2000c1e1100 */
[----:B0-----:R-:W-:Y:S01]  /*71d0*/  IADD3 R6, P6, PT, R25, R0, RZ ;  /* 0x0000000019067210 */ /* 0x001fe20007fde0ff */
[----:B-1----:R-:W-:Y:S02]  /*71e0*/  @!P2 IMAD.MOV.U32 R22, RZ, RZ, R19 ;  /* 0x000000ffff16a224 */ /* 0x002fe400078e0013 */
[----:B------:R-:W-:Y:S02]  /*71f0*/  @!P2 IMAD.MOV.U32 R23, RZ, RZ, R20 ;  /* 0x000000ffff17a224 */ /* 0x000fe400078e0014 */
[----:B------:R-:W-:Y:S01]  /*7200*/  IMAD.X R7, R21, 0x1, R2, P6 ;  /* 0x0000000115077824 */ /* 0x000fe200030e0602 */
        /* <DEDUP_REMOVED lines=13> */
[----:B------:R-:W-:-:S03]  /*72e0*/  IADD3 R6, P6, PT, R25, R0, RZ ;  /* 0x0000000019067210 */ /* 0x000fc60007fde0ff */
[----:B------:R1:W-:Y:S01]  /*72f0*/  STL [R1+0x1fc], R7 ;  /* 0x0001fc0701007387 */ /* 0x0003e20000100800 */
[----:B------:R-:W-:Y:S01]  /*7300*/  PRMT R108, RZ, 0x7610, R108 ;  /* 0x00007610ff6c7816 */ /* 0x000fe2000000006c */
[----:B0-----:R-:W-:Y:S02]  /*7310*/  @!P3 IMAD.MOV.U32 R22, RZ, RZ, R5 ;  /* 0x000000ffff16b224 */ /* 0x001fe400078e0005 */
        /* <DEDUP_REMOVED lines=10> */
[----:B------:R-:W-:Y:S01]  /*73c0*/  STL [R1+0x280], R5 ;  /* 0x0002800501007387 */ /* 0x000fe20000100800 */
[----:B-1----:R-:W-:Y:S01]  /*73d0*/  IMAD.X R7, R21, 0x1, R4, P6 ;  /* 0x0000000115077824 */ /* 0x002fe200030e0604 */
[----:B------:R-:W-:Y:S02]  /*73e0*/  SHF.R.S32.HI R21, RZ, 0x1f, R25 ;  /* 0x0000001fff157819 */ /* 0x000fe40000011419 */
        /* <DEDUP_REMOVED lines=160> */
[----:B------:R-:W-:Y:S02]  /*7df0*/  IADD3 R6, P6, PT, R25, R0, RZ ;  /* 0x0000000019067210 */ /* 0x000fe40007fde0ff */
[----:B------:R-:W-:Y:S01]  /*7e00*/  ISETP.GE.U32.AND P4, PT, R26, 0x7fffff1c, PT ;  /* 0x7fffff1c1a00780c */ /* 0x000fe20003f86070 */
[----:B------:R-:W-:Y:S01]  /*7e10*/  VIADD R26, R33, 0xffffff93 ;  /* 0xffffff93211a7836 */ /* 0x000fe20000000000 */
[----:B------:R1:W-:Y:S01]  /*7e20*/  STL [R1+0x794], R7 ;  /* 0x0007940701007387 */ /* 0x0003e20000100800 */
        /* <DEDUP_REMOVED lines=20> */
[----:B------:R-:W-:Y:S01]  /*7f70*/  VIADD R26, R33, 0xffffff83 ;  /* 0xffffff83211a7836 */ /* 0x000fe20000000000 */
[----:B------:R1:W-:Y:S01]  /*7f80*/  STL [R1+0x814], R7 ;  /* 0x0008140701007387 */ /* 0x0003e20000100800 */
[----:B0-----:R-:W-:Y:S02]  /*7f90*/  @!P3 IMAD.MOV.U32 R22, RZ, RZ, R5 ;  /* 0x000000ffff16b224 */ /* 0x001fe400078e0005 */
[----:B------:R-:W-:Y:S02]  /*7fa0*/  @!P3 IMAD.MOV.U32 R23, RZ, RZ, R7 ;  /* 0x000000ffff17b224 */ /* 0x000fe400078e0007 */
[----:B-1----:R-:W-:Y:S01]  /*7fb0*/  IMAD.X R7, R21, 0x1, R2, P6 ;  /* 0x0000000115077824 */ /* 0x002fe200030e0602 */
[----:B------:R-:W-:Y:S02]  /*7fc0*/  IADD3 R5, P6, PT, R25, R3, RZ ;  /* 0x0000000319057210 */ /* 0x000fe40007fde0ff */
[----:B------:R0:W2:Y:S01]  /*7fd0*/  @!P3 LDG.E.U8 R89, desc[UR14][R22.64] ;  /* 0x0000000e1659b981 */ /* 0x0000a2000c1e1100 */
[----:B------:R-:W-:Y:S01]  /*7fe0*/  PRMT R57, RZ, 0x7610, R57 ;  /* 0x00007610ff397816 */ /* 0x000fe20000000039 */
[----:B------:R-:W-:Y:S01]  /*7ff0*/  IMAD R25, R28, 0x6c, RZ ;  /* 0x0000006c1c197824 */ /* 0x000fe200078e02ff */
[----:B------:R-:W-:Y:S01]  /*8000*/  ISETP.GE.U32.AND P2, PT, R26, 0x7fffff04, PT ;  /* 0x7fffff041a00780c */ /* 0x000fe20003f46070 */
[----:B------:R-:W-:Y:S01]  /*8010*/  STL [R1+0x890], R6 ;  /* 0x0008900601007387 */ /* 0x000fe20000100800 */
[----:B------:R-:W-:-:S03]  /*8020*/  VIADD R26, R33, 0xfffffffa ;  /* 0xfffffffa211a7836 */ /* 0x000fc60000000000 */
[----:B------:R1:W-:Y:S01]  /*8030*/  STL [R1+0x88c], R7 ;  /* 0x00088c0701007387 */ /* 0x0003e20000100800 */
[----:B0-----:R-:W-:Y:S02]  /*8040*/  @!P4 IMAD.MOV.U32 R22, RZ, RZ, R6 ;  /* 0x000000ffff16c224 */ /* 0x001fe400078e0006 */
[----:B------:R-:W-:Y:S01]  /*8050*/  @!P4 IMAD.MOV.U32 R23, RZ, RZ, R7 ;  /* 0x000000ffff17c224 */ /* 0x000fe200078e0007 */
[----:B------:R-:W-:Y:S02]  /*8060*/  PRMT R56, RZ, 0x7610, R56 ;  /* 0x00007610ff387816 */ /* 0x000fe40000000038 */
[----:B------:R-:W-:Y:S02]  /*8070*/  ISETP.GE.U32.AND P3, PT, R26, 0x7fffff7b, PT ;  /* 0x7fffff7b1a00780c */ /* 0x000fe40003f66070 */
[----:B------:R0:W2:Y:S01]  /*8080*/  @!P4 LDG.E.U8 R57, desc[UR14][R22.64] ;  /* 0x0000000e1639c981 */ /* 0x0000a2000c1e1100 */
[----:B-1----:R-:W-:Y:S01]  /*8090*/  IMAD.X R7, R21, 0x1, R4, P6 ;  /* 0x0000000115077824 */ /* 0x002fe200030e0604 */
[----:B------:R-:W-:Y:S01]  /*80a0*/  SHF.R.S32.HI R21, RZ, 0x1f, R25 ;  /* 0x0000001fff157819 */ /* 0x000fe20000011419 */
[----:B------:R-:W-:Y:S01]  /*80b0*/  VIADD R26, R33, 0xfffffff2 ;  /* 0xfffffff2211a7836 */ /* 0x000fe20000000000 */
[----:B------:R-:W-:Y:S01]  /*80c0*/  IADD3 R6, P6, PT, R25, R0, RZ ;  /* 0x0000000019067210 */ /* 0x000fe20007fde0ff */
[----:B------:R-:W-:Y:S01]  /*80d0*/  STL [R1+0x898], R5 ;  /* 0x0008980501007387 */ /* 0x000fe20000100800 */
[----:B0-----:R-:W-:-:S02]  /*80e0*/  @!P4 IMAD.MOV.U32 R22, RZ, RZ, R5 ;  /* 0x000000ffff16c224 */ /* 0x001fc400078e0005 */
[----:B------:R-:W-:Y:S01]  /*80f0*/  @!P4 IMAD.MOV.U32 R23, RZ, RZ, R7 ;  /* 0x000000ffff17c224 */ /* 0x000fe200078e0007 */
[----:B------:R0:W-:Y:S01]  /*8100*/  STL [R1+0x894], R7 ;  /* 0x0008940701007387 */ /* 0x0001e20000100800 */
[----:B------:R-:W-:-:S03]  /*8110*/  PRMT R55, RZ, 0x7610, R55 ;  /* 0x00007610ff377816 */ /* 0x000fc60000000037 */
[----:B------:R1:W2:Y:S01]  /*8120*/  @!P4 LDG.E.U8 R56, desc[UR14][R22.64] ;  /* 0x0000000e1638c981 */ /* 0x0002a2000c1e1100 */
[----:B------:R-:W-:Y:S01]  /*8130*/  ISETP.GE.U32.AND P4, PT, R26, 0x7fffff73, PT ;  /* 0x7fffff731a00780c */ /* 0x000fe20003f86070 */
[----:B------:R-:W-:Y:S02]  /*8140*/  IMAD R26, R28, 0x74, RZ ;  /* 0x000000741c1a7824 */ /* 0x000fe400078e02ff */
[----:B0-----:R-:W-:Y:S01]  /*8150*/  IMAD.X R7, R21, 0x1, R2, P6 ;  /* 0x0000000115077824 */ /* 0x001fe200030e0602 */
[----:B------:R-:W-:Y:S01]  /*8160*/  IADD3 R5, P6, PT, R25, R3, RZ ;  /* 0x0000000319057210 */ /* 0x000fe20007fde0ff */
[----:B------:R-:W-:Y:S01]  /*8170*/  STL [R1+0x910], R6 ;  /* 0x0009100601007387 */ /* 0x000fe20000100800 */
[----:B-1----:R-:W-:Y:S02]  /*8180*/  @!P5 IMAD.MOV.U32 R22, RZ, RZ, R6 ;  /* 0x000000ffff16d224 */ /* 0x002fe400078e0006 */
[----:B------:R-:W-:Y:S01]  /*8190*/  @!P5 IMAD.MOV.U32 R23, RZ, RZ, R7 ;  /* 0x000000ffff17d224 */ /* 0x000fe200078e0007 */
[----:B------:R0:W-:Y:S01]  /*81a0*/  STL [R1+0x90c], R7 ;  /* 0x00090c0701007387 */ /* 0x0001e20000100800 */
[----:B------:R-:W-:-:S03]  /*81b0*/  PRMT R25, RZ, 0x7610, R25 ;  /* 0x00007610ff197816 */ /* 0x000fc60000000019 */
[----:B------:R1:W2:Y:S01]  /*81c0*/  @!P5 LDG.E.U8 R55, desc[UR14][R22.64] ;  /* 0x0000000e1637d981 */ /* 0x0002a2000c1e1100 */
[----:B0-----:R-:W-:Y:S01]  /*81d0*/  IMAD.X R7, R21, 0x1, R4, P6 ;  /* 0x0000000115077824 */ /* 0x001fe200030e0604 */
[----:B------:R-:W-:Y:S02]  /*81e0*/  SHF.R.S32.HI R21, RZ, 0x1f, R26 ;  /* 0x0000001fff157819 */ /* 0x000fe4000001141a */
        /* <DEDUP_REMOVED lines=8> */
[----:B------:R-:W-:Y:S01]  /*8270*/  IADD3 R5, P6, PT, R26, R3, RZ ;  /* 0x000000031a057210 */ /* 0x000fe20007fde0ff */
[----:B------:R-:W-:Y:S01]  /*8280*/  IMAD R26, R28, 0x7c, RZ ;  /* 0x0000007c1c1a7824 */ /* 0x000fe200078e02ff */
        /* <DEDUP_REMOVED lines=40> */
[----:B------:R-:W-:Y:S01]  /*8510*/  IMAD.MOV.U32 R9, RZ, RZ, R12 ;  /* 0x000000ffff097224 */ /* 0x000fe200078e000c */
[----:B------:R-:W-:Y:S01]  /*8520*/  PRMT R87, RZ, 0x7610, R87 ;  /* 0x00007610ff577816 */ /* 0x000fe20000000057 */
[----:B------:R-:W-:Y:S01]  /*8530*/  IMAD.MOV.U32 R12, RZ, RZ, R11 ;  /* 0x000000ffff0c7224 */ /* 0x000fe200078e000b */
[----:B------:R1:W2:Y:S01]  /*8540*/  @!P3 LDG.E.U8 R88, desc[UR14][R22.64] ;  /* 0x0000000e1658b981 */ /* 0x0002a2000c1e1100 */
[----:B------:R-:W-:-:S02]  /*8550*/  IMAD.MOV.U32 R11, RZ, RZ, R31 ;  /* 0x000000ffff0b7224 */ /* 0x000fc400078e001f */
[----:B0-----:R-:W-:Y:S01]  /*8560*/  IMAD.X R7, R21, 0x1, R4, P6 ;  /* 0x0000000115077824 */ /* 0x001fe200030e0604 */
[----:B------:R-:W-:Y:S02]  /*8570*/  SHF.R.S32.HI R21, RZ, 0x1f, R26 ;  /* 0x0000001fff157819 */ /* 0x000fe4000001141a */
[----:B------:R-:W-:Y:S01]  /*8580*/  IADD3 R6, P6, PT, R26, R0, RZ ;  /* 0x000000001a067210 */ /* 0x000fe20007fde0ff */
[----:B------:R-:W-:Y:S01]  /*8590*/  VIADD R31, R33, 0xffffffea ;  /* 0xffffffea211f7836 */ /* 0x000fe20000000000 */
[----:B------:R-:W-:Y:S01]  /*85a0*/  STL [R1+0x190], R5 ;  /* 0x0001900501007387 */ /* 0x000fe20000100800 */
[----:B-1----:R-:W-:Y:S02]  /*85b0*/  @!P3 IMAD.MOV.U32 R22, RZ, RZ, R5 ;  /* 0x000000ffff16b224 */ /* 0x002fe400078e0005 */
[----:B------:R-:W-:Y:S01]  /*85c0*/  @!P3 IMAD.MOV.U32 R23, RZ, RZ, R7 ;  /* 0x000000ffff17b224 */ /* 0x000fe200078e0007 */
[----:B------:R0:W-:Y:S01]  /*85d0*/  STL [R1+0x18c], R7 ;  /* 0x00018c0701007387 */ /* 0x0001e20000100800 */
[----:B------:R-:W-:-:S02]  /*85e0*/  ISETP.GE.U32.AND P5, PT, R31, 0x7fffff6b, PT ;  /* 0x7fffff6b1f00780c */ /* 0x000fc40003fa6070 */
[----:B------:R-:W-:Y:S01]  /*85f0*/  PRMT R86, RZ, 0x7610, R86 ;  /* 0x00007610ff567816 */ /* 0x000fe20000000056 */
        /* <DEDUP_REMOVED lines=8> */
[----:B------:R-:W-:Y:S01]  /*8680*/  PRMT R85, RZ, 0x7610, R85 ;  /* 0x00007610ff557816 */ /* 0x000fe20000000055 */
[----:B------:R-:W-:-:S02]  /*8690*/  VIADD R31, R33, 0xffffffe2 ;  /* 0xffffffe2211f7836 */ /* 0x000fc40000000000 */
        /* <DEDUP_REMOVED lines=147> */
[----:B------:R-:W-:Y:S01]  /*8fd0*/  VIADD R31, R33, 0xffffffaa ;  /* 0xffffffaa211f7836 */ /* 0x000fe20000000000 */
[----:B------:R-:W-:-:S02]  /*8fe0*/  PRMT R70, RZ, 0x7610, R70 ;  /* 0x00007610ff467816 */ /* 0x000fc40000000046 */
[----:B------:R1:W2:Y:S01]  /*8ff0*/  @!P0 LDG.E.U8 R71, desc[UR14][R22.64] ;  /* 0x0000000e16478981 */ /* 0x0002a2000c1e1100 */
[----:B0-----:R-:W-:Y:S01]  /*9000*/  IMAD.X R7, R21, 0x1, R2, P6 ;  /* 0x0000000115077824 */ /* 0x001fe200030e0602 */
[----:B------:R-:W-:Y:S02]  /*9010*/  IADD3 R5, P6, PT, R26, R3, RZ ;  /* 0x000000031a057210 */ /* 0x000fe40007fde0ff */
[----:B------:R0:W-:Y:S01]  /*9020*/  STL [R1+0x720], R6 ;  /* 0x0007200601007387 */ /* 0x0001e20000100800 */
[----:B------:R-:W-:Y:S02]  /*9030*/  IMAD R26, R28, 0x55, RZ ;  /* 0x000000551c1a7824 */ /* 0x000fe400078e02ff */
[----:B-1----:R-:W-:Y:S02]  /*9040*/  @!P2 IMAD.MOV.U32 R22, RZ, RZ, R6 ;  /* 0x000000ffff16a224 */ /* 0x002fe400078e0006 */
[----:B------:R-:W-:Y:S01]  /*9050*/  @!P2 IMAD.MOV.U32 R23, RZ, RZ, R7 ;  /* 0x000000ffff17a224 */ /* 0x000fe200078e0007 */
[----:B------:R-:W-:Y:S01]  /*9060*/  ISETP.GE.U32.AND P3, PT, R31, 0x7fffff2b, PT ;  /* 0x7fffff2b1f00780c */ /* 0x000fe20003f66070 */
[----:B------:R1:W-:Y:S01]  /*9070*/  STL [R1+0x71c], R7 ;  /* 0x00071c0701007387 */ /* 0x0003e20000100800 */
[----:B0-----:R-:W-:-:S03]  /*9080*/  IMAD.X R6, R21, 0x1, R4, P6 ;  /* 0x0000000115067824 */ /* 0x001fc600030e0604 */
[----:B------:R0:W2:Y:S01]  /*9090*/  @!P2 LDG.E.U8 R70, desc[UR14][R22.64] ;  /* 0x0000000e1646a981 */ /* 0x0000a2000c1e1100 */
[----:B------:R-:W-:Y:S02]  /*90a0*/  PRMT R69, RZ, 0x7610, R69 ;  /* 0x00007610ff457816 */ /* 0x000fe40000000045 */
[----:B------:R-:W-:Y:S01]  /*90b0*/  SHF.R.S32.HI R21, RZ, 0x1f, R26 ;  /* 0x0000001fff157819 */ /* 0x000fe2000001141a */
[----:B------:R-:W-:Y:S01]  /*90c0*/  VIADD R31, R33, 0xffffffa2 ;  /* 0xffffffa2211f7836 */ /* 0x000fe20000000000 */
[----:B-1----:R-:W-:Y:S01]  /*90d0*/  IADD3 R7, P6, PT, R26, R0, RZ ;  /* 0x000000001a077210 */ /* 0x002fe20007fde0ff */
[----:B0-----:R-:W-:Y:S02]  /*90e0*/  @!P2 IMAD.MOV.U32 R22, RZ, RZ, R5 ;  /* 0x000000ffff16a224 */ /* 0x001fe400078e0005 */
[----:B------:R-:W-:Y:S01]  /*90f0*/  @!P2 IMAD.MOV.U32 R23, RZ, RZ, R6 ;  /* 0x000000ffff17a224 */ /* 0x000fe200078e0006 */
[----:B------:R0:W-:Y:S01]  /*9100*/  STL [R1+0x728], R5 ;  /* 0x0007280501007387 */ /* 0x0001e20000100800 */
[----:B------:R-:W-:Y:S01]  /*9110*/  IMAD.X R8, R21, 0x1, R2, P6 ;  /* 0x0000000115087824 */ /* 0x000fe200030e0602 */
[----:B------:R-:W-:-:S02]  /*9120*/  ISETP.GE.U32.AND P4, PT, R31, 0x7fffff23, PT ;  /* 0x7fffff231f00780c */ /* 0x000fc40003f86070 */
[----:B------:R1:W2:Y:S01]  /*9130*/  @!P2 LDG.E.U8 R69, desc[UR14][R22.64] ;  /* 0x0000000e1645a981 */ /* 0x0002a2000c1e1100 */
[----:B------:R-:W-:Y:S01]  /*9140*/  VIADD R31, R33, 0xffffff9a ;  /* 0xffffff9a211f7836 */ /* 0x000fe20000000000 */
[----:B------:R-:W-:Y:S02]  /*9150*/  PRMT R68, RZ, 0x7610, R68 ;  /* 0x00007610ff447816 */ /* 0x000fe40000000044 */
[----:B0-----:R-:W-:Y:S01]  /*9160*/  IADD3 R5, P2, PT, R26, R3, RZ ;  /* 0x000000031a057210 */ /* 0x001fe20007f5e0ff */
[----:B------:R0:W-:Y:S01]  /*9170*/  STL [R1+0x724], R6 ;  /* 0x0007240601007387 */ /* 0x0001e20000100800 */
[----:B-1----:R-:W-:Y:S02]  /*9180*/  @!P3 IMAD.MOV.U32 R22, RZ, RZ, R7 ;  /* 0x000000ffff16b224 */ /* 0x002fe400078e0007 */
[----:B------:R-:W-:Y:S01]  /*9190*/  @!P3 IMAD.MOV.U32 R23, RZ, RZ, R8 ;  /* 0x000000ffff17b224 */ /* 0x000fe200078e0008 */
[----:B------:R-:W-:Y:S01]  /*91a0*/  ISETP.GE.U32.AND P5, PT, R31, 0x7fffff1b, PT ;  /* 0x7fffff1b1f00780c */ /* 0x000fe20003fa6070 */
[----:B------:R-:W-:-:S02]  /*91b0*/  VIADD R31, R33, 0xffffff92 ;  /* 0xffffff92211f7836 */ /* 0x000fc40000000000 */
[----:B0-----:R-:W-:Y:S01]  /*91c0*/  IMAD.X R6, R21, 0x1, R4, P2 ;  /* 0x0000000115067824 */ /* 0x001fe200010e0604 */
[----:B------:R-:W-:Y:S01]  /*91d0*/  PRMT R59, RZ, 0x7610, R59 ;  /* 0x00007610ff3b7816 */ /* 0x000fe2000000003b */
[----:B------:R0:W2:Y:S01]  /*91e0*/  @!P3 LDG.E.U8 R68, desc[UR14][R22.64] ;  /* 0x0000000e1644b981 */ /* 0x0000a2000c1e1100 */
[----:B------:R-:W-:Y:S01]  /*91f0*/  IMAD R26, R28, 0x5d, RZ ;  /* 0x0000005d1c1a7824 */ /* 0x000fe200078e02ff */
[----:B------:R-:W-:Y:S02]  /*9200*/  ISETP.GE.U32.AND P0, PT, R31, 0x7fffff13, PT ;  /* 0x7fffff131f00780c */ /* 0x000fe40003f06070 */
[----:B------:R-:W-:Y:S01]  /*9210*/  STL [R1+0x7a0], R7 ;  /* 0x0007a00701007387 */ /* 0x000fe20000100800 */
[----:B------:R-:W-:Y:S02]  /*9220*/  VIADD R31, R33, 0xffffff8a ;  /* 0xffffff8a211f7836 */ /* 0x000fe40000000000 */
[----:B0-----:R-:W-:Y:S02]  /*9230*/  @!P3 IMAD.MOV.U32 R22, RZ, RZ, R5 ;  /* 0x000000ffff16b224 */ /* 0x001fe400078e0005 */
[----:B------:R-:W-:Y:S01]  /*9240*/  @!P3 IMAD.MOV.U32 R23, RZ, RZ, R6 ;  /* 0x000000ffff17b224 */ /* 0x000fe200078e0006 */
[----:B------:R-:W-:Y:S01]  /*9250*/  STL [R1+0x7a8], R5 ;  /* 0x0007a80501007387 */ /* 0x000fe20000100800 */
[----:B------:R-:W-:Y:S01]  /*9260*/  IMAD.MOV.U32 R10, RZ, RZ, R36 ;  /* 0x000000ffff0a7224 */ /* 0x000fe200078e0024 */
[----:B------:R-:W-:-:S02]  /*9270*/  SHF.R.S32.HI R21, RZ, 0x1f, R26 ;  /* 0x0000001fff157819 */ /* 0x000fc4000001141a */
[----:B------:R-:W-:Y:S01]  /*9280*/  STL [R1+0x79c], R8 ;  /* 0x00079c0801007387 */ /* 0x000fe20000100800 */
[----:B------:R-:W-:-:S03]  /*9290*/  IMAD R36, R28, 0x65, RZ ;  /* 0x000000651c247824 */ /* 0x000fc600078e02ff */
[----:B------:R0:W-:Y:S04]  /*92a0*/  STL [R1+0x7a4], R6 ;  /* 0x0007a40601007387 */ /* 0x0001e80000100800 */
[----:B------:R1:W2:Y:S01]  /*92b0*/  @!P3 LDG.E.U8 R59, desc[UR14][R22.64] ;  /* 0x0000000e163bb981 */ /* 0x0002a2000c1e1100 */
[C---:B------:R-:W-:Y:S02]  /*92c0*/  IADD3 R144, P3, PT, R26.reuse, R3, RZ ;  /* 0x000000031a907210 */ /* 0x040fe40007f7e0ff */
[----:B0-----:R-:W-:-:S03]  /*92d0*/  IADD3 R6, P2, PT, R26, R0, RZ ;  /* 0x000000001a067210 */ /* 0x001fc60007f5e0ff */
[----:B------:R-:W-:Y:S01]  /*92e0*/  IMAD.X R158, R21, 0x1, R4, P3 ;  /* 0x00000001159e7824 */ /* 0x000fe200018e0604 */
[----:B------:R-:W-:Y:S01]  /*92f0*/  ISETP.GE.U32.AND P6, PT, R31, 0x7fffff0b, PT ;  /* 0x7fffff0b1f00780c */ /* 0x000fe20003fc6070 */
[----:B-1----:R-:W-:Y:S01]  /*9300*/  VIADD R22, R33, 0xffffff82 ;  /* 0xffffff8221167836 */ /* 0x002fe20000000000 */
[----:B------:R-:W-:Y:S01]  /*9310*/  SHF.R.S32.HI R26, RZ, 0x1f, R36 ;  /* 0x0000001fff1a7819 */ /* 0x000fe20000011424 */
[----:B------:R-:W-:Y:S01]  /*9320*/  IMAD.X R31, R21, 0x1, R2, P2 ;  /* 0x00000001151f7824 */ /* 0x000fe200010e0602 */
[----:B------:R-:W-:Y:S01]  /*9330*/  IADD3 R29, P3, PT, R36, R0, RZ ;  /* 0x00000000241d7210 */ /* 0x000fe20007f7e0ff */
[----:B------:R-:W-:Y:S01]  /*9340*/  IMAD.MOV.U32 R5, RZ, RZ, R37 ;  /* 0x000000ffff057224 */ /* 0x000fe200078e0025 */
[----:B------:R-:W-:Y:S01]  /*9350*/  STL [R1+0x820], R6 ;  /* 0x0008200601007387 */ /* 0x000fe20000100800 */
[----:B------:R-:W-:Y:S01]  /*9360*/  ISETP.GE.U32.AND P2, PT, R22, 0x7fffff03, PT ;  /* 0x7fffff031600780c */ /* 0x000fe20003f46070 */
[----:B------:R-:W-:Y:S01]  /*9370*/  IMAD R37, R28, 0x6d, RZ ;  /* 0x0000006d1c257824 */ /* 0x000fe200078e02ff */
[----:B------:R-:W-:Y:S01]  /*9380*/  PRMT R58, RZ, 0x7610, R58 ;  /* 0x00007610ff3a7816 */ /* 0x000fe2000000003a */
[----:B------:R-:W-:Y:S01]  /*9390*/  STL [R1+0x828], R144 ;  /* 0x0008289001007387 */ /* 0x000fe20000100800 */
[----:B------:R-:W-:-:S02]  /*93a0*/  @!P4 IMAD.MOV.U32 R22, RZ, RZ, R6 ;  /* 0x000000ffff16c224 */ /* 0x000fc400078e0006 */
[----:B------:R-:W-:Y:S01]  /*93b0*/  @!P4 IMAD.MOV.U32 R23, RZ, RZ, R31 ;  /* 0x000000ffff17c224 */ /* 0x000fe200078e001f */
[----:B------:R0:W-:Y:S01]  /*93c0*/  STL [R1+0x81c], R31 ;  /* 0x00081c1f01007387 */ /* 0x0001e20000100800 */
[----:B------:R-:W-:Y:S01]  /*93d0*/  IMAD.MOV.U32 R8, RZ, RZ, R38 ;  /* 0x000000ffff087224 */ /* 0x000fe200078e0026 */
[----:B------:R-:W-:Y:S01]  /*93e0*/  PRMT R42, RZ, 0x7610, R42 ;  /* 0x00007610ff2a7816 */ /* 0x000fe2000000002a */
[----:B------:R-:W-:Y:S01]  /*93f0*/  IMAD R38, R28, 0x75, RZ ;  /* 0x000000751c267824 */ /* 0x000fe200078e02ff */
[----:B------:R1:W2:Y:S01]  /*9400*/  @!P4 LDG.E.U8 R58, desc[UR14][R22.64] ;  /* 0x0000000e163ac981 */ /* 0x0002a2000c1e1100 */
[----:B------:R-:W-:Y:S01]  /*9410*/  SHF.R.S32.HI R21, RZ, 0x1f, R37 ;  /* 0x0000001fff157819 */ /* 0x000fe20000011425 */
[----:B0-----:R-:W-:Y:S01]  /*9420*/  IMAD.X R31, R26, 0x1, R2, P3 ;  /* 0x000000011a1f7824 */ /* 0x001fe200018e0602 */
[----:B------:R-:W-:Y:S01]  /*9430*/  IADD3 R6, P3, PT, R37, R0, RZ ;  /* 0x0000000025067210 */ /* 0x000fe20007f7e0ff */
[----:B------:R-:W-:Y:S01]  /*9440*/  STL [R1+0x824], R158 ;  /* 0x0008249e01007387 */ /* 0x000fe20000100800 */
[----:B-1----:R-:W-:-:S02]  /*9450*/  @!P5 IMAD.MOV.U32 R22, RZ, RZ, R29 ;  /* 0x000000ffff16d224 */ /* 0x002fc400078e001d */
[----:B------:R-:W-:Y:S01]  /*9460*/  @!P5 IMAD.MOV.U32 R23, RZ, RZ, R31 ;  /* 0x000000ffff17d224 */ /* 0x000fe200078e001f */
[----:B------:R0:W-:Y:S01]  /*9470*/  STL [R1+0x8a0], R29 ;  /* 0x0008a01d01007387 */ /* 0x0001e20000100800 */
[----:B------:R-:W-:-:S03]  /*9480*/  IMAD.MOV.U32 R7, RZ, RZ, R39 ;  /* 0x000000ffff077224 */ /* 0x000fc600078e0027 */
[----:B------:R1:W-:Y:S01]  /*9490*/  STL [R1+0x89c], R31 ;  /* 0x00089c1f01007387 */ /* 0x0003e20000100800 */
[----:B------:R-:W-:-:S03]  /*94a0*/  IMAD R39, R28, 0x7d, RZ ;  /* 0x0000007d1c277824 */ /* 0x000fc600078e02ff */
[----:B------:R3:W2:Y:S01]  /*94b0*/  @!P5 LDG.E.U8 R42, desc[UR14][R22.64] ;  /* 0x0000000e162ad981 */ /* 0x0006a2000c1e1100 */
[----:B0-----:R-:W-:Y:S01]  /*94c0*/  IMAD.X R29, R21, 0x1, R2, P3 ;  /* 0x00000001151d7824 */ /* 0x001fe200018e0602 */
[----:B------:R-:W-:Y:S02]  /*94d0*/  IADD3 R164, P3, PT, R38, R0, RZ ;  /* 0x0000000026a47210 */ /* 0x000fe40007f7e0ff */
[----:B------:R0:W-:Y:S01]  /*94e0*/  STL [R1+0x920], R6 ;  /* 0x0009200601007387 */ /* 0x0001e20000100800 */
[----:B-1----:R-:W-:Y:S01]  /*94f0*/  SHF.R.S32.HI R31, RZ, 0x1f, R38 ;  /* 0x0000001fff1f7819 */ /* 0x002fe20000011426 */
[----:B---3--:R-:W-:Y:S02]  /*9500*/  @!P0 IMAD.MOV.U32 R22, RZ, RZ, R6 ;  /* 0x000000ffff168224 */ /* 0x008fe400078e0006 */
[----:B0-----:R-:W-:Y:S02]  /*9510*/  IMAD.MOV.U32 R6, RZ, RZ, R5 ;  /* 0x000000ffff067224 */ /* 0x001fe400078e0005 */
[----:B------:R-:W-:-:S02]  /*9520*/  IMAD.MOV.U32 R5, RZ, RZ, R7 ;  /* 0x000000ffff057224 */ /* 0x000fc400078e0007 */
[----:B------:R-:W-:Y:S01]  /*9530*/  IMAD.MOV.U32 R7, RZ, RZ, R9 ;  /* 0x000000ffff077224 */ /* 0x000fe200078e0009 */
[----:B------:R-:W-:Y:S01]  /*9540*/  PRMT R32, RZ, 0x7610, R32 ;  /* 0x00007610ff207816 */ /* 0x000fe20000000020 */
[----:B------:R-:W-:Y:S02]  /*9550*/  IMAD.MOV.U32 R160, RZ, RZ, R11 ;  /* 0x000000ffffa07224 */ /* 0x000fe400078e000b */
[----:B------:R-:W-:Y:S01]  /*9560*/  IMAD.MOV.U32 R9, RZ, RZ, R34 ;  /* 0x000000ffff097224 */ /* 0x000fe200078e0022 */
[----:B------:R-:W-:Y:S01]  /*9570*/  SHF.R.S32.HI R34, RZ, 0x1f, R39 ;  /* 0x0000001fff227819 */ /* 0x000fe20000011427 */
[----:B------:R-:W-:Y:S01]  /*9580*/  IMAD.X R165, R31, 0x1, R2, P3 ;  /* 0x000000011fa57824 */ /* 0x000fe200018e0602 */
[----:B------:R-:W-:Y:S01]  /*9590*/  IADD3 R162, P3, PT, R39, R0, RZ ;  /* 0x0000000027a27210 */ /* 0x000fe20007f7e0ff */
[----:B------:R-:W-:Y:S02]  /*95a0*/  IMAD.MOV.U32 R11, RZ, RZ, R40 ;  /* 0x000000ffff0b7224 */ /* 0x000fe400078e0028 */
[----:B------:R-:W-:-:S02]  /*95b0*/  @!P0 IMAD.MOV.U32 R23, RZ, RZ, R29 ;  /* 0x000000ffff178224 */ /* 0x000fc400078e001d */
[----:B------:R-:W-:Y:S01]  /*95c0*/  IMAD R40, R28, 0x6, RZ ;  /* 0x000000061c287824 */ /* 0x000fe200078e02ff */
[----:B------:R0:W-:Y:S01]  /*95d0*/  STL [R1+0x91c], R29 ;  /* 0x00091c1d01007387 */ /* 0x0001e20000100800 */
[----:B------:R-:W-:-:S03]  /*95e0*/  IMAD.X R163, R34, 0x1, R2, P3 ;  /* 0x0000000122a37824 */ /* 0x000fc600018e0602 */
[----:B------:R1:W3:Y:S01]  /*95f0*/  @!P0 LDG.E.U8 R32, desc[UR14][R22.64] ;  /* 0x0000000e16208981 */ /* 0x0002e2000c1e1100 */
[----:B------:R-:W-:Y:S01]  /*9600*/  IADD3 R159, P3, PT, R40, R0, RZ ;  /* 0x00000000289f7210 */ /* 0x000fe20007f7e0ff */
[----:B0-----:R-:W-:Y:S02]  /*9610*/  IMAD.MOV.U32 R29, RZ, RZ, R12 ;  /* 0x000000ffff1d7224 */ /* 0x001fe400078e000c */
[----:B------:R-:W-:Y:S01]  /*9620*/  IMAD.MOV.U32 R12, RZ, RZ, R35 ;  /* 0x000000ffff0c7224 */ /* 0x000fe200078e0023 */
[----:B------:R-:W-:Y:S01]  /*9630*/  SHF.R.S32.HI R35, RZ, 0x1f, R40 ;  /* 0x0000001fff237819 */ /* 0x000fe20000011428 */
[----:B-1----:R-:W-:Y:S01]  /*9640*/  VIADD R22, R33, 0xfffffff9 ;  /* 0xfffffff921167836 */ /* 0x002fe20000000000 */
[----:B------:R-:W-:Y:S01]  /*9650*/  PRMT R54, RZ, 0x7610, R54 ;  /* 0x00007610ff367816 */ /* 0x000fe20000000036 */
[----:B------:R-:W-:Y:S02]  /*9660*/  @!P6 IMAD.MOV.U32 R23, RZ, RZ, R165 ;  /* 0x000000ffff17e224 */ /* 0x000fe400078e00a5 */
[----:B------:R-:W-:Y:S01]  /*9670*/  IMAD.X R161, R35, 0x1, R2, P3 ;  /* 0x0000000123a17824 */ /* 0x000fe200018e0602 */
[----:B------:R-:W-:Y:S01]  /*9680*/  ISETP.GE.U32.AND P3, PT, R22, 0x7fffff7a, PT ;  /* 0x7fffff7a1600780c */ /* 0x000fe20003f66070 */
[----:B------:R-:W-:Y:S01]  /*9690*/  @!P6 IMAD.MOV.U32 R22, RZ, RZ, R164 ;  /* 0x000000ffff16e224 */ /* 0x000fe200078e00a4 */
[----:B------:R-:W-:-:S04]  /*96a0*/  PRMT R52, RZ, 0x7610, R52 ;  /* 0x00007610ff347816 */ /* 0x000fc80000000034 */
[----:B------:R0:W2:Y:S01]  /*96b0*/  @!P6 LDG.E.U8 R54, desc[UR14][R22.64] ;  /* 0x0000000e1636e981 */ /* 0x0000a2000c1e1100 */
[----:B------:R-:W-:Y:S01]  /*96c0*/  PRMT R63, RZ, 0x7610, R63 ;  /* 0x00007610ff3f7816 */ /* 0x000fe2000000003f */
[----:B0-----:R-:W-:Y:S02]  /*96d0*/  @!P2 IMAD.MOV.U32 R22, RZ, RZ, R162 ;  /* 0x000000ffff16a224 */ /* 0x001fe400078e00a2 */
[----:B------:R-:W-:-:S05]  /*96e0*/  @!P2 IMAD.MOV.U32 R23, RZ, RZ, R163 ;  /* 0x000000ffff17a224 */ /* 0x000fca00078e00a3 */
[----:B------:R0:W2:Y:S01]  /*96f0*/  @!P2 LDG.E.U8 R52, desc[UR14][R22.64] ;  /* 0x0000000e1634a981 */ /* 0x0000a2000c1e1100 */
[----:B------:R-:W-:Y:S01]  /*9700*/  PRMT R47, RZ, 0x7610, R47 ;  /* 0x00007610ff2f7816 */ /* 0x000fe2000000002f */
[----:B0-----:R-:W-:Y:S02]  /*9710*/  @!P3 IMAD.MOV.U32 R22, RZ, RZ, R159 ;  /* 0x000000ffff16b224 */ /* 0x001fe400078e009f */
[----:B------:R-:W-:-:S05]  /*9720*/  @!P3 IMAD.MOV.U32 R23, RZ, RZ, R161 ;  /* 0x000000ffff17b224 */ /* 0x000fca00078e00a1 */
[----:B------:R0:W2:Y:S04]  /*9730*/  @!P3 LDG.E.U8 R63, desc[UR14][R22.64] ;  /* 0x0000000e163fb981 */ /* 0x0000a8000c1e1100 */
[----:B------:R-:W-:Y:S01]  /*9740*/  STL [R1+0x9a0], R164 ;  /* 0x0009a0a401007387 */ /* 0x000fe20000100800 */
[----:B0-----:R-:W-:Y:S02]  /*9750*/  @!P4 IMAD.MOV.U32 R22, RZ, RZ, R144 ;  /* 0x000000ffff16c224 */ /* 0x001fe400078e0090 */
[----:B------:R-:W-:Y:S01]  /*9760*/  @!P4 IMAD.MOV.U32 R23, RZ, RZ, R158 ;  /* 0x000000ffff17c224 */ /* 0x000fe200078e009e */
[----:B------:R-:W-:Y:S04]  /*9770*/  STL [R1+0x99c], R165 ;  /* 0x00099ca501007387 */ /* 0x000fe80000100800 */
[----:B------:R0:W2:Y:S01]  /*9780*/  @!P4 LDG.E.U8 R47, desc[UR14][R22.64] ;  /* 0x0000000e162fc981 */ /* 0x0000a2000c1e1100 */
[----:B------:R-:W-:-:S03]  /*9790*/  IADD3 R36, P4, PT, R36, R3, RZ ;  /* 0x0000000324247210 */ /* 0x000fc60007f9e0ff */
[----:B------:R-:W-:Y:S04]  /*97a0*/  STL [R1+0xa20], R162 ;  /* 0x000a20a201007387 */ /* 0x000fe80000100800 */
[----:B------:R-:W-:Y:S01]  /*97b0*/  STL [R1+0xa1c], R163 ;  /* 0x000a1ca301007387 */ /* 0x000fe20000100800 */
[----:B------:R-:W-:-:S03]  /*97c0*/  IMAD.X R144, R26, 0x1, R4, P4 ;  /* 0x000000011a907824 */ /* 0x000fc600020e0604 */
[----:B------:R-:W-:Y:S01]  /*97d0*/  STL [R1+0x198], R159 ;  /* 0x0001989f01007387 */ /* 0x000fe20000100800 */
[----:B0-----:R-:W-:-:S03]  /*97e0*/  @!P5 IMAD.MOV.U32 R22, RZ, RZ, R36 ;  /* 0x000000ffff16d224 */ /* 0x001fc600078e0024 */
[----:B------:R-:W-:Y:S01]  /*97f0*/  STL [R1+0x194], R161 ;  /* 0x000194a101007387 */ /* 0x000fe20000100800 */
[----:B------:R-:W-:-:S03]  /*9800*/  PRMT R41, RZ, 0x7610, R41 ;  /* 0x00007610ff297816 */ /* 0x000fc60000000029 */
[----:B------:R0:W-:Y:S01]  /*9810*/  STL [R1+0x8a8], R36 ;  /* 0x0008a82401007387 */ /* 0x0001e20000100800 */
[----:B------:R-:W-:Y:S01]  /*9820*/  @!P5 IMAD.MOV.U32 R23, RZ, RZ, R144 ;  /* 0x000000ffff17d224 */ /* 0x000fe200078e0090 */
[----:B------:R-:W1:Y:S01]  /*9830*/  S2R R43, SR_CgaCtaId ;  /* 0x00000000002b7919 */ /* 0x000e620000008800 */
[----:B------:R-:W-:-:S03]  /*9840*/  PRMT R26, RZ, 0x7610, R26 ;  /* 0x00007610ff1a7816 */ /* 0x000fc6000000001a */
[----:B------:R4:W2:Y:S01]  /*9850*/  @!P5 LDG.E.U8 R41, desc[UR14][R22.64] ;  /* 0x0000000e1629d981 */ /* 0x0008a2000c1e1100 */
[----:B0-----:R-:W-:-:S05]  /*9860*/  IADD3 R36, P4, PT, R37, R3, RZ ;  /* 0x0000000325247210 */ /* 0x001fca0007f9e0ff */
[----:B------:R-:W-:Y:S02]  /*9870*/  IMAD.X R21, R21, 0x1, R4, P4 ;  /* 0x0000000115157824 */ /* 0x000fe400020e0604 */
[----:B----4-:R-:W-:Y:S02]  /*9880*/  @!P0 IMAD.MOV.U32 R22, RZ, RZ, R36 ;  /* 0x000000ffff168224 */ /* 0x010fe400078e0024 */
[----:B------:R-:W-:Y:S01]  /*9890*/  @!P0 IMAD.MOV.U32 R23, RZ, RZ, R21 ;  /* 0x000000ffff178224 */ /* 0x000fe200078e0015 */
[----:B------:R-:W-:Y:S04]  /*98a0*/  STL [R1+0x8a4], R144 ;  /* 0x0008a49001007387 */ /* 0x000fe80000100800 */
[----:B------:R-:W-:Y:S04]  /*98b0*/  STL [R1+0x928], R36 ;  /* 0x0009282401007387 */ /* 0x000fe80000100800 */
[----:B------:R0:W-:Y:S04]  /*98c0*/  STL [R1+0x924], R21 ;  /* 0x0009241501007387 */ /* 0x0001e80000100800 */
[----:B------:R4:W2:Y:S01]  /*98d0*/  @!P0 LDG.E.U8 R26, desc[UR14][R22.64] ;  /* 0x0000000e161a8981 */ /* 0x0008a2000c1e1100 */
[----:B0-----:R-:W-:-:S02]  /*98e0*/  IADD3 R21, P0, PT, R38, R3, RZ ;  /* 0x0000000326157210 */ /* 0x001fc40007f1e0ff */
[----:B------:R-:W-:-:S03]  /*98f0*/  PRMT R53, RZ, 0x7610, R53 ;  /* 0x00007610ff357816 */ /* 0x000fc60000000035 */
[----:B------:R-:W-:Y:S01]  /*9900*/  IMAD.X R31, R31, 0x1, R4, P0 ;  /* 0x000000011f1f7824 */ /* 0x000fe200000e0604 */
[----:B------:R0:W-:Y:S01]  /*9910*/  STL [R1+0x9a8], R21 ;  /* 0x0009a81501007387 */ /* 0x0001e20000100800 */
[----:B----4-:R-:W-:Y:S02]  /*9920*/  @!P6 IMAD.MOV.U32 R22, RZ, RZ, R21 ;  /* 0x000000ffff16e224 */ /* 0x010fe400078e0015 */
[----:B------:R-:W-:Y:S01]  /*9930*/  @!P6 IMAD.MOV.U32 R23, RZ, RZ, R31 ;  /* 0x000000ffff17e224 */ /* 0x000fe200078e001f */
[----:B------:R4:W-:Y:S04]  /*9940*/  STL [R1+0x9a4], R31 ;  /* 0x0009a41f01007387 */ /* 0x0009e80000100800 */
[----:B------:R1:W2:Y:S01]  /*9950*/  @!P6 LDG.E.U8 R53, desc[UR14][R22.64] ;  /* 0x0000000e1635e981 */ /* 0x0002a2000c1e1100 */
[----:B0-----:R-:W-:-:S05]  /*9960*/  IADD3 R21, P0, PT, R39, R3, RZ ;  /* 0x0000000327157210 */ /* 0x001fca0007f1e0ff */
[--C-:B----4-:R-:W-:Y:S01]  /*9970*/  IMAD.X R31, R34, 0x1, R4.reuse, P0 ;  /* 0x00000001221f7824 */ /* 0x110fe200000e0604 */
[----:B------:R0:W-:Y:S01]  /*9980*/  STL [R1+0xa28], R21 ;  /* 0x000a281501007387 */ /* 0x0001e20000100800 */
[----:B-1----:R-:W-:Y:S01]  /*9990*/  @!P2 IMAD.MOV.U32 R22, RZ, RZ, R21 ;  /* 0x000000ffff16a224 */ /* 0x002fe200078e0015 */
[----:B------:R-:W-:Y:S02]  /*99a0*/  PRMT R51, RZ, 0x7610, R51 ;  /* 0x00007610ff337816 */ /* 0x000fe40000000033 */
[----:B------:R1:W-:Y:S01]  /*99b0*/  STL [R1+0xa24], R31 ;  /* 0x000a241f01007387 */ /* 0x0003e20000100800 */
[----:B------:R-:W-:Y:S01]  /*99c0*/  @!P2 IMAD.MOV.U32 R23, RZ, RZ, R31 ;  /* 0x000000ffff17a224 */ /* 0x000fe200078e001f */
[----:B0-----:R-:W-:Y:S01]  /*99d0*/  IADD3 R21, P0, PT, R40, R3, RZ ;  /* 0x0000000328157210 */ /* 0x001fe20007f1e0ff */
[----:B------:R-:W-:Y:S01]  /*99e0*/  IMAD.SHL.U32 R132, R132, 0x40, RZ ;  /* 0x0000004084847824 */ /* 0x000fe200078e00ff */
[----:B------:R-:W-:Y:S02]  /*99f0*/  LOP3.LUT R43, R43, 0x1, RZ, 0xc0, !PT ;  /* 0x000000012b2b7812 */ /* 0x000fe400078ec0ff */
[----:B------:R0:W4:Y:S01]  /*9a00*/  @!P2 LDG.E.U8 R51, desc[UR14][R22.64] ;  /* 0x0000000e1633a981 */ /* 0x000122000c1e1100 */
[----:B-1----:R-:W-:-:S03]  /*9a10*/  IMAD.X R31, R35, 0x1, R4, P0 ;  /* 0x00000001231f7824 */ /* 0x002fc600000e0604 */
[----:B------:R-:W-:Y:S04]  /*9a20*/  STL [R1+0x1a0], R21 ;  /* 0x0001a01501007387 */ /* 0x000fe80000100800 */
[----:B------:R1:W-:Y:S01]  /*9a30*/  STL [R1+0x19c], R31 ;  /* 0x00019c1f01007387 */ /* 0x0003e20000100800 */
[----:B0-----:R-:W-:Y:S02]  /*9a40*/  @!P3 IMAD.MOV.U32 R23, RZ, RZ, R31 ;  /* 0x000000ffff17b224 */ /* 0x001fe400078e001f */
[----:B------:R-:W-:Y:S02]  /*9a50*/  @!P3 IMAD.MOV.U32 R22, RZ, RZ, R21 ;  /* 0x000000ffff16b224 */ /* 0x000fe400078e0015 */
[----:B-1----:R-:W-:Y:S01]  /*9a60*/  IMAD R31, R43, 0x20, R132 ;  /* 0x000000202b1f7824 */ /* 0x002fe200078e0284 */
[----:B------:R-:W-:-:S03]  /*9a70*/  PRMT R62, RZ, 0x7610, R62 ;  /* 0x00007610ff3e7816 */ /* 0x000fc6000000003e */
[C---:B------:R-:W-:Y:S02]  /*9a80*/  VIADD R21, R31.reuse, 0x1 ;  /* 0x000000011f157836 */ /* 0x040fe40000000000 */
[C---:B------:R-:W-:Y:S01]  /*9a90*/  VIADD R34, R31.reuse, 0x2 ;  /* 0x000000021f227836 */ /* 0x040fe20000000000 */
[----:B------:R0:W2:Y:S02]  /*9aa0*/  @!P3 LDG.E.U8 R62, desc[UR14][R22.64] ;  /* 0x0000000e163eb981 */ /* 0x0000a4000c1e1100 */
[----:B------:R-:W-:Y:S01]  /*9ab0*/  IABS R21, R21 ;  /* 0x0000001500157213 */ /* 0x000fe20000000000 */
[----:B------:R-:W-:-:S04]  /*9ac0*/  VIADD R37, R31, 0x3 ;  /* 0x000000031f257836 */ /* 0x000fc80000000000 */
[----:B------:R-:W-:Y:S01]  /*9ad0*/  IMAD.HI.U32 R40, R30, R21, RZ ;  /* 0x000000151e287227 */ /* 0x000fe200078e00ff */
[----:B0-----:R-:W-:-:S03]  /*9ae0*/  IABS R23, R31 ;  /* 0x0000001f00177213 */ /* 0x001fc60000000000 */
[----:B------:R-:W-:Y:S01]  /*9af0*/  IMAD.MOV R40, RZ, RZ, -R40 ;  /* 0x000000ffff287224 */ /* 0x000fe200078e0a28 */
[----:B------:R-:W-:Y:S01]  /*9b00*/  IABS R22, R34 ;  /* 0x0000002200167213 */ /* 0x000fe20000000000 */
[----:B------:R-:W-:Y:S02]  /*9b10*/  IMAD.MOV.U32 R165, RZ, RZ, R45 ;  /* 0x000000ffffa57224 */ /* 0x000fe400078e002d */
[----:B------:R-:W-:-:S04]  /*9b20*/  IMAD.HI.U32 R34, R30, R23, RZ ;  /* 0x000000171e227227 */ /* 0x000fc800078e00ff */
[----:B------:R-:W-:-:S04]  /*9b30*/  IMAD.HI.U32 R39, R30, R22, RZ ;  /* 0x000000161e277227 */ /* 0x000fc800078e00ff */
[----:B------:R-:W-:Y:S02]  /*9b40*/  IMAD.MOV R34, RZ, RZ, -R34 ;  /* 0x000000ffff227224 */ /* 0x000fe400078e0a22 */
[----:B------:R-:W-:Y:S01]  /*9b50*/  IMAD R40, R27, R40, R21 ;  /* 0x000000281b287224 */ /* 0x000fe200078e0215 */
[----:B------:R-:W-:Y:S01]  /*9b60*/  IABS R21, R37 ;  /* 0x0000002500157213 */ /* 0x000fe20000000000 */
[----:B------:R-:W-:Y:S02]  /*9b70*/  VIADD R35, R31, 0x5 ;  /* 0x000000051f237836 */ /* 0x000fe40000000000 */
[----:B------:R-:W-:Y:S02]  /*9b80*/  IMAD.MOV.U32 R162, RZ, RZ, R165 ;  /* 0x000000ffffa27224 */ /* 0x000fe400078e00a5 */
[----:B------:R-:W-:Y:S02]  /*9b90*/  IMAD.MOV.U32 R165, RZ, RZ, R160 ;  /* 0x000000ffffa57224 */ /* 0x000fe400078e00a0 */
[----:B------:R-:W-:Y:S01]  /*9ba0*/  IMAD.MOV R39, RZ, RZ, -R39 ;  /* 0x000000ffff277224 */ /* 0x000fe200078e0a27 */
[----:B------:R-:W0:Y:S01]  /*9bb0*/  S2R R160, SR_TID.X ;  /* 0x0000000000a07919 */ /* 0x000e220000002100 */
[----:B------:R-:W-:Y:S01]  /*9bc0*/  IMAD R34, R27, R34, R23 ;  /* 0x000000221b227224 */ /* 0x000fe200078e0217 */
[----:B------:R-:W-:Y:S01]  /*9bd0*/  IABS R23, R35 ;  /* 0x0000002300177213 */ /* 0x000fe20000000000 */
[----:B------:R-:W-:-:S02]  /*9be0*/  VIADD R36, R31, 0x4 ;  /* 0x000000041f247836 */ /* 0x000fc40000000000 */
[----:B------:R-:W-:-:S04]  /*9bf0*/  IMAD.HI.U32 R38, R30, R21, RZ ;  /* 0x000000151e267227 */ /* 0x000fc800078e00ff */
[----:B------:R-:W-:Y:S01]  /*9c00*/  IMAD R39, R27, R39, R22 ;  /* 0x000000271b277224 */ /* 0x000fe200078e0216 */
[----:B------:R-:W-:Y:S01]  /*9c10*/  IABS R22, R36 ;  /* 0x0000002400167213 */ /* 0x000fe20000000000 */
[----:B------:R-:W-:-:S04]  /*9c20*/  IMAD.HI.U32 R36, R30, R23, RZ ;  /* 0x000000171e247227 */ /* 0x000fc800078e00ff */
[----:B------:R-:W-:Y:S02]  /*9c30*/  IMAD.MOV R38, RZ, RZ, -R38 ;  /* 0x000000ffff267224 */ /* 0x000fe400078e0a26 */
[----:B------:R-:W-:Y:S02]  /*9c40*/  VIADD R45, R31, 0x6 ;  /* 0x000000061f2d7836 */ /* 0x000fe40000000000 */
[----:B------:R-:W-:Y:S02]  /*9c50*/  IMAD.MOV R36, RZ, RZ, -R36 ;  /* 0x000000ffff247224 */ /* 0x000fe400078e0a24 */
[----:B------:R-:W-:Y:S01]  /*9c60*/  IMAD R38, R27, R38, R21 ;  /* 0x000000261b267224 */ /* 0x000fe200078e0215 */
[----:B------:R-:W-:Y:S01]  /*9c70*/  IABS R21, R45 ;  /* 0x0000002d00157213 */ /* 0x000fe20000000000 */
[----:B------:R-:W-:Y:S02]  /*9c80*/  VIADD R35, R31, 0x8 ;  /* 0x000000081f237836 */ /* 0x000fe40000000000 */
[----:B------:R-:W-:-:S03]  /*9c90*/  IMAD R36, R27, R36, R23 ;  /* 0x000000241b247224 */ /* 0x000fc600078e0217 */
[----:B------:R-:W-:Y:S01]  /*9ca0*/  IABS R23, R35 ;  /* 0x0000002300177213 */ /* 0x000fe20000000000 */
[----:B------:R-:W-:-:S04]  /*9cb0*/  IMAD.HI.U32 R35, R30, R21, RZ ;  /* 0x000000151e237227 */ /* 0x000fc800078e00ff */
[----:B------:R-:W-:Y:S02]  /*9cc0*/  IMAD.MOV R35, RZ, RZ, -R35 ;  /* 0x000000ffff237224 */ /* 0x000fe400078e0a23 */
[----:B------:R-:W-:Y:S01]  /*9cd0*/  VIADD R158, R31, 0x9 ;  /* 0x000000091f9e7836 */ /* 0x000fe20000000000 */
[----:B------:R-:W-:-:S04]  /*9ce0*/  @!UP1 UIADD3 UR4, UPT, UPT, -UR4, 0x100000, URZ ;  /* 0x0010000004049890 */ /* 0x000fc8000fffe1ff */
[----:B------:R-:W-:Y:S02]  /*9cf0*/  @!UP1 USHF.L.U32 UR5, UR4, 0xb, URZ ;  /* 0x0000000b04059899 */ /* 0x000fe400080006ff */
[----:B------:R-:W-:Y:S01]  /*9d00*/  @!UP1 USHF.L.U32 UR4, UR4, 0x1, URZ ;  /* 0x0000000104049899 */ /* 0x000fe200080006ff */
[----:B------:R-:W-:Y:S01]  /*9d10*/  IMAD R35, R27, R35, R21 ;  /* 0x000000231b237224 */ /* 0x000fe200078e0215 */
[----:B------:R-:W-:Y:S01]  /*9d20*/  IABS R21, R158 ;  /* 0x0000009e00157213 */ /* 0x000fe20000000000 */
[----:B------:R-:W-:Y:S02]  /*9d30*/  IMAD.MOV.U32 R164, RZ, RZ, R6 ;  /* 0x000000ffffa47224 */ /* 0x000fe400078e0006 */
[----:B------:R-:W-:Y:S02]  /*9d40*/  IMAD.MOV.U32 R6, RZ, RZ, R7 ;  /* 0x000000ffff067224 */ /* 0x000fe400078e0007 */
[----:B------:R-:W-:Y:S01]  /*9d50*/  IMAD.MOV.U32 R7, RZ, RZ, R44 ;  /* 0x000000ffff077224 */ /* 0x000fe200078e002c */
[----:B------:R-:W-:Y:S01]  /*9d60*/  VOTEU.ALL UP1, P1 ;  /* 0x0000000000ff7886 */ /* 0x000fe20000820000 */
[----:B------:R-:W-:Y:S01]  /*9d70*/  IMAD.HI.U32 R44, R30, R21, RZ ;  /* 0x000000151e2c7227 */ /* 0x000fe200078e00ff */
[----:B0-----:R-:W-:-:S03]  /*9d80*/  LOP3.LUT R160, R160, 0x7f, RZ, 0xc0, !PT ;  /* 0x0000007fa0a07812 */ /* 0x001fc600078ec0ff */
[----:B------:R-:W-:Y:S01]  /*9d90*/  IMAD.MOV R44, RZ, RZ, -R44 ;  /* 0x000000ffff2c7224 */ /* 0x000fe200078e0a2c */
[----:B------:R0:W1:Y:S01]  /*9da0*/  @!UP1 SYNCS.EXCH.64 URZ, [UR6+0x12008], UR4 ;  /* 0x0120080406ff95b2 */ /* 0x0000620008000100 */
[C---:B------:R-:W-:Y:S01]  /*9db0*/  IMAD.HI.U32 R45, R30.reuse, R23, RZ ;  /* 0x000000171e2d7227 */ /* 0x040fe200078e00ff */
[----:B------:R-:W-:Y:S03]  /*9dc0*/  STS.U8 [R160+UR6], R50 ;  /* 0x00000032a0007988 */ /* 0x000fe60008000006 */
[----:B------:R-:W-:Y:S01]  /*9dd0*/  IMAD R44, R27, R44, R21 ;  /* 0x0000002c1b2c7224 */ /* 0x000fe200078e0215 */
[----:B------:R-:W-:Y:S01]  /*9de0*/  STS.U8 [R160+UR6+0x4000], R49 ;  /* 0x00400031a0007988 */ /* 0x000fe20008000006 */
[----:B------:R-:W-:Y:S02]  /*9df0*/  VIADD R21, R33, 0xfffffff1 ;  /* 0xfffffff121157836 */ /* 0x000fe40000000000 */
[----:B------:R-:W-:Y:S01]  /*9e00*/  IMAD.MOV R45, RZ, RZ, -R45 ;  /* 0x000000ffff2d7224 */ /* 0x000fe200078e0a2d */
[----:B------:R1:W-:Y:S01]  /*9e10*/  STS.U8 [R160+UR6+0x400], R48 ;  /* 0x00040030a0007988 */ /* 0x0003e20008000006 */
[----:B------:R-:W-:Y:S01]  /*9e20*/  IMAD.HI.U32 R37, R30, R22, RZ ;  /* 0x000000161e257227 */ /* 0x000fe200078e00ff */
[----:B------:R-:W-:Y:S01]  /*9e30*/  ISETP.GE.U32.AND P0, PT, R21, 0x7fffff72, PT ;  /* 0x7fffff721500780c */ /* 0x000fe20003f06070 */
[----:B0-----:R-:W0:Y:S02]  /*9e40*/  LDCU UR4, c[0x0][0x3b0] ;  /* 0x00007600ff0477ac */ /* 0x001e240008000800 */
[----:B------:R-:W-:-:S02]  /*9e50*/  IMAD R45, R27, R45, R23 ;  /* 0x0000002d1b2d7224 */ /* 0x000fc400078e0217 */
[----:B------:R-:W-:Y:S01]  /*9e60*/  VIADD R43, R31, 0x7 ;  /* 0x000000071f2b7836 */ /* 0x000fe20000000000 */
[----:B------:R-:W0:Y:S01]  /*9e70*/  LDCU UR5, c[0x0][0x3b0] ;  /* 0x00007600ff0577ac */ /* 0x000e220008000800 */
[----:B-1----:R-:W-:Y:S02]  /*9e80*/  IMAD R48, R28, 0xe, RZ ;  /* 0x0000000e1c307824 */ /* 0x002fe400078e02ff */
[----:B------:R-:W-:-:S03]  /*9e90*/  IMAD.MOV R37, RZ, RZ, -R37 ;  /* 0x000000ffff257224 */ /* 0x000fc600078e0a25 */
[----:B------:R-:W-:Y:S02]  /*9ea0*/  SHF.R.S32.HI R21, RZ, 0x1f, R48 ;  /* 0x0000001fff157819 */ /* 0x000fe40000011430 */
[----:B------:R-:W-:Y:S01]  /*9eb0*/  IADD3 R23, P2, PT, R48, R0, RZ ;  /* 0x0000000030177210 */ /* 0x000fe20007f5e0ff */
[----:B------:R-:W-:Y:S01]  /*9ec0*/  IMAD R37, R27, R37, R22 ;  /* 0x000000251b257224 */ /* 0x000fe200078e0216 */
[----:B------:R-:W-:-:S03]  /*9ed0*/  IABS R22, R43 ;  /* 0x0000002b00167213 */ /* 0x000fc60000000000 */
[----:B------:R-:W-:Y:S01]  /*9ee0*/  IMAD.X R158, R21, 0x1, R2, P2 ;  /* 0x00000001159e7824 */ /* 0x000fe200010e0602 */
[----:B------:R1:W-:Y:S01]  /*9ef0*/  STL [R1+0x218], R23 ;  /* 0x0002181701007387 */ /* 0x0003e20000100800 */
[----:B------:R-:W-:Y:S02]  /*9f00*/  IMAD.MOV.U32 R144, RZ, RZ, R29 ;  /* 0x000000ffff907224 */ /* 0x000fe400078e001d */
[----:B------:R-:W-:Y:S01]  /*9f10*/  IMAD.MOV.U32 R29, RZ, RZ, R46 ;  /* 0x000000ffff1d7224 */ /* 0x000fe200078e002e */
[----:B------:R0:W-:Y:S01]  /*9f20*/  STL [R1+0x214], R158 ;  /* 0x0002149e01007387 */ /* 0x0001e20000100800 */
[----:B------:R-:W-:-:S03]  /*9f30*/  IMAD.HI.U32 R46, R30, R22, RZ ;  /* 0x000000161e2e7227 */ /* 0x000fc600078e00ff */
[----:B------:R-:W2:Y:S01]  /*9f40*/  LDL.LU R163, [R1+0x74] ;  /* 0x0000740001a37983 */ /* 0x000ea20000300800 */
[----:B------:R-:W-:Y:S02]  /*9f50*/  IMAD.MOV R46, RZ, RZ, -R46 ;  /* 0x000000ffff2e7224 */ /* 0x000fe400078e0a2e */
[----:B------:R-:W-:Y:S02]  /*9f60*/  VIADD R43, R31, 0xa ;  /* 0x0000000a1f2b7836 */ /* 0x000fe40000000000 */
[----:B------:R-:W-:-:S03]  /*9f70*/  IMAD R46, R27, R46, R22 ;  /* 0x0000002e1b2e7224 */ /* 0x000fc600078e0216 */
[----:B------:R-:W-:-:S05]  /*9f80*/  IABS R22, R43 ;  /* 0x0000002b00167213 */ /* 0x000fca0000000000 */
[----:B------:R-:W-:-:S04]  /*9f90*/  IMAD.HI.U32 R43, R30, R22, RZ ;  /* 0x000000161e2b7227 */ /* 0x000fc800078e00ff */
[----:B------:R-:W-:-:S04]  /*9fa0*/  IMAD.MOV R43, RZ, RZ, -R43 ;  /* 0x000000ffff2b7224 */ /* 0x000fc800078e0a2b */
[----:B------:R-:W-:Y:S02]  /*9fb0*/  IMAD R43, R27, R43, R22 ;  /* 0x0000002b1b2b7224 */ /* 0x000fe400078e0216 */
[----:B------:R-:W-:Y:S02]  /*9fc0*/  @!P0 IMAD.MOV.U32 R22, RZ, RZ, R23 ;  /* 0x000000ffff168224 */ /* 0x000fe400078e0017 */
[----:B-1----:R-:W-:Y:S01]  /*9fd0*/  @!P0 IMAD.MOV.U32 R23, RZ, RZ, R158 ;  /* 0x000000ffff178224 */ /* 0x002fe200078e009e */
[----:B0-----:R-:W-:Y:S01]  /*9fe0*/  IADD3 R158, P2, PT, R48, R3, RZ ;  /* 0x00000003309e7210 */ /* 0x001fe20007f5e0ff */
[----:B------:R-:W-:Y:S04]  /*9ff0*/  STS.U8 [R160+UR6+0x4400], R60 ;  /* 0x0044003ca0007988 */ /* 0x000fe80008000006 */
[----:B------:R-:W-:Y:S01]  /*a000*/  IMAD.X R21, R21, 0x1, R4, P2 ;  /* 0x0000000115157824 */ /* 0x000fe200010e0604 */
[----:B------:R-:W-:Y:S04]  /*a010*/  STL [R1+0x220], R158 ;  /* 0x0002209e01007387 */ /* 0x000fe80000100800 */
[----:B------:R0:W-:Y:S04]  /*a020*/  STS.U8 [R160+UR6+0x800], R164 ;  /* 0x000800a4a0007988 */ /* 0x0001e80008000006 */
[----:B------:R1:W-:Y:S01]  /*a030*/  STL [R1+0x21c], R21 ;  /* 0x00021c1501007387 */ /* 0x0003e20000100800 */
[----:B0-----:R-:W-:-:S03]  /*a040*/  IMAD.MOV.U32 R164, RZ, RZ, R144 ;  /* 0x000000ffffa47224 */ /* 0x001fc600078e0090 */
[----:B------:R-:W3:Y:S01]  /*a050*/  LDL.LU R144, [R1+0x8c] ;  /* 0x00008c0001907983 */ /* 0x000ee20000300800 */
[----:B------:R-:W-:Y:S02]  /*a060*/  PRMT R50, RZ, 0x7610, R50 ;  /* 0x00007610ff327816 */ /* 0x000fe40000000032 */
[----:B------:R-:W-:Y:S01]  /*a070*/  PRMT R49, RZ, 0x7610, R49 ;  /* 0x00007610ff317816 */ /* 0x000fe20000000031 */
[----:B------:R-:W-:-:S03]  /*a080*/  IMAD R60, R28, 0x16, RZ ;  /* 0x000000161c3c7824 */ /* 0x000fc600078e02ff */
[----:B------:R0:W3:Y:S02]  /*a090*/  @!P0 LDG.E.U8 R50, desc[UR14][R22.64] ;  /* 0x0000000e16328981 */ /* 0x0000e4000c1e1100 */
[----:B0-----:R-:W-:Y:S02]  /*a0a0*/  @!P0 IMAD.MOV.U32 R22, RZ, RZ, R158 ;  /* 0x000000ffff168224 */ /* 0x001fe400078e009e */
[----:B------:R-:W-:Y:S02]  /*a0b0*/  @!P0 IMAD.MOV.U32 R23, RZ, RZ, R21 ;  /* 0x000000ffff178224 */ /* 0x000fe400078e0015 */
[----:B-1----:R-:W-:-:S03]  /*a0c0*/  VIADD R21, R33, 0xffffffe9 ;  /* 0xffffffe921157836 */ /* 0x002fc60000000000 */
[----:B------:R0:W4:Y:S02]  /*a0d0*/  @!P0 LDG.E.U8 R49, desc[UR14][R22.64] ;  /* 0x0000000e16318981 */ /* 0x000124000c1e1100 */
[----:B------:R-:W-:Y:S02]  /*a0e0*/  ISETP.GE.U32.AND P0, PT, R21, 0x7fffff6a, PT ;  /* 0x7fffff6a1500780c */ /* 0x000fe40003f06070 */
[----:B------:R-:W-:Y:S01]  /*a0f0*/  SHF.R.S32.HI R21, RZ, 0x1f, R60 ;  /* 0x0000001fff157819 */ /* 0x000fe2000001143c */
[----:B------:R1:W-:Y:S01]  /*a100*/  STS.U8 [R160+UR6+0x4800], R165 ;  /* 0x004800a5a0007988 */ /* 0x0003e20008000006 */
[----:B0-----:R-:W-:-:S03]  /*a110*/  IADD3 R22, P2, PT, R60, R0, RZ ;  /* 0x000000003c167210 */ /* 0x001fc60007f5e0ff */
[----:B------:R-:W-:Y:S01]  /*a120*/  STS.U8 [R160+UR6+0xc00], R162 ;  /* 0x000c00a2a0007988 */ /* 0x000fe20008000006 */
[----:B------:R-:W-:-:S03]  /*a130*/  PRMT R48, RZ, 0x7610, R48 ;  /* 0x00007610ff307816 */ /* 0x000fc60000000030 */
[----:B------:R0:W-:Y:S01]  /*a140*/  STS.U8 [R160+UR6+0x4c00], R127 ;  /* 0x004c007fa0007988 */ /* 0x0001e20008000006 */
[----:B------:R-:W-:Y:S02]  /*a150*/  IMAD.X R23, R21, 0x1, R2, P2 ;  /* 0x0000000115177824 */ /* 0x000fe400010e0602 */
[----:B-1----:R-:W-:Y:S01]  /*a160*/  IMAD.MOV.U32 R165, RZ, RZ, R29 ;  /* 0x000000ffffa57224 */ /* 0x002fe200078e001d */
[----:B------:R1:W-:Y:S04]  /*a170*/  STS.U8 [R160+UR6+0x1000], R61 ;  /* 0x0010003da0007988 */ /* 0x0003e80008000006 */
[----:B------:R-:W4:Y:S01]  /*a180*/  LDL.LU R29, [R1+0x84] ;  /* 0x00008400011d7983 */ /* 0x000f220000300800 */
[----:B0-----:R-:W-:-:S03]  /*a190*/  IADD3 R127, P2, PT, R60, R3, RZ ;  /* 0x000000033c7f7210 */ /* 0x001fc60007f5e0ff */
[----:B------:R0:W-:Y:S02]  /*a1a0*/  STL [R1+0x298], R22 ;  /* 0x0002981601007387 */ /* 0x0001e40000100800 */
[----:B------:R-:W-:Y:S02]  /*a1b0*/  IMAD.X R21, R21, 0x1, R4, P2 ;  /* 0x0000000115157824 */ /* 0x000fe400010e0604 */
[----:B------:R0:W-:Y:S01]  /*a1c0*/  STL [R1+0x294], R23 ;  /* 0x0002941701007387 */ /* 0x0001e20000100800 */
[----:B-1----:R-:W-:-:S03]  /*a1d0*/  PRMT R61, RZ, 0x7610, R61 ;  /* 0x00007610ff3d7816 */ /* 0x002fc6000000003d */
[----:B------:R0:W4:Y:S04]  /*a1e0*/  @!P0 LDG.E.U8 R48, desc[UR14][R22.64] ;  /* 0x0000000e16308981 */ /* 0x000128000c1e1100 */
[----:B------:R-:W-:Y:S01]  /*a1f0*/  STL [R1+0x2a0], R127 ;  /* 0x0002a07f01007387 */ /* 0x000fe20000100800 */
[----:B0-----:R-:W-:Y:S02]  /*a200*/  @!P0 IMAD.MOV.U32 R22, RZ, RZ, R127 ;  /* 0x000000ffff168224 */ /* 0x001fe400078e007f */
[----:B------:R-:W-:Y:S01]  /*a210*/  @!P0 IMAD.MOV.U32 R23, RZ, RZ, R21 ;  /* 0x000000ffff178224 */ /* 0x000fe200078e0015 */
[----:B------:R0:W-:Y:S04]  /*a220*/  STL [R1+0x29c], R21 ;  /* 0x00029c1501007387 */ /* 0x0001e80000100800 */
[----:B------:R1:W4:Y:S01]  /*a230*/  @!P0 LDG.E.U8 R61, desc[UR14][R22.64] ;  /* 0x0000000e163d8981 */ /* 0x000322000c1e1100 */
[----:B0-----:R-:W-:-:S02]  /*a240*/  VIADD R21, R33, 0xffffffe1 ;  /* 0xffffffe121157836 */ /* 0x001fc40000000000 */
[----:B-1----:R-:W-:-:S03]  /*a250*/  IMAD R22, R28, 0x1e, RZ ;  /* 0x0000001e1c167824 */ /* 0x002fc600078e02ff */
[----:B------:R-:W-:Y:S02]  /*a260*/  ISETP.GE.U32.AND P5, PT, R21, 0x7fffff62, PT ;  /* 0x7fffff621500780c */ /* 0x000fe40003fa6070 */
[----:B------:R-:W-:Y:S02]  /*a270*/  SHF.R.S32.HI R127, RZ, 0x1f, R22 ;  /* 0x0000001fff7f7819 */ /* 0x000fe40000011416 */
[----:B------:R-:W-:Y:S01]  /*a280*/  IADD3 R22, P0, PT, R22, R0, RZ ;  /* 0x0000000016167210 */ /* 0x000fe20007f1e0ff */
[----:B--2---:R-:W-:Y:S04]  /*a290*/  STS.U8 [R160+UR6+0x5000], R163 ;  /* 0x005000a3a0007988 */ /* 0x004fe80008000006 */
[----:B------:R0:W-:Y:S02]  /*a2a0*/  STS.U8 [R160+UR6+0x1400], R9 ;  /* 0x00140009a0007988 */ /* 0x0001e40008000006 */
[----:B0-----:R-:W-:-:S02]  /*a2b0*/  IMAD.MOV.U32 R9, RZ, RZ, R12 ;  /* 0x000000ffff097224 */ /* 0x001fc400078e000c */
[----:B------:R-:W-:Y:S02]  /*a2c0*/  IMAD.MOV.U32 R12, RZ, RZ, R11 ;  /* 0x000000ffff0c7224 */ /* 0x000fe400078e000b */
[----:B------:R-:W2:Y:S04]  /*a2d0*/  LDL.LU R11, [R1+0xbc] ;  /* 0x0000bc00010b7983 */ /* 0x000ea80000300800 */
[----:B------:R-:W2:Y:S04]  /*a2e0*/  LDL.LU R21, [R1+0xb8] ;  /* 0x0000b80001157983 */ /* 0x000ea80000300800 */
[----:B------:R-:W2:Y:S04]  /*a2f0*/  LDL.LU R158, [R1+0xb4] ;  /* 0x0000b400019e7983 */ /* 0x000ea80000300800 */
[----:B------:R-:W2:Y:S04]  /*a300*/  LDL.LU R159, [R1+0xb0] ;  /* 0x0000b000019f7983 */ /* 0x000ea80000300800 */
[----:B------:R-:W-:Y:S04]  /*a310*/  STL [R1+0x318], R22 ;  /* 0x0003181601007387 */ /* 0x000fe80000100800 */
[----:B------:R-:W2:Y:S04]  /*a320*/  LDL.LU R161, [R1+0xac] ;  /* 0x0000ac0001a17983 */ /* 0x000ea80000300800 */
[----:B------:R-:W2:Y:S04]  /*a330*/  LDL.LU R162, [R1+0xa8] ;  /* 0x0000a80001a27983 */ /* 0x000ea80000300800 */
[----:B------:R0:W-:Y:S04]  /*a340*/  STS.U8 [R160+UR6+0x5400], R164 ;  /* 0x005400a4a0007988 */ /* 0x0001e80008000006 */
[----:B------:R-:W2:Y:S04]  /*a350*/  LDL.LU R163, [R1+0xa4] ;  /* 0x0000a40001a37983 */ /* 0x000ea80000300800 */
[----:B------:R1:W-:Y:S04]  /*a360*/  STS.U8 [R160+UR6+0x1800], R165 ;  /* 0x001800a5a0007988 */ /* 0x0003e80008000006 */
[----:B0-----:R-:W2:Y:S04]  /*a370*/  LDL.LU R164, [R1+0xa0] ;  /* 0x0000a00001a47983 */ /* 0x001ea80000300800 */
[----:B-1----:R-:W2:Y:S04]  /*a380*/  LDL.LU R165, [R1+0x9c] ;  /* 0x00009c0001a57983 */ /* 0x002ea80000300800 */
[----:B---3--:R0:W-:Y:S04]  /*a390*/  STS.U8 [R160+UR6+0x5800], R144 ;  /* 0x00580090a0007988 */ /* 0x0081e80008000006 */
[----:B0-----:R-:W3:Y:S01]  /*a3a0*/  LDL.LU R144, [R1+0x94] ;  /* 0x0000940001907983 */ /* 0x001ee20000300800 */
[----:B------:R-:W-:-:S05]  /*a3b0*/  IMAD.X R23, R127, 0x1, R2, P0 ;  /* 0x000000017f177824 */ /* 0x000fca00000e0602 */
[----:B------:R-:W-:Y:S04]  /*a3c0*/  STL [R1+0x314], R23 ;  /* 0x0003141701007387 */ /* 0x000fe80000100800 */
[----:B----4-:R0:W-:Y:S04]  /*a3d0*/  STS.U8 [R160+UR6+0x1c00], R29 ;  /* 0x001c001da0007988 */ /* 0x0101e80008000006 */
[----:B------:R1:W-:Y:S04]  /*a3e0*/  STS.U8 [R160+UR6+0x5c00], R6 ;  /* 0x005c0006a0007988 */ /* 0x0003e80008000006 */
[----:B------:R4:W-:Y:S04]  /*a3f0*/  STS.U8 [R160+UR6+0x2000], R5 ;  /* 0x00200005a0007988 */ /* 0x0009e80008000006 */
[----:B0-----:R-:W3:Y:S04]  /*a400*/  LDL.LU R29, [R1+0x90] ;  /* 0x00009000011d7983 */ /* 0x001ee80000300800 */
[----:B------:R-:W3:Y:S04]  /*a410*/  LDL.LU R33, [R1+0x88] ;  /* 0x0000880001217983 */ /* 0x000ee80000300800 */
[----:B------:R0:W-:Y:S04]  /*a420*/  STS.U8 [R160+UR6+0x6000], R8 ;  /* 0x00600008a0007988 */ /* 0x0001e80008000006 */
[----:B-1----:R-:W3:Y:S04]  /*a430*/  LDL.LU R6, [R1+0x80] ;  /* 0x0000800001067983 */ /* 0x002ee80000300800 */
[----:B------:R1:W-:Y:S04]  /*a440*/  STS.U8 [R160+UR6+0x2400], R7 ;  /* 0x00240007a0007988 */ /* 0x0003e80008000006 */
[----:B----4-:R-:W4:Y:S04]  /*a450*/  LDL.LU R5, [R1+0x7c] ;  /* 0x00007c0001057983 */ /* 0x010f280000300800 */
[----:B------:R1:W-:Y:S04]  /*a460*/  STS.U8 [R160+UR6+0x6400], R10 ;  /* 0x0064000aa0007988 */ /* 0x0003e80008000006 */
[----:B0-----:R-:W4:Y:S04]  /*a470*/  LDL.LU R8, [R1+0x78] ;  /* 0x0000780001087983 */ /* 0x001f280000300800 */
[----:B------:R0:W-:Y:S04]  /*a480*/  STS.U8 [R160+UR6+0x2800], R9 ;  /* 0x00280009a0007988 */ /* 0x0001e80008000006 */
[----:B-1----:R-:W4:Y:S04]  /*a490*/  LDL.LU R7, [R1+0x70] ;  /* 0x0000700001077983 */ /* 0x002f280000300800 */
[----:B------:R1:W-:Y:S04]  /*a4a0*/  STS.U8 [R160+UR6+0x6800], R12 ;  /* 0x0068000ca0007988 */ /* 0x0003e80008000006 */
[----:B------:R-:W4:Y:S01]  /*a4b0*/  LDL.LU R10, [R1+0x6c] ;  /* 0x00006c00010a7983 */ /* 0x000f220000300800 */
[----:B------:R-:W-:-:S03]  /*a4c0*/  PRMT R60, RZ, 0x7610, R60 ;  /* 0x00007610ff3c7816 */ /* 0x000fc6000000003c */
[----:B0-----:R-:W4:Y:S04]  /*a4d0*/  LDL.LU R9, [R1+0x68] ;  /* 0x0000680001097983 */ /* 0x001f280000300800 */
[----:B-1----:R-:W4:Y:S04]  /*a4e0*/  LDL.LU R12, [R1+0x64] ;  /* 0x00006400010c7983 */ /* 0x002f280000300800 */
[----:B------:R0:W4:Y:S04]  /*a4f0*/  @!P5 LDG.E.U8 R60, desc[UR14][R22.64] ;  /* 0x0000000e163cd981 */ /* 0x000128000c1e1100 */
[----:B--2---:R1:W-:Y:S04]  /*a500*/  STS.U8 [R160+UR6+0x2c00], R11 ;  /* 0x002c000ba0007988 */ /* 0x0043e80008000006 */
[----:B------:R-:W-:Y:S04]  /*a510*/  STS.U8 [R160+UR6+0x6c00], R21 ;  /* 0x006c0015a0007988 */ /* 0x000fe80008000006 */
[----:B------:R2:W-:Y:S04]  /*a520*/  STS.U8 [R160+UR6+0x3000], R158 ;  /* 0x0030009ea0007988 */ /* 0x0005e80008000006 */
[----:B-1----:R-:W4:Y:S04]  /*a530*/  LDL.LU R11, [R1+0x60] ;  /* 0x00006000010b7983 */ /* 0x002f280000300800 */
[----:B------:R1:W-:Y:S04]  /*a540*/  STS.U8 [R160+UR6+0x7000], R159 ;  /* 0x0070009fa0007988 */ /* 0x0003e80008000006 */
[----:B--2---:R-:W2:Y:S04]  /*a550*/  LDL.LU R158, [R1+0x5c] ;  /* 0x00005c00019e7983 */ /* 0x004ea80000300800 */
[----:B------:R0:W-:Y:S04]  /*a560*/  STS.U8 [R160+UR6+0x3400], R161 ;  /* 0x003400a1a0007988 */ /* 0x0001e80008000006 */
[----:B-1----:R-:W2:Y:S04]  /*a570*/  LDL.LU R159, [R1+0x58] ;  /* 0x00005800019f7983 */ /* 0x002ea80000300800 */
[----:B------:R1:W-:Y:S04]  /*a580*/  STS.U8 [R160+UR6+0x7400], R162 ;  /* 0x007400a2a0007988 */ /* 0x0003e80008000006 */
[----:B0-----:R-:W2:Y:S04]  /*a590*/  LDL.LU R161, [R1+0x54] ;  /* 0x0000540001a17983 */ /* 0x001ea80000300800 */
[----:B------:R0:W-:Y:S04]  /*a5a0*/  STS.U8 [R160+UR6+0x3800], R163 ;  /* 0x003800a3a0007988 */ /* 0x0001e80008000006 */
[----:B-1----:R-:W2:Y:S04]  /*a5b0*/  LDL.LU R162, [R1+0x50] ;  /* 0x0000500001a27983 */ /* 0x002ea80000300800 */
[----:B------:R1:W-:Y:S04]  /*a5c0*/  STS.U8 [R160+UR6+0x7800], R164 ;  /* 0x007800a4a0007988 */ /* 0x0003e80008000006 */
[----:B0-----:R-:W2:Y:S04]  /*a5d0*/  LDL.LU R163, [R1+0x4c] ;  /* 0x00004c0001a37983 */ /* 0x001ea80000300800 */
[----:B------:R0:W-:Y:S04]  /*a5e0*/  STS.U8 [R160+UR6+0x3c00], R165 ;  /* 0x003c00a5a0007988 */ /* 0x0001e80008000006 */
[----:B-1----:R-:W2:Y:S04]  /*a5f0*/  LDL.LU R164, [R1+0x48] ;  /* 0x0000480001a47983 */ /* 0x002ea80000300800 */
[----:B0-----:R-:W2:Y:S04]  /*a600*/  LDL.LU R165, [R1+0x44] ;  /* 0x0000440001a57983 */ /* 0x001ea80000300800 */
[----:B------:R-:W2:Y:S01]  /*a610*/  LDL.LU R23, [R1+0x40] ;  /* 0x0000400001177983 */ /* 0x000ea20000300800 */
[----:B------:R-:W-:-:S03]  /*a620*/  LOP3.LUT R21, R160, 0x10, RZ, 0x3c, !PT ;  /* 0x00000010a0157812 */ /* 0x000fc600078e3cff */
[----:B---3--:R0:W-:Y:S04]  /*a630*/  STS.U8 [R160+UR6+0x7c00], R144 ;  /* 0x007c0090a0007988 */ /* 0x0081e80008000006 */
[----:B0-----:R-:W3:Y:S04]  /*a640*/  LDL.LU R144, [R1+0x3c] ;  /* 0x00003c0001907983 */ /* 0x001ee80000300800 */
[----:B------:R-:W3:Y:S04]  /*a650*/  LDL.LU R160, [R1+0x38] ;  /* 0x0000380001a07983 */ /* 0x000ee80000300800 */
[----:B------:R-:W3:Y:S04]  /*a660*/  LDL.LU R22, [R1+0x34] ;  /* 0x0000340001167983 */ /* 0x000ee80000300800 */
[----:B------:R0:W-:Y:S04]  /*a670*/  STS.U8 [R21+UR6+0x80], R29 ;  /* 0x0000801d15007988 */ /* 0x0001e80008000006 */
[----:B------:R1:W-:Y:S04]  /*a680*/  STS.U8 [R21+UR6+0x4080], R33 ;  /* 0x0040802115007988 */ /* 0x0003e80008000006 */
[----:B------:R4:W-:Y:S04]  /*a690*/  STS.U8 [R21+UR6+0x480], R6 ;  /* 0x0004800615007988 */ /* 0x0009e80008000006 */
[----:B0-----:R-:W3:Y:S04]  /*a6a0*/  LDL.LU R29, [R1+0x30] ;  /* 0x00003000011d7983 */ /* 0x001ee80000300800 */
[----:B-1----:R-:W3:Y:S04]  /*a6b0*/  LDL.LU R33, [R1+0x2c] ;  /* 0x00002c0001217983 */ /* 0x002ee80000300800 */
[----:B----4-:R0:W-:Y:S04]  /*a6c0*/  STS.U8 [R21+UR6+0x4480], R5 ;  /* 0x0044800515007988 */ /* 0x0101e80008000006 */
[----:B------:R-:W4:Y:S04]  /*a6d0*/  LDL.LU R6, [R1+0x28] ;  /* 0x0000280001067983 */ /* 0x000f280000300800 */
[----:B------:R1:W-:Y:S04]  /*a6e0*/  STS.U8 [R21+UR6+0x880], R8 ;  /* 0x0008800815007988 */ /* 0x0003e80008000006 */
[----:B0-----:R-:W4:Y:S04]  /*a6f0*/  LDL.LU R5, [R1+0x24] ;  /* 0x0000240001057983 */ /* 0x001f280000300800 */
[----:B------:R0:W-:Y:S04]  /*a700*/  STS.U8 [R21+UR6+0x4880], R7 ;  /* 0x0048800715007988 */ /* 0x0001e80008000006 */
[----:B-1----:R-:W4:Y:S04]  /*a710*/  LDL.LU R8, [R1+0x20] ;  /* 0x0000200001087983 */ /* 0x002f280000300800 */
[----:B------:R1:W-:Y:S04]  /*a720*/  STS.U8 [R21+UR6+0xc80], R10 ;  /* 0x000c800a15007988 */ /* 0x0003e80008000006 */
[----:B0-----:R-:W4:Y:S04]  /*a730*/  LDL.LU R7, [R1+0x1c] ;  /* 0x00001c0001077983 */ /* 0x001f280000300800 */
[----:B------:R0:W-:Y:S04]  /*a740*/  STS.U8 [R21+UR6+0x4c80], R9 ;  /* 0x004c800915007988 */ /* 0x0001e80008000006 */
[----:B-1----:R-:W4:Y:S04]  /*a750*/  LDL.LU R10, [R1+0x18] ;  /* 0x00001800010a7983 */ /* 0x002f280000300800 */
[----:B------:R1:W-:Y:S04]  /*a760*/  STS.U8 [R21+UR6+0x1080], R12 ;  /* 0x0010800c15007988 */ /* 0x0003e80008000006 */
[----:B0-----:R-:W4:Y:S04]  /*a770*/  LDL.LU R9, [R1+0x14] ;  /* 0x0000140001097983 */ /* 0x001f280000300800 */
[----:B-1----:R-:W4:Y:S04]  /*a780*/  LDL.LU R12, [R1+0x10] ;  /* 0x00001000010c7983 */ /* 0x002f280000300800 */
[----:B------:R0:W-:Y:S04]  /*a790*/  STS.U8 [R21+UR6+0x5080], R11 ;  /* 0x0050800b15007988 */ /* 0x0001e80008000006 */
[----:B--2---:R1:W-:Y:S04]  /*a7a0*/  STS.U8 [R21+UR6+0x6080], R23 ;  /* 0x0060801715007988 */ /* 0x0043e80008000006 */
[----:B0-----:R-:W2:Y:S01]  /*a7b0*/  LDL.LU R11, [R1+0xc] ;  /* 0x00000c00010b7983 */ /* 0x001ea20000300800 */
[----:B-1----:R-:W0:Y:S03]  /*a7c0*/  LDC R23, c[0x0][0x3a0] ;  /* 0x0000e800ff177b82 */ /* 0x002e260000000800 */
[----:B---3--:R0:W-:Y:S02]  /*a7d0*/  STS.U8 [R21+UR6+0x2880], R22 ;  /* 0x0028801615007988 */ /* 0x0081e40008000006 */
[----:B0-----:R-:W-:-:S02]  /*a7e0*/  VIADD R22, R23, 0xffffff81 ;  /* 0xffffff8117167836 */ /* 0x001fc40000000000 */
[----:B------:R-:W-:-:S05]  /*a7f0*/  VIADD R23, R23, 0xffffff88 ;  /* 0xffffff8817177836 */ /* 0x000fca0000000000 */
[----:B------:R-:W-:Y:S02]  /*a800*/  ISETP.GE.U32.AND P3, PT, R23, 0x7fffff09, PT ;  /* 0x7fffff091700780c */ /* 0x000fe40003f66070 */
[----:B------:R-:W0:Y:S01]  /*a810*/  LDC R23, c[0x0][0x3a0] ;  /* 0x0000e800ff177b82 */ /* 0x000e220000000800 */
[----:B------:R1:W-:Y:S01]  /*a820*/  STS.U8 [R21+UR6+0x1480], R158 ;  /* 0x0014809e15007988 */ /* 0x0003e20008000006 */
[----:B------:R-:W-:-:S03]  /*a830*/  ISETP.GE.U32.AND P4, PT, R22, 0x7fffff02, PT ;  /* 0x7fffff021600780c */ /* 0x000fc60003f86070 */
[----:B------:R3:W-:Y:S04]  /*a840*/  STS.U8 [R21+UR6+0x5480], R159 ;  /* 0x0054809f15007988 */ /* 0x0007e80008000006 */
[----:B------:R3:W-:Y:S04]  /*a850*/  STS.U8 [R21+UR6+0x1880], R161 ;  /* 0x001880a115007988 */ /* 0x0007e80008000006 */
[----:B-1----:R-:W2:Y:S04]  /*a860*/  LDL.LU R158, [R1+0xacc] ;  /* 0x000acc00019e7983 */ /* 0x002ea80000300800 */
[----:B---3--:R-:W3:Y:S04]  /*a870*/  LDL.LU R159, [R1+0xac8] ;  /* 0x000ac800019f7983 */ /* 0x008ee80000300800 */
[----:B------:R-:W3:Y:S01]  /*a880*/  LDL.LU R161, [R1+0xac4] ;  /* 0x000ac40001a17983 */ /* 0x000ee20000300800 */
[----:B0-----:R-:W-:-:S03]  /*a890*/  VIADD R22, R23, 0xffffff89 ;  /* 0xffffff8917167836 */ /* 0x001fc60000000000 */
[----:B------:R0:W-:Y:S04]  /*a8a0*/  STS.U8 [R21+UR6+0x5880], R162 ;  /* 0x005880a215007988 */ /* 0x0001e80008000006 */
[----:B------:R1:W-:Y:S04]  /*a8b0*/  STS.U8 [R21+UR6+0x1c80], R163 ;  /* 0x001c80a315007988 */ /* 0x0003e80008000006 */
[----:B------:R4:W-:Y:S04]  /*a8c0*/  STS.U8 [R21+UR6+0x5c80], R164 ;  /* 0x005c80a415007988 */ /* 0x0009e80008000006 */
[----:B0-----:R-:W3:Y:S04]  /*a8d0*/  LDL.LU R162, [R1+0xac0] ;  /* 0x000ac00001a27983 */ /* 0x001ee80000300800 */
[----:B-1----:R-:W3:Y:S01]  /*a8e0*/  LDL.LU R163, [R1+0xabc] ;  /* 0x000abc0001a37983 */ /* 0x002ee20000300800 */
[----:B------:R-:W-:-:S03]  /*a8f0*/  ISETP.GE.U32.AND P0, PT, R22, 0x7fffff0a, PT ;  /* 0x7fffff0a1600780c */ /* 0x000fc60003f06070 */
[----:B----4-:R-:W4:Y:S04]  /*a900*/  LDL.LU R164, [R1+0xab8] ;  /* 0x000ab80001a47983 */ /* 0x010f280000300800 */
[----:B------:R0:W-:Y:S04]  /*a910*/  STS.U8 [R21+UR6+0x2080], R165 ;  /* 0x002080a515007988 */ /* 0x0001e80008000006 */
[----:B------:R1:W-:Y:S04]  /*a920*/  STS.U8 [R21+UR6+0x2480], R144 ;  /* 0x0024809015007988 */ /* 0x0003e80008000006 */
[----:B------:R1:W-:Y:S04]  /*a930*/  STS.U8 [R21+UR6+0x6480], R160 ;  /* 0x006480a015007988 */ /* 0x0003e80008000006 */
[----:B0-----:R-:W3:Y:S04]  /*a940*/  LDL.LU R165, [R1+0xab4] ;  /* 0x000ab40001a57983 */ /* 0x001ee80000300800 */
[----:B-1----:R-:W3:Y:S04]  /*a950*/  LDL.LU R144, [R1+0xab0] ;  /* 0x000ab00001907983 */ /* 0x002ee80000300800 */
[----:B------:R-:W3:Y:S04]  /*a960*/  LDL.LU R160, [R1+0xaac] ;  /* 0x000aac0001a07983 */ /* 0x000ee80000300800 */
[----:B------:R-:W3:Y:S01]  /*a970*/  LDL.LU R22, [R1+0x8] ;  /* 0x0000080001167983 */ /* 0x000ee20000300800 */
[----:B------:R-:W-:-:S03]  /*a980*/  VIADD R23, R23, 0xffffff90 ;  /* 0xffffff9017177836 */ /* 0x000fc60000000000 */
[----:B------:R0:W-:Y:S02]  /*a990*/  STS.U8 [R21+UR6+0x6880], R29 ;  /* 0x0068801d15007988 */ /* 0x0001e40008000006 */
[----:B------:R-:W-:Y:S02]  /*a9a0*/  ISETP.GE.U32.AND P2, PT, R23, 0x7fffff11, PT ;  /* 0x7fffff111700780c */ /* 0x000fe40003f46070 */
[----:B------:R-:W4:Y:S04]  /*a9b0*/  LDL.LU R23, [R1] ;  /* 0x0000000001177983 */ /* 0x000f280000300800 */
        /* <DEDUP_REMOVED lines=16> */
[----:B0-----:R-:W4:Y:S04]  /*aac0*/  LDL.LU R12, [R1+0xa88] ;  /* 0x000a8800010c7983 */ /* 0x001f280000300800 */
[----:B--2---:R0:W-:Y:S04]  /*aad0*/  STS.U8 [R21+UR6+0x3c80], R11 ;  /* 0x003c800b15007988 */ /* 0x0041e80008000006 */
[----:B0-----:R-:W2:Y:S04]  /*aae0*/  LDL.LU R11, [R1+0xa84] ;  /* 0x000a8400010b7983 */ /* 0x001ea80000300800 */
[----:B---3--:R0:W-:Y:S04]  /*aaf0*/  STS.U8 [R21+UR6+0x7c80], R22 ;  /* 0x007c801615007988 */ /* 0x0081e80008000006 */
[----:B0-----:R-:W3:Y:S01]  /*ab00*/  LDL.LU R21, [R1+0x4] ;  /* 0x0000040001157983 */ /* 0x001ee20000300800 */
[----:B------:R-:W0:Y:S02]  /*ab10*/  S2R R22, SR_TID.X ;  /* 0x0000000000167919 */ /* 0x000e240000002100 */
[----:B0-----:R-:W-:-:S04]  /*ab20*/  LOP3.LUT R22, R22, 0x7f, RZ, 0xc0, !PT ;  /* 0x0000007f16167812 */ /* 0x001fc800078ec0ff */
[----:B------:R-:W-:-:S05]  /*ab30*/  LOP3.LUT R22, R22, 0x20, RZ, 0x3c, !PT ;  /* 0x0000002016167812 */ /* 0x000fca00078e3cff */
[----:B------:R0:W-:Y:S02]  /*ab40*/  STS.U8 [R22+UR6+0x1d00], R165 ;  /* 0x001d00a516007988 */ /* 0x0001e40008000006 */
[----:B0-----:R-:W0:Y:S02]  /*ab50*/  S2R R165, SR_TID.X ;  /* 0x0000000000a57919 */ /* 0x001e240000002100 */
[----:B----4-:R1:W-:Y:S04]  /*ab60*/  STS.U8 [R22+UR6+0x4100], R23 ;  /* 0x0041001716007988 */ /* 0x0103e80008000006 */
[----:B------:R-:W-:Y:S04]  /*ab70*/  STS.U8 [R22+UR6+0x900], R9 ;  /* 0x0009000916007988 */ /* 0x000fe80008000006 */
[----:B------:R-:W-:Y:S04]  /*ab80*/  STS.U8 [R22+UR6+0x4900], R10 ;  /* 0x0049000a16007988 */ /* 0x000fe80008000006 */
[----:B------:R-:W-:Y:S04]  /*ab90*/  STS.U8 [R22+UR6+0x4500], R12 ;  /* 0x0045000c16007988 */ /* 0x000fe80008000006 */
[----:B------:R-:W-:Y:S04]  /*aba0*/  STS.U8 [R22+UR6+0xd00], R7 ;  /* 0x000d000716007988 */ /* 0x000fe80008000006 */
[----:B------:R-:W-:Y:S01]  /*abb0*/  STS.U8 [R22+UR6+0x4d00], R8 ;  /* 0x004d000816007988 */ /* 0x000fe20008000006 */
[----:B0-----:R-:W-:-:S04]  /*abc0*/  LOP3.LUT R165, R165, 0x7f, RZ, 0xc0, !PT ;  /* 0x0000007fa5a57812 */ /* 0x001fc800078ec0ff */
[----:B-1----:R-:W-:Y:S01]  /*abd0*/  LOP3.LUT R23, R165, 0x30, RZ, 0x3c, !PT ;  /* 0x00000030a5177812 */ /* 0x002fe200078e3cff */
[----:B------:R-:W-:Y:S04]  /*abe0*/  STS.U8 [R22+UR6+0x1100], R5 ;  /* 0x0011000516007988 */ /* 0x000fe80008000006 */
[----:B------:R-:W-:Y:S04]  /*abf0*/  STS.U8 [R22+UR6+0x5100], R6 ;  /* 0x0051000616007988 */ /* 0x000fe80008000006 */
[----:B------:R-:W-:Y:S04]  /*ac00*/  STS.U8 [R22+UR6+0x1500], R33 ;  /* 0x0015002116007988 */ /* 0x000fe80008000006 */
[----:B------:R-:W-:Y:S04]  /*ac10*/  STS.U8 [R22+UR6+0x5500], R29 ;  /* 0x0055001d16007988 */ /* 0x000fe80008000006 */
[----:B------:R-:W-:Y:S04]  /*ac20*/  STS.U8 [R22+UR6+0x1900], R160 ;  /* 0x001900a016007988 */ /* 0x000fe80008000006 */
[----:B------:R-:W-:Y:S04]  /*ac30*/  STS.U8 [R22+UR6+0x5900], R144 ;  /* 0x0059009016007988 */ /* 0x000fe80008000006 */
[----:B------:R0:W-:Y:S04]  /*ac40*/  STS.U8 [R22+UR6+0x5d00], R164 ;  /* 0x005d00a416007988 */ /* 0x0001e80008000006 */
[----:B------:R1:W-:Y:S04]  /*ac50*/  STS.U8 [R22+UR6+0x2100], R163 ;  /* 0x002100a316007988 */ /* 0x0003e80008000006 */
[----:B------:R-:W-:Y:S04]  /*ac60*/  STS.U8 [R22+UR6+0x6100], R162 ;  /* 0x006100a216007988 */ /* 0x000fe80008000006 */
        /* <DEDUP_REMOVED lines=14> */
[----:B--2---:R2:W-:Y:S01]  /*ad50*/  STS.U8 [R22+UR6+0x500], R11 ;  /* 0x0005000b16007988 */ /* 0x0045e20008000006 */
[----:B0-----:R-:W-:-:S05]  /*ad60*/  IMAD R164, R28, 0x1e, RZ ;  /* 0x0000001e1ca47824 */ /* 0x001fca00078e02ff */
[----:B-1----:R-:W-:Y:S02]  /*ad70*/  IADD3 R163, P6, PT, R164, R3, RZ ;  /* 0x00000003a4a37210 */ /* 0x002fe40007fde0ff */
[----:B------:R-:W0:Y:S01]  /*ad80*/  LDC R164, c[0x0][0x3a0] ;  /* 0x0000e800ffa47b82 */ /* 0x000e220000000800 */
[----:B--2---:R-:W5:Y:S04]  /*ad90*/  LDL.LU R11, [R1+0xa80] ;  /* 0x000a8000010b7983 */ /* 0x004f680000300800 */
[----:B------:R-:W5:Y:S04]  /*ada0*/  LDL.LU R12, [R1+0xa7c] ;  /* 0x000a7c00010c7983 */ /* 0x000f680000300800 */
[----:B------:R-:W5:Y:S04]  /*adb0*/  LDL.LU R9, [R1+0xa78] ;  /* 0x000a780001097983 */ /* 0x000f680000300800 */
[----:B------:R-:W5:Y:S04]  /*adc0*/  LDL.LU R10, [R1+0xa74] ;  /* 0x000a7400010a7983 */ /* 0x000f680000300800 */
[----:B------:R-:W5:Y:S04]  /*add0*/  LDL.LU R7, [R1+0xa70] ;  /* 0x000a700001077983 */ /* 0x000f680000300800 */
[----:B------:R-:W5:Y:S04]  /*ade0*/  LDL.LU R8, [R1+0xa6c] ;  /* 0x000a6c0001087983 */ /* 0x000f680000300800 */
[----:B------:R-:W5:Y:S04]  /*adf0*/  LDL.LU R5, [R1+0xa68] ;  /* 0x000a680001057983 */ /* 0x000f680000300800 */
[----:B------:R-:W5:Y:S04]  /*ae00*/  LDL.LU R6, [R1+0xa64] ;  /* 0x000a640001067983 */ /* 0x000f680000300800 */
[----:B------:R-:W2:Y:S04]  /*ae10*/  LDL.LU R33, [R1+0xa60] ;  /* 0x000a600001217983 */ /* 0x000ea80000300800 */
[----:B------:R-:W4:Y:S04]  /*ae20*/  LDL.LU R29, [R1+0xa5c] ;  /* 0x000a5c00011d7983 */ /* 0x000f280000300800 */
[----:B------:R-:W5:Y:S04]  /*ae30*/  LDL.LU R160, [R1+0xa58] ;  /* 0x000a580001a07983 */ /* 0x000f680000300800 */
[----:B------:R-:W5:Y:S04]  /*ae40*/  LDL.LU R144, [R1+0xa54] ;  /* 0x000a540001907983 */ /* 0x000f680000300800 */
[----:B------:R-:W-:Y:S04]  /*ae50*/  STL [R1+0x320], R163 ;  /* 0x000320a301007387 */ /* 0x000fe80000100800 */
[----:B---3--:R-:W-:Y:S04]  /*ae60*/  STS.U8 [R22+UR6+0x100], R21 ;  /* 0x0001001516007988 */ /* 0x008fe80008000006 */
[----:B------:R1:W-:Y:S04]  /*ae70*/  STS.U8 [R23+UR6+0x7580], R24 ;  /* 0x0075801817007988 */ /* 0x0003e80008000006 */
[----:B------:R-:W-:Y:S01]  /*ae80*/  STS.U8 [R23+UR6+0x180], R146 ;  /* 0x0001809217007988 */ /* 0x000fe20008000006 */
[----:B-1----:R-:W-:-:S03]  /*ae90*/  LOP3.LUT R24, R165, 0x40, RZ, 0x3c, !PT ;  /* 0x00000040a5187812 */ /* 0x002fc600078e3cff */
        /* <DEDUP_REMOVED lines=64> */
[----:B------:R3:W-:Y:S01]  /*b2a0*/  STS.U8 [R25+UR6+0x7280], R41 ;  /* 0x0072802919007988 */ /* 0x0007e20008000006 */
[----:B-1----:R-:W-:-:S03]  /*b2b0*/  LOP3.LUT R26, R165, 0x60, RZ, 0x3c, !PT ;  /* 0x00000060a51a7812 */ /* 0x002fc600078e3cff */
[----:B------:R-:W-:Y:S01]  /*b2c0*/  STS.U8 [R25+UR6+0x280], R88 ;  /* 0x0002805819007988 */ /* 0x000fe20008000006 */
[----:B---3--:R-:W-:-:S03]  /*b2d0*/  IMAD R41, R28, 0x7e, RZ ;  /* 0x0000007e1c297824 */ /* 0x008fc600078e02ff */
        /* <DEDUP_REMOVED lines=23> */
[----:B------:R-:W-:Y:S04]  /*b450*/  STS.U8 [R25+UR6+0x3280], R42 ;  /* 0x0032802a19007988 */ /* 0x000fe80008000006 */
[----:B------:R3:W-:Y:S01]  /*b460*/  STS.U8 [R25+UR6+0x3680], R32 ;  /* 0x0036802019007988 */ /* 0x0007e20008000006 */
[----:B-1----:R-:W-:-:S03]  /*b470*/  IMAD.X R47, R127, 0x1, R4, P6 ;  /* 0x000000017f2f7824 */ /* 0x002fc600030e0604 */
[----:B------:R-:W-:Y:S04]  /*b480*/  STS.U8 [R25+UR6+0x3a80], R54 ;  /* 0x003a803619007988 */ /* 0x000fe80008000006 */
[----:B------:R-:W-:Y:S01]  /*b490*/  STS.U8 [R25+UR6+0x7a80], R53 ;  /* 0x007a803519007988 */ /* 0x000fe20008000006 */
[----:B---3--:R-:W-:-:S03]  /*b4a0*/  SHF.R.S32.HI R32, RZ, 0x1f, R41 ;  /* 0x0000001fff207819 */ /* 0x008fc60000011429 */
[----:B------:R-:W-:Y:S04]  /*b4b0*/  STS.U8 [R25+UR6+0x3e80], R52 ;  /* 0x003e803419007988 */ /* 0x000fe80008000006 */
[----:B------:R-:W-:Y:S01]  /*b4c0*/  STS.U8 [R25+UR6+0x7e80], R51 ;  /* 0x007e803319007988 */ /* 0x000fe20008000006 */
[----:B------:R-:W-:-:S03]  /*b4d0*/  PRMT R92, RZ, 0x7610, R92 ;  /* 0x00007610ff5c7816 */ /* 0x000fc6000000005c */
[----:B------:R1:W-:Y:S04]  /*b4e0*/  STS.U8 [R26+UR6+0x700], R50 ;  /* 0x000700321a007988 */ /* 0x0003e80008000006 */
[----:B------:R3:W-:Y:S04]  /*b4f0*/  STS.U8 [R26+UR6+0x4700], R49 ;  /* 0x004700311a007988 */ /* 0x0007e80008000006 */
[----:B------:R0:W-:Y:S01]  /*b500*/  STS.U8 [R26+UR6+0xb00], R48 ;  /* 0x000b00301a007988 */ /* 0x0001e20008000006 */
[----:B-1----:R-:W-:-:S03]  /*b510*/  IADD3 R50, P6, PT, R41, R0, RZ ;  /* 0x0000000029327210 */ /* 0x002fc60007fde0ff */
[----:B------:R1:W-:Y:S01]  /*b520*/  STL [R1+0x31c], R47 ;  /* 0x00031c2f01007387 */ /* 0x0003e20000100800 */
[----:B---3--:R-:W-:Y:S02]  /*b530*/  @!P5 IMAD.MOV.U32 R49, RZ, RZ, R47 ;  /* 0x000000ffff31d224 */ /* 0x008fe400078e002f */
[----:B------:R-:W-:Y:S02]  /*b540*/  IMAD.X R51, R32, 0x1, R2, P6 ;  /* 0x0000000120337824 */ /* 0x000fe400030e0602 */
[----:B0-----:R-:W-:Y:S01]  /*b550*/  @!P5 IMAD.MOV.U32 R48, RZ, RZ, R163 ;  /* 0x000000ffff30d224 */ /* 0x001fe200078e00a3 */
[----:B------:R-:W-:Y:S02]  /*b560*/  PRMT R73, RZ, 0x7610, R73 ;  /* 0x00007610ff497816 */ /* 0x000fe40000000049 */
[----:B-1----:R-:W-:Y:S01]  /*b570*/  IADD3 R47, P6, PT, R41, R3, RZ ;  /* 0x00000003292f7210 */ /* 0x002fe20007fde0ff */
[----:B------:R-:W-:Y:S01]  /*b580*/  IMAD R41, R28, 0x77, RZ ;  /* 0x000000771c297824 */ /* 0x000fe200078e02ff */
[----:B------:R0:W3:Y:S04]  /*b590*/  @!P5 LDG.E.U8 R92, desc[UR14][R48.64] ;  /* 0x0000000e305cd981 */ /* 0x0000e8000c1e1100 */
        /* <DEDUP_REMOVED lines=321> */
[----:B------:R-:W-:Y:S01]  /*c9b0*/  ISETP.GE.U32.AND P2, PT, R42, 0x7fffff4a, PT ;  /* 0x7fffff4a2a00780c */ /* 0x000fe20003f46070 */
[----:B------:R-:W-:Y:S01]  /*c9c0*/  VIADD R42, R164, 0xffffffd0 ;  /* 0xffffffd0a42a7836 */ /* 0x000fe20000000000 */
[----:B------:R-:W-:-:S02]  /*c9d0*/  PRMT R88, RZ, 0x7610, R88 ;  /* 0x00007610ff587816 */ /* 0x000fc40000000058 */
[----:B------:R0:W2:Y:S01]  /*c9e0*/  @!P3 LDG.E.U8 R89, desc[UR14][R48.64] ;  /* 0x0000000e3059b981 */ /* 0x0000a2000c1e1100 */
[----:B-1----:R-:W-:Y:S01]  /*c9f0*/  IMAD.X R51, R32, 0x1, R4, P6 ;  /* 0x0000000120337824 */ /* 0x002fe200030e0604 */
[----:B------:R-:W-:Y:S02]  /*ca00*/  SHF.R.S32.HI R32, RZ, 0x1f, R41 ;  /* 0x0000001fff207819 */ /* 0x000fe40000011429 */
[C---:B------:R-:W-:Y:S01]  /*ca10*/  IADD3 R50, P6, PT, R41.reuse, R0, RZ ;  /* 0x0000000029327210 */ /* 0x040fe20007fde0ff */
[----:B------:R1:W-:Y:S01]  /*ca20*/  STL [R1+0x638], R47 ;  /* 0x0006382f01007387 */ /* 0x0003e20000100800 */
[----:B0-----:R-:W-:Y:S02]  /*ca30*/  @!P3 IMAD.MOV.U32 R48, RZ, RZ, R47 ;  /* 0x000000ffff30b224 */ /* 0x001fe400078e002f */
[----:B------:R-:W-:Y:S02]  /*ca40*/  @!P3 IMAD.MOV.U32 R49, RZ, RZ, R51 ;  /* 0x000000ffff31b224 */ /* 0x000fe400078e0033 */
[----:B------:R-:W-:Y:S01]  /*ca50*/  IMAD.X R52, R32, 0x1, R2, P6 ;  /* 0x0000000120347824 */ /* 0x000fe200030e0602 */
[----:B-1----:R-:W-:-:S02]  /*ca60*/  IADD3 R47, P6, PT, R41, R3, RZ ;  /* 0x00000003292f7210 */ /* 0x002fc40007fde0ff */
[----:B------:R-:W-:Y:S01]  /*ca70*/  ISETP.GE.U32.AND P5, PT, R42, 0x7fffff51, PT ;  /* 0x7fffff512a00780c */ /* 0x000fe20003fa6070 */
[----:B------:R0:W2:Y:S01]  /*ca80*/  @!P3 LDG.E.U8 R88, desc[UR14][R48.64] ;  /* 0x0000000e3058b981 */ /* 0x0000a2000c1e1100 */
[----:B------:R-:W-:Y:S01]  /*ca90*/  PRMT R102, RZ, 0x7610, R102 ;  /* 0x00007610ff667816 */ /* 0x000fe20000000066 */
[----:B------:R-:W-:Y:S02]  /*caa0*/  VIADD R42, R164, 0xffffffd1 ;  /* 0xffffffd1a42a7836 */ /* 0x000fe40000000000 */
[----:B------:R1:W-:Y:S01]  /*cab0*/  STL [R1+0x634], R51 ;  /* 0x0006343301007387 */ /* 0x0003e20000100800 */
[----:B------:R-:W-:Y:S02]  /*cac0*/  IMAD R41, R28, 0x36, RZ ;  /* 0x000000361c297824 */ /* 0x000fe400078e02ff */
[----:B0-----:R-:W-:Y:S02]  /*cad0*/  @!P0 IMAD.MOV.U32 R48, RZ, RZ, R50 ;  /* 0x000000ffff308224 */ /* 0x001fe400078e0032 */
[----:B------:R-:W-:-:S02]  /*cae0*/  @!P0 IMAD.MOV.U32 R49, RZ, RZ, R52 ;  /* 0x000000ffff318224 */ /* 0x000fc400078e0034 */
[----:B-1----:R-:W-:Y:S01]  /*caf0*/  IMAD.X R51, R32, 0x1, R4, P6 ;  /* 0x0000000120337824 */ /* 0x002fe200030e0604 */
[----:B------:R-:W-:Y:S01]  /*cb00*/  ISETP.GE.U32.AND P4, PT, R42, 0x7fffff52, PT ;  /* 0x7fffff522a00780c */ /* 0x000fe20003f86070 */
[----:B------:R0:W-:Y:S01]  /*cb10*/  STL [R1+0x5c0], R50 ;  /* 0x0005c03201007387 */ /* 0x0001e20000100800 */
[----:B------:R-:W-:Y:S01]  /*cb20*/  PRMT R103, RZ, 0x7610, R103 ;  /* 0x00007610ff677816 */ /* 0x000fe20000000067 */
[----:B------:R-:W-:Y:S01]  /*cb30*/  VIADD R42, R164, 0xffffffd8 ;  /* 0xffffffd8a42a7836 */ /* 0x000fe20000000000 */
[----:B------:R-:W-:Y:S01]  /*cb40*/  SHF.R.S32.HI R32, RZ, 0x1f, R41 ;  /* 0x0000001fff207819 */ /* 0x000fe20000011429 */
[----:B------:R1:W2:Y:S04]  /*cb50*/  @!P0 LDG.E.U8 R102, desc[UR14][R48.64] ;  /* 0x0000000e30668981 */ /* 0x0002a8000c1e1100 */
[----:B------:R-:W-:Y:S01]  /*cb60*/  STL [R1+0x5bc], R52 ;  /* 0x0005bc3401007387 */ /* 0x000fe20000100800 */
[----:B0-----:R-:W-:Y:S01]  /*cb70*/  IADD3 R50, P6, PT, R41, R0, RZ ;  /* 0x0000000029327210 */ /* 0x001fe20007fde0ff */
[----:B-1----:R-:W-:-:S02]  /*cb80*/  @!P0 IMAD.MOV.U32 R48, RZ, RZ, R47 ;  /* 0x000000ffff308224 */ /* 0x002fc400078e002f */
[----:B------:R-:W-:Y:S01]  /*cb90*/  @!P0 IMAD.MOV.U32 R49, RZ, RZ, R51 ;  /* 0x000000ffff318224 */ /* 0x000fe200078e0033 */
[----:B------:R-:W-:Y:S01]  /*cba0*/  STL [R1+0x5c8], R47 ;  /* 0x0005c82f01007387 */ /* 0x000fe20000100800 */
[----:B------:R-:W-:-:S03]  /*cbb0*/  ISETP.GE.U32.AND P3, PT, R42, 0x7fffff59, PT ;  /* 0x7fffff592a00780c */ /* 0x000fc60003f66070 */
[----:B------:R0:W-:Y:S01]  /*cbc0*/  STL [R1+0x5c4], R51 ;  /* 0x0005c43301007387 */ /* 0x0001e20000100800 */
[----:B------:R-:W-:-:S03]  /*cbd0*/  PRMT R91, RZ, 0x7610, R91 ;  /* 0x00007610ff5b7816 */ /* 0x000fc6000000005b */
[----:B------:R1:W2:Y:S01]  /*cbe0*/  @!P0 LDG.E.U8 R103, desc[UR14][R48.64] ;  /* 0x0000000e30678981 */ /* 0x0002a2000c1e1100 */
[----:B------:R-:W-:Y:S01]  /*cbf0*/  IADD3 R42, P0, PT, R41, R3, RZ ;  /* 0x00000003292a7210 */ /* 0x000fe20007f1e0ff */
[----:B0-----:R-:W-:Y:S02]  /*cc00*/  IMAD.X R51, R32, 0x1, R2, P6 ;  /* 0x0000000120337824 */ /* 0x001fe400030e0602 */
[----:B------:R-:W-:Y:S02]  /*cc10*/  IMAD R41, R28, 0x2f, RZ ;  /* 0x0000002f1c297824 */ /* 0x000fe400078e02ff */
[----:B-1----:R-:W-:Y:S02]  /*cc20*/  @!P2 IMAD.MOV.U32 R48, RZ, RZ, R50 ;  /* 0x000000ffff30a224 */ /* 0x002fe400078e0032 */
[----:B------:R-:W-:Y:S02]  /*cc30*/  @!P2 IMAD.MOV.U32 R49, RZ, RZ, R51 ;  /* 0x000000ffff31a224 */ /* 0x000fe400078e0033 */
[----:B------:R-:W-:Y:S01]  /*cc40*/  IMAD.X R47, R32, 0x1, R4, P0 ;  /* 0x00000001202f7824 */ /* 0x000fe200000e0604 */
[----:B------:R0:W-:Y:S01]  /*cc50*/  STL [R1+0x5b0], R50 ;  /* 0x0005b03201007387 */ /* 0x0001e20000100800 */
[----:B------:R-:W-:-:S02]  /*cc60*/  PRMT R90, RZ, 0x7610, R90 ;  /* 0x00007610ff5a7816 */ /* 0x000fc4000000005a */
[----:B------:R-:W-:Y:S01]  /*cc70*/  SHF.R.S32.HI R32, RZ, 0x1f, R41 ;  /* 0x0000001fff207819 */ /* 0x000fe20000011429 */
[----:B------:R1:W2:Y:S01]  /*cc80*/  @!P2 LDG.E.U8 R91, desc[UR14][R48.64] ;  /* 0x0000000e305ba981 */ /* 0x0002a2000c1e1100 */
[----:B0-----:R-:W-:-:S03]  /*cc90*/  IADD3 R50, P0, PT, R41, R0, RZ ;  /* 0x0000000029327210 */ /* 0x001fc60007f1e0ff */
[----:B------:R0:W-:Y:S01]  /*cca0*/  STL [R1+0x5b8], R42 ;  /* 0x0005b82a01007387 */ /* 0x0001e20000100800 */
[----:B-1----:R-:W-:Y:S02]  /*ccb0*/  @!P2 IMAD.MOV.U32 R48, RZ, RZ, R42 ;  /* 0x000000ffff30a224 */ /* 0x002fe400078e002a */
[----:B------:R-:W-:Y:S01]  /*ccc0*/  @!P2 IMAD.MOV.U32 R49, RZ, RZ, R47 ;  /* 0x000000ffff31a224 */ /* 0x000fe200078e002f */
[----:B------:R1:W-:Y:S01]  /*ccd0*/  STL [R1+0x5ac], R51 ;  /* 0x0005ac3301007387 */ /* 0x0003e20000100800 */
[----:B------:R-:W-:-:S03]  /*cce0*/  PRMT R100, RZ, 0x7610, R100 ;  /* 0x00007610ff647816 */ /* 0x000fc60000000064 */
[----:B------:R3:W2:Y:S01]  /*ccf0*/  @!P2 LDG.E.U8 R90, desc[UR14][R48.64] ;  /* 0x0000000e305aa981 */ /* 0x0006a2000c1e1100 */
[----:B0-----:R-:W-:Y:S01]  /*cd00*/  IADD3 R42, P2, PT, R41, R3, RZ ;  /* 0x00000003292a7210 */ /* 0x001fe20007f5e0ff */
[----:B------:R-:W-:Y:S02]  /*cd10*/  IMAD R41, R28, 0x2e, RZ ;  /* 0x0000002e1c297824 */ /* 0x000fe400078e02ff */
[C---:B-1----:R-:W-:Y:S01]  /*cd20*/  IMAD.X R51, R32.reuse, 0x1, R2, P0 ;  /* 0x0000000120337824 */ /* 0x042fe200000e0602 */
[----:B------:R0:W-:Y:S01]  /*cd30*/  STL [R1+0x5b4], R47 ;  /* 0x0005b42f01007387 */ /* 0x0001e20000100800 */
[----:B---3--:R-:W-:Y:S02]  /*cd40*/  @!P5 IMAD.MOV.U32 R48, RZ, RZ, R50 ;  /* 0x000000ffff30d224 */ /* 0x008fe400078e0032 */
[----:B------:R-:W-:Y:S01]  /*cd50*/  @!P5 IMAD.MOV.U32 R49, RZ, RZ, R51 ;  /* 0x000000ffff31d224 */ /* 0x000fe200078e0033 */
[----:B------:R1:W-:Y:S01]  /*cd60*/  STL [R1+0x540], R50 ;  /* 0x0005403201007387 */ /* 0x0003e20000100800 */
[----:B------:R-:W-:Y:S01]  /*cd70*/  PRMT R101, RZ, 0x7610, R101 ;  /* 0x00007610ff657816 */ /* 0x000fe20000000065 */
[----:B0-----:R-:W-:Y:S01]  /*cd80*/  IMAD.X R47, R32, 0x1, R4, P2 ;  /* 0x00000001202f7824 */ /* 0x001fe200010e0604 */
[----:B------:R-:W-:Y:S01]  /*cd90*/  SHF.R.S32.HI R32, RZ, 0x1f, R41 ;  /* 0x0000001fff207819 */ /* 0x000fe20000011429 */
[----:B------:R0:W3:Y:S01]  /*cda0*/  @!P5 LDG.E.U8 R100, desc[UR14][R48.64] ;  /* 0x0000000e3064d981 */ /* 0x0000e2000c1e1100 */
[----:B-1----:R-:W-:-:S03]  /*cdb0*/  IADD3 R50, P0, PT, R41, R0, RZ ;  /* 0x0000000029327210 */ /* 0x002fc60007f1e0ff */
[----:B------:R1:W-:Y:S01]  /*cdc0*/  STL [R1+0x548], R42 ;  /* 0x0005482a01007387 */ /* 0x0003e20000100800 */
[----:B------:R-:W-:-:S03]  /*cdd0*/  IADD3 R41, P2, PT, R41, R3, RZ ;  /* 0x0000000329297210 */ /* 0x000fc60007f5e0ff */
[----:B------:R4:W-:Y:S01]  /*cde0*/  STL [R1+0x53c], R51 ;  /* 0x00053c3301007387 */ /* 0x0009e20000100800 */
[----:B0-----:R-:W-:Y:S02]  /*cdf0*/  @!P5 IMAD.MOV.U32 R48, RZ, RZ, R42 ;  /* 0x000000ffff30d224 */ /* 0x001fe400078e002a */
[----:B------:R-:W-:Y:S01]  /*ce00*/  @!P5 IMAD.MOV.U32 R49, RZ, RZ, R47 ;  /* 0x000000ffff31d224 */ /* 0x000fe200078e002f */
[----:B------:R-:W-:Y:S01]  /*ce10*/  PRMT R71, RZ, 0x7610, R71 ;  /* 0x00007610ff477816 */ /* 0x000fe20000000047 */
[----:B-1----:R-:W-:Y:S02]  /*ce20*/  IMAD R42, R28, 0x27, RZ ;  /* 0x000000271c2a7824 */ /* 0x002fe400078e02ff */
[----:B----4-:R-:W-:Y:S01]  /*ce30*/  IMAD.X R51, R32, 0x1, R2, P0 ;  /* 0x0000000120337824 */ /* 0x010fe200000e0602 */
[----:B------:R0:W4:Y:S04]  /*ce40*/  @!P5 LDG.E.U8 R101, desc[UR14][R48.64] ;  /* 0x0000000e3065d981 */ /* 0x000128000c1e1100 */
[----:B------:R1:W-:Y:S04]  /*ce50*/  STL [R1+0x544], R47 ;  /* 0x0005442f01007387 */ /* 0x0003e80000100800 */
[----:B------:R1:W-:Y:S01]  /*ce60*/  STL [R1+0x530], R50 ;  /* 0x0005303201007387 */ /* 0x0003e20000100800 */
[----:B0-----:R-:W-:-:S02]  /*ce70*/  @!P4 IMAD.MOV.U32 R48, RZ, RZ, R50 ;  /* 0x000000ffff30c224 */ /* 0x001fc400078e0032 */
[----:B------:R-:W-:Y:S02]  /*ce80*/  @!P4 IMAD.MOV.U32 R49, RZ, RZ, R51 ;  /* 0x000000ffff31c224 */ /* 0x000fe400078e0033 */
[----:B-1----:R-:W-:Y:S01]  /*ce90*/  IMAD.X R47, R32, 0x1, R4, P2 ;  /* 0x00000001202f7824 */ /* 0x002fe200010e0604 */
[----:B------:R-:W-:Y:S01]  /*cea0*/  SHF.R.S32.HI R32, RZ, 0x1f, R42 ;  /* 0x0000001fff207819 */ /* 0x000fe2000001142a */
[----:B------:R-:W-:Y:S01]  /*ceb0*/  STL [R1+0x538], R41 ;  /* 0x0005382901007387 */ /* 0x000fe20000100800 */
[----:B------:R-:W-:Y:S02]  /*cec0*/  IADD3 R50, P0, PT, R42, R0, RZ ;  /* 0x000000002a327210 */ /* 0x000fe40007f1e0ff */
[----:B------:R-:W-:Y:S01]  /*ced0*/  PRMT R70, RZ, 0x7610, R70 ;  /* 0x00007610ff467816 */ /* 0x000fe20000000046 */
[----:B------:R0:W2:Y:S01]  /*cee0*/  @!P4 LDG.E.U8 R71, desc[UR14][R48.64] ;  /* 0x0000000e3047c981 */ /* 0x0000a2000c1e1100 */
[----:B------:R-:W-:-:S03]  /*cef0*/  VIADD R93, R31, 0xb ;  /* 0x0000000b1f5d7836 */ /* 0x000fc60000000000 */
[----:B------:R1:W-:Y:S01]  /*cf00*/  STL [R1+0x52c], R51 ;  /* 0x00052c3301007387 */ /* 0x0003e20000100800 */
[----:B------:R-:W-:-:S03]  /*cf10*/  VIADD R137, R31, 0xc ;  /* 0x0000000c1f897836 */ /* 0x000fc60000000000 */
[----:B------:R1:W-:Y:S01]  /*cf20*/  STL [R1+0x534], R47 ;  /* 0x0005342f01007387 */ /* 0x0003e20000100800 */
[----:B0-----:R-:W-:Y:S02]  /*cf30*/  @!P4 IMAD.MOV.U32 R48, RZ, RZ, R41 ;  /* 0x000000ffff30c224 */ /* 0x001fe400078e0029 */
[----:B------:R-:W-:Y:S02]  /*cf40*/  @!P4 IMAD.MOV.U32 R49, RZ, RZ, R47 ;  /* 0x000000ffff31c224 */ /* 0x000fe400078e002f */
[----:B-1----:R-:W-:Y:S01]  /*cf50*/  IMAD.X R51, R32, 0x1, R2, P0 ;  /* 0x0000000120337824 */ /* 0x002fe200000e0602 */
[----:B------:R-:W-:Y:S02]  /*cf60*/  PRMT R98, RZ, 0x7610, R98 ;  /* 0x00007610ff627816 */ /* 0x000fe40000000062 */
[----:B------:R0:W2:Y:S01]  /*cf70*/  @!P4 LDG.E.U8 R70, desc[UR14][R48.64] ;  /* 0x0000000e3046c981 */ /* 0x0000a2000c1e1100 */
[----:B------:R-:W-:Y:S02]  /*cf80*/  IADD3 R47, P0, PT, R42, R3, RZ ;  /* 0x000000032a2f7210 */ /* 0x000fe40007f1e0ff */
[----:B------:R-:W-:Y:S01]  /*cf90*/  IABS R41, R93 ;  /* 0x0000005d00297213 */ /* 0x000fe20000000000 */
[----:B------:R1:W-:Y:S02]  /*cfa0*/  STL [R1+0x3cc], R50 ;  /* 0x0003cc3201007387 */ /* 0x0003e40000100800 */
[----:B------:R-:W-:-:S02]  /*cfb0*/  IMAD.X R32, R32, 0x1, R4, P0 ;  /* 0x0000000120207824 */ /* 0x000fc400000e0604 */
[----:B0-----:R-:W-:Y:S02]  /*cfc0*/  @!P3 IMAD.MOV.U32 R48, RZ, RZ, R50 ;  /* 0x000000ffff30b224 */ /* 0x001fe400078e0032 */
[----:B------:R-:W-:Y:S01]  /*cfd0*/  @!P3 IMAD.MOV.U32 R49, RZ, RZ, R51 ;  /* 0x000000ffff31b224 */ /* 0x000fe200078e0033 */
[----:B-1----:R-:W-:Y:S01]  /*cfe0*/  IABS R50, R137 ;  /* 0x0000008900327213 */ /* 0x002fe20000000000 */
[----:B------:R-:W-:Y:S01]  /*cff0*/  STL [R1+0x3c8], R51 ;  /* 0x0003c83301007387 */ /* 0x000fe20000100800 */
[----:B------:R-:W-:-:S03]  /*d000*/  IMAD.HI.U32 R42, R30, R41, RZ ;  /* 0x000000291e2a7227 */ /* 0x000fc600078e00ff */
[----:B------:R0:W2:Y:S04]  /*d010*/  @!P3 LDG.E.U8 R98, desc[UR14][R48.64] ;  /* 0x0000000e3062b981 */ /* 0x0000a8000c1e1100 */
[----:B------:R-:W-:Y:S04]  /*d020*/  STL [R1+0x3d4], R47 ;  /* 0x0003d42f01007387 */ /* 0x000fe80000100800 */
[----:B------:R1:W-:Y:S01]  /*d030*/  STL [R1+0x3d0], R32 ;  /* 0x0003d02001007387 */ /* 0x0003e20000100800 */
[----:B0-----:R-:W-:Y:S02]  /*d040*/  @!P3 IMAD.MOV.U32 R49, RZ, RZ, R32 ;  /* 0x000000ffff31b224 */ /* 0x001fe400078e0020 */
[----:B------:R-:W-:-:S02]  /*d050*/  IMAD.MOV R42, RZ, RZ, -R42 ;  /* 0x000000ffff2a7224 */ /* 0x000fc400078e0a2a */
[----:B------:R-:W-:Y:S02]  /*d060*/  VIADD R135, R31, 0xe ;  /* 0x0000000e1f877836 */ /* 0x000fe40000000000 */
[----:B-1----:R-:W-:Y:S01]  /*d070*/  IMAD.HI.U32 R32, R30, R50, RZ ;  /* 0x000000321e207227 */ /* 0x002fe200078e00ff */
[----:B------:R-:W-:-:S03]  /*d080*/  PRMT R99, RZ, 0x7610, R99 ;  /* 0x00007610ff637816 */ /* 0x000fc60000000063 */
[----:B------:R-:W-:Y:S02]  /*d090*/  IMAD.MOV R32, RZ, RZ, -R32 ;  /* 0x000000ffff207224 */ /* 0x000fe400078e0a20 */
[C---:B------:R-:W-:Y:S02]  /*d0a0*/  IMAD R42, R27.reuse, R42, R41 ;  /* 0x0000002a1b2a7224 */ /* 0x040fe400078e0229 */
[----:B------:R-:W-:Y:S02]  /*d0b0*/  @!P3 IMAD.MOV.U32 R48, RZ, RZ, R47 ;  /* 0x000000ffff30b224 */ /* 0x000fe400078e002f */
[----:B------:R-:W-:Y:S01]  /*d0c0*/  IMAD R41, R27, R32, R50 ;  /* 0x000000201b297224 */ /* 0x000fe200078e0232 */
[----:B------:R-:W-:Y:S01]  /*d0d0*/  IABS R32, R135 ;  /* 0x0000008700207213 */ /* 0x000fe20000000000 */
[C---:B------:R-:W-:Y:S01]  /*d0e0*/  VIADD R136, R31.reuse, 0xd ;  /* 0x0000000d1f887836 */ /* 0x040fe20000000000 */
[----:B------:R0:W2:Y:S01]  /*d0f0*/  @!P3 LDG.E.U8 R99, desc[UR14][R48.64] ;  /* 0x0000000e3063b981 */ /* 0x0000a2000c1e1100 */
[----:B------:R-:W-:-:S02]  /*d100*/  VIADD R108, R31, 0x10 ;  /* 0x000000101f6c7836 */ /* 0x000fc40000000000 */
[C---:B------:R-:W-:Y:S01]  /*d110*/  IMAD.HI.U32 R51, R30.reuse, R32, RZ ;  /* 0x000000201e337227 */ /* 0x040fe200078e00ff */
[----:B------:R-:W-:Y:S02]  /*d120*/  IABS R47, R136 ;  /* 0x00000088002f7213 */ /* 0x000fe40000000000 */
[----:B0-----:R-:W-:Y:S01]  /*d130*/  IABS R48, R108 ;  /* 0x0000006c00307213 */ /* 0x001fe20000000000 */
[----:B------:R-:W-:Y:S02]  /*d140*/  IMAD.MOV R51, RZ, RZ, -R51 ;  /* 0x000000ffff337224 */ /* 0x000fe400078e0a33 */
[----:B------:R-:W-:Y:S02]  /*d150*/  VIADD R134, R31, 0x11 ;  /* 0x000000111f867836 */ /* 0x000fe40000000000 */
[----:B------:R-:W-:-:S04]  /*d160*/  IMAD.HI.U32 R52, R30, R47, RZ ;  /* 0x0000002f1e347227 */ /* 0x000fc800078e00ff */
[----:B------:R-:W-:-:S04]  /*d170*/  IMAD.HI.U32 R49, R30, R48, RZ ;  /* 0x000000301e317227 */ /* 0x000fc800078e00ff */
[----:B------:R-:W-:Y:S01]  /*d180*/  IMAD R51, R27, R51, R32 ;  /* 0x000000331b337224 */ /* 0x000fe200078e0220 */
[----:B------:R-:W-:Y:S01]  /*d190*/  IABS R32, R134 ;  /* 0x0000008600207213 */ /* 0x000fe20000000000 */
[----:B------:R-:W-:Y:S02]  /*d1a0*/  IMAD.MOV R52, RZ, RZ, -R52 ;  /* 0x000000ffff347224 */ /* 0x000fe400078e0a34 */
[----:B------:R-:W-:Y:S02]  /*d1b0*/  VIADD R109, R31, 0xf ;  /* 0x0000000f1f6d7836 */ /* 0x000fe40000000000 */
[----:B------:R-:W-:Y:S02]  /*d1c0*/  IMAD.MOV R49, RZ, RZ, -R49 ;  /* 0x000000ffff317224 */ /* 0x000fe400078e0a31 */
[C---:B------:R-:W-:Y:S01]  /*d1d0*/  IMAD R52, R27.reuse, R52, R47 ;  /* 0x000000341b347224 */ /* 0x040fe200078e022f */
[----:B------:R-:W-:Y:S01]  /*d1e0*/  IABS R47, R109 ;  /* 0x0000006d002f7213 */ /* 0x000fe20000000000 */
[----:B------:R-:W-:-:S02]  /*d1f0*/  IMAD R49, R27, R49, R48 ;  /* 0x000000311b317224 */ /* 0x000fc400078e0230 */
[----:B------:R-:W-:-:S04]  /*d200*/  IMAD.HI.U32 R48, R30, R32, RZ ;  /* 0x000000201e307227 */ /* 0x000fc800078e00ff */
[C---:B------:R-:W-:Y:S02]  /*d210*/  VIADD R133, R31.reuse, 0x12 ;  /* 0x000000121f857836 */ /* 0x040fe40000000000 */
[----:B------:R-:W-:Y:S02]  /*d220*/  IMAD.MOV R48, RZ, RZ, -R48 ;  /* 0x000000ffff307224 */ /* 0x000fe400078e0a30 */
[----:B------:R-:W-:Y:S02]  /*d230*/  VIADD R131, R31, 0x13 ;  /* 0x000000131f837836 */ /* 0x000fe40000000000 */
[----:B------:R-:W-:Y:S01]  /*d240*/  IMAD.HI.U32 R50, R30, R47, RZ ;  /* 0x0000002f1e327227 */ /* 0x000fe200078e00ff */
[----:B------:R-:W-:-:S03]  /*d250*/  IABS R53, R133 ;  /* 0x0000008500357213 */ /* 0x000fc60000000000 */
[----:B------:R-:W-:Y:S01]  /*d260*/  IMAD R48, R27, R48, R32 ;  /* 0x000000301b307224 */ /* 0x000fe200078e0220 */
[----:B------:R-:W-:Y:S01]  /*d270*/  IABS R32, R131 ;  /* 0x0000008300207213 */ /* 0x000fe20000000000 */
[----:B------:R-:W-:-:S04]  /*d280*/  IMAD.MOV R50, RZ, RZ, -R50 ;  /* 0x000000ffff327224 */ /* 0x000fc800078e0a32 */
[----:B------:R-:W-:Y:S02]  /*d290*/  IMAD R50, R27, R50, R47 ;  /* 0x000000321b327224 */ /* 0x000fe400078e022f */
[----:B------:R-:W-:-:S04]  /*d2a0*/  IMAD.HI.U32 R47, R30, R53, RZ ;  /* 0x000000351e2f7227 */ /* 0x000fc800078e00ff */
[----:B------:R-:W-:-:S04]  /*d2b0*/  IMAD.HI.U32 R58, R30, R32, RZ ;  /* 0x000000201e3a7227 */ /* 0x000fc800078e00ff */
[----:B------:R-:W-:Y:S02]  /*d2c0*/  IMAD.MOV R47, RZ, RZ, -R47 ;  /* 0x000000ffff2f7224 */ /* 0x000fe400078e0a2f */
[C---:B------:R-:W-:Y:S02]  /*d2d0*/  VIADD R130, R31.reuse, 0x14 ;  /* 0x000000141f827836 */ /* 0x040fe40000000000 */
[----:B------:R-:W-:Y:S02]  /*d2e0*/  IMAD.MOV R58, RZ, RZ, -R58 ;  /* 0x000000ffff3a7224 */ /* 0x000fe400078e0a3a */
[----:B------:R-:W-:Y:S02]  /*d2f0*/  VIADD R117, R31, 0x15 ;  /* 0x000000151f757836 */ /* 0x000fe40000000000 */
[C---:B------:R-:W-:Y:S01]  /*d300*/  IMAD R47, R27.reuse, R47, R53 ;  /* 0x0000002f1b2f7224 */ /* 0x040fe200078e0235 */
[----:B------:R-:W-:Y:S01]  /*d310*/  IABS R53, R130 ;  /* 0x0000008200357213 */ /* 0x000fe20000000000 */
[----:B------:R-:W-:Y:S01]  /*d320*/  IMAD R58, R27, R58, R32 ;  /* 0x0000003a1b3a7224 */ /* 0x000fe200078e0220 */
[----:B------:R-:W-:-:S02]  /*d330*/  IABS R32, R117 ;  /* 0x0000007500207213 */ /* 0x000fc40000000000 */
[----:B------:R-:W-:Y:S01]  /*d340*/  ISETP.GT.U32.AND P3, PT, R27, R40, PT ;  /* 0x000000281b00720c */ /* 0x000fe20003f64070 */
        /* <DEDUP_REMOVED lines=8> */
[C---:B------:R-:W-:Y:S01]  /*d3d0*/  IMAD R56, R27.reuse, R56, R32 ;  /* 0x000000381b387224 */ /* 0x040fe200078e0220 */
[----:B------:R-:W-:Y:S01]  /*d3e0*/  IABS R32, R129 ;  /* 0x0000008100207213 */ /* 0x000fe20000000000 */
[----:B------:R-:W-:Y:S01]  /*d3f0*/  @!P3 IMAD.IADD R40, R40, 0x1, -R27 ;  /* 0x000000012828b824 */ /* 0x000fe200078e0a1b */
[----:B------:R-:W-:Y:S01]  /*d400*/  ISETP.GT.U32.AND P2, PT, R27, R39, PT ;  /* 0x000000271b00720c */ /* 0x000fe20003f44070 */
[----:B------:R-:W-:Y:S01]  /*d410*/  VIADD R128, R31, 0x18 ;  /* 0x000000181f807836 */ /* 0x000fe20000000000 */
[----:B------:R-:W-:Y:S01]  /*d420*/  ISETP.GT.U32.AND P3, PT, R27, R35, PT ;  /* 0x000000231b00720c */ /* 0x000fe20003f64070 */
[----:B------:R-:W-:-:S04]  /*d430*/  IMAD.HI.U32 R55, R30, R53, RZ ;  /* 0x000000351e377227 */ /* 0x000fc800078e00ff */
[----:B------:R-:W-:Y:S01]  /*d440*/  IMAD.HI.U32 R54, R30, R32, RZ ;  /* 0x000000201e367227 */ /* 0x000fe200078e00ff */
[----:B------:R-:W-:Y:S02]  /*d450*/  IABS R59, R128 ;  /* 0x00000080003b7213 */ /* 0x000fe40000000000 */
[----:B------:R-:W-:Y:S01]  /*d460*/  ISETP.GT.U32.AND P0, PT, R27, R38, PT ;  /* 0x000000261b00720c */ /* 0x000fe20003f04070 */
[----:B------:R-:W-:Y:S02]  /*d470*/  IMAD.MOV R55, RZ, RZ, -R55 ;  /* 0x000000ffff377224 */ /* 0x000fe400078e0a37 */
[----:B------:R-:W-:Y:S02]  /*d480*/  IMAD.MOV R54, RZ, RZ, -R54 ;  /* 0x000000ffff367224 */ /* 0x000fe400078e0a36 */
[----:B------:R-:W-:Y:S01]  /*d490*/  VIADD R116, R31, 0x19 ;  /* 0x000000191f747836 */ /* 0x000fe20000000000 */
[C---:B------:R-:W-:Y:S01]  /*d4a0*/  ISETP.GT.U32.AND P4, PT, R27.reuse, R34, PT ;  /* 0x000000221b00720c */ /* 0x040fe20003f84070 */
[----:B------:R-:W-:-:S02]  /*d4b0*/  IMAD R55, R27, R55, R53 ;  /* 0x000000371b377224 */ /* 0x000fc400078e0235 */
[----:B------:R-:W-:Y:S01]  /*d4c0*/  IMAD R54, R27, R54, R32 ;  /* 0x000000361b367224 */ /* 0x000fe200078e0220 */
[----:B------:R-:W-:Y:S01]  /*d4d0*/  IABS R32, R116 ;  /* 0x0000007400207213 */ /* 0x000fe20000000000 */
[----:B------:R-:W-:Y:S01]  /*d4e0*/  IMAD.HI.U32 R53, R30, R59, RZ ;  /* 0x0000003b1e357227 */ /* 0x000fe200078e00ff */
[----:B------:R0:W-:Y:S03]  /*d4f0*/  STS.U8 [R26+UR6+0x300], R63 ;  /* 0x0003003f1a007988 */ /* 0x0001e60008000006 */
[--C-:B------:R-:W-:Y:S01]  /*d500*/  @!P2 IMAD.IADD R39, R39, 0x1, -R27.reuse ;  /* 0x000000012727a824 */ /* 0x100fe200078e0a1b */
[----:B------:R-:W-:Y:S01]  /*d510*/  ISETP.GT.U32.AND P2, PT, R27, R46, PT ;  /* 0x0000002e1b00720c */ /* 0x000fe20003f44070 */
[----:B------:R-:W-:Y:S01]  /*d520*/  @!P3 IMAD.IADD R35, R35, 0x1, -R27 ;  /* 0x000000012323b824 */ /* 0x000fe200078e0a1b */
[----:B------:R-:W-:Y:S01]  /*d530*/  ISETP.GT.U32.AND P3, PT, R27, R42, PT ;  /* 0x0000002a1b00720c */ /* 0x000fe20003f64070 */
[----:B------:R-:W-:-:S02]  /*d540*/  IMAD.MOV R53, RZ, RZ, -R53 ;  /* 0x000000ffff357224 */ /* 0x000fc400078e0a35 */
[----:B------:R-:W-:Y:S02]  /*d550*/  VIADD R115, R31, 0x1a ;  /* 0x0000001a1f737836 */ /* 0x000fe40000000000 */
[----:B0-----:R-:W-:-:S04]  /*d560*/  IMAD.HI.U32 R63, R30, R32, RZ ;  /* 0x000000201e3f7227 */ /* 0x001fc800078e00ff */
[----:B------:R-:W-:Y:S01]  /*d570*/  IMAD R53, R27, R53, R59 ;  /* 0x000000351b357224 */ /* 0x000fe200078e023b */
[----:B------:R-:W-:Y:S01]  /*d580*/  IABS R59, R115 ;  /* 0x00000073003b7213 */ /* 0x000fe20000000000 */
[----:B------:R-:W-:Y:S02]  /*d590*/  IMAD.MOV R63, RZ, RZ, -R63 ;  /* 0x000000ffff3f7224 */ /* 0x000fe400078e0a3f */
[----:B------:R-:W-:Y:S02]  /*d5a0*/  VIADD R113, R31, 0x1b ;  /* 0x0000001b1f717836 */ /* 0x000fe40000000000 */
[--C-:B------:R-:W-:Y:S01]  /*d5b0*/  @!P0 IMAD.IADD R38, R38, 0x1, -R27.reuse ;  /* 0x0000000126268824 */ /* 0x100fe200078e0a1b */
[C---:B------:R-:W-:Y:S01]  /*d5c0*/  ISETP.GT.U32.AND P0, PT, R27.reuse, R45, PT ;  /* 0x0000002d1b00720c */ /* 0x040fe20003f04070 */
[----:B------:R0:W-:Y:S01]  /*d5d0*/  STS.U8 [R26+UR6+0x4300], R62 ;  /* 0x0043003e1a007988 */ /* 0x0001e20008000006 */
[C---:B------:R-:W-:Y:S01]  /*d5e0*/  IMAD R63, R27.reuse, R63, R32 ;  /* 0x0000003f1b3f7224 */ /* 0x040fe200078e0220 */
[----:B------:R-:W-:Y:S01]  /*d5f0*/  IABS R32, R113 ;  /* 0x0000007100207213 */ /* 0x000fe20000000000 */
[--C-:B------:R-:W-:Y:S01]  /*d600*/  @!P4 IMAD.IADD R34, R34, 0x1, -R27.reuse ;  /* 0x000000012222c824 */ /* 0x100fe200078e0a1b */
[C---:B------:R-:W-:Y:S01]  /*d610*/  ISETP.GT.U32.AND P4, PT, R27.reuse, R37, PT ;  /* 0x000000251b00720c */ /* 0x040fe20003f84070 */
[--C-:B------:R-:W-:Y:S01]  /*d620*/  @!P2 IMAD.IADD R46, R46, 0x1, -R27.reuse ;  /* 0x000000012e2ea824 */ /* 0x100fe200078e0a1b */
[----:B------:R-:W-:Y:S01]  /*d630*/  ISETP.GT.U32.AND P2, PT, R27, R41, PT ;  /* 0x000000291b00720c */ /* 0x000fe20003f44070 */
[----:B------:R-:W-:-:S02]  /*d640*/  @!P3 IMAD.IADD R42, R42, 0x1, -R27 ;  /* 0x000000012a2ab824 */ /* 0x000fc400078e0a1b */
[C---:B0-----:R-:W-:Y:S01]  /*d650*/  IMAD.HI.U32 R62, R30.reuse, R59, RZ ;  /* 0x0000003b1e3e7227 */ /* 0x041fe200078e00ff */
[----:B------:R-:W-:Y:S01]  /*d660*/  ISETP.GT.U32.AND P3, PT, R27, R49, PT ;  /* 0x000000311b00720c */ /* 0x000fe20003f64070 */
[----:B------:R0:W-:Y:S02]  /*d670*/  STS.U8 [R26+UR6+0x4b00], R61 ;  /* 0x004b003d1a007988 */ /* 0x0001e40008000006 */
[----:B------:R-:W-:Y:S02]  /*d680*/  IMAD.MOV R62, RZ, RZ, -R62 ;  /* 0x000000ffff3e7224 */ /* 0x000fe400078e0a3e */
[----:B------:R-:W-:Y:S02]  /*d690*/  VIADD R66, R31, 0x1f ;  /* 0x0000001f1f427836 */ /* 0x000fe40000000000 */
[----:B------:R-:W-:Y:S02]  /*d6a0*/  IMAD R62, R27, R62, R59 ;  /* 0x0000003e1b3e7224 */ /* 0x000fe400078e023b */
[----:B0-----:R-:W-:Y:S01]  /*d6b0*/  IMAD.HI.U32 R61, R30, R32, RZ ;  /* 0x000000201e3d7227 */ /* 0x001fe200078e00ff */
[----:B------:R-:W-:-:S03]  /*d6c0*/  IABS R59, R66 ;  /* 0x00000042003b7213 */ /* 0x000fc60000000000 */
[----:B------:R-:W-:Y:S02]  /*d6d0*/  IMAD.MOV R61, RZ, RZ, -R61 ;  /* 0x000000ffff3d7224 */ /* 0x000fe400078e0a3d */
[--C-:B------:R-:W-:Y:S01]  /*d6e0*/  @!P0 IMAD.IADD R45, R45, 0x1, -R27.reuse ;  /* 0x000000012d2d8824 */ /* 0x100fe200078e0a1b */
[C---:B------:R-:W-:Y:S01]  /*d6f0*/  ISETP.GT.U32.AND P0, PT, R27.reuse, R52, PT ;  /* 0x000000341b00720c */ /* 0x040fe20003f04070 */
[----:B------:R-:W-:Y:S02]  /*d700*/  IMAD R61, R27, R61, R32 ;  /* 0x0000003d1b3d7224 */ /* 0x000fe400078e0220 */
[----:B------:R-:W-:Y:S01]  /*d710*/  @!P4 IMAD.IADD R37, R37, 0x1, -R27 ;  /* 0x000000012525c824 */ /* 0x000fe200078e0a1b */
[----:B------:R-:W-:Y:S01]  /*d720*/  ISETP.GT.U32.AND P4, PT, R27, R44, PT ;  /* 0x0000002c1b00720c */ /* 0x000fe20003f84070 */
[----:B------:R-:W-:-:S04]  /*d730*/  IMAD.HI.U32 R32, R30, R59, RZ ;  /* 0x0000003b1e207227 */ /* 0x000fc800078e00ff */
[--C-:B------:R-:W-:Y:S01]  /*d740*/  @!P2 IMAD.IADD R41, R41, 0x1, -R27.reuse ;  /* 0x000000012929a824 */ /* 0x100fe200078e0a1b */
[----:B------:R-:W-:Y:S01]  /*d750*/  ISETP.GT.U32.AND P2, PT, R27, R48, PT ;  /* 0x000000301b00720c */ /* 0x000fe20003f44070 */
[--C-:B------:R-:W-:Y:S01]  /*d760*/  @!P3 IMAD.IADD R49, R49, 0x1, -R27.reuse ;  /* 0x000000013131b824 */ /* 0x100fe200078e0a1b */
[C---:B------:R-:W-:Y:S01]  /*d770*/  ISETP.GT.U32.AND P3, PT, R27.reuse, R56, PT ;  /* 0x000000381b00720c */ /* 0x040fe20003f64070 */
[----:B------:R-:W-:Y:S02]  /*d780*/  IMAD.MOV R32, RZ, RZ, -R32 ;  /* 0x000000ffff207224 */ /* 0x000fe400078e0a20 */
[----:B------:R-:W-:Y:S02]  /*d790*/  @!P0 IMAD.IADD R52, R52, 0x1, -R27 ;  /* 0x0000000134348824 */ /* 0x000fe400078e0a1b */
[C---:B------:R-:W-:Y:S01]  /*d7a0*/  IMAD R32, R27.reuse, R32, R59 ;  /* 0x000000201b207224 */ /* 0x040fe200078e023b */
[C---:B------:R-:W-:Y:S01]  /*d7b0*/  ISETP.GT.U32.AND P0, PT, R27.reuse, R47, PT ;  /* 0x0000002f1b00720c */ /* 0x040fe20003f04070 */
[----:B------:R-:W-:Y:S01]  /*d7c0*/  @!P4 IMAD.IADD R44, R44, 0x1, -R27 ;  /* 0x000000012c2cc824 */ /* 0x000fe200078e0a1b */
[----:B------:R-:W-:-:S02]  /*d7d0*/  ISETP.GT.U32.AND P4, PT, R27, R51, PT ;  /* 0x000000331b00720c */ /* 0x000fc40003f84070 */
[----:B------:R-:W-:Y:S01]  /*d7e0*/  ISETP.GT.U32.AND P5, PT, R27, R32, PT ;  /* 0x000000201b00720c */ /* 0x000fe20003fa4070 */
[----:B------:R-:W-:Y:S02]  /*d7f0*/  VIADD R94, R31, 0x1c ;  /* 0x0000001c1f5e7836 */ /* 0x000fe40000000000 */
[--C-:B------:R-:W-:Y:S01]  /*d800*/  @!P2 IMAD.IADD R48, R48, 0x1, -R27.reuse ;  /* 0x000000013030a824 */ /* 0x100fe200078e0a1b */
[C---:B------:R-:W-:Y:S01]  /*d810*/  ISETP.GT.U32.AND P2, PT, R27.reuse, R55, PT ;  /* 0x000000371b00720c */ /* 0x040fe20003f44070 */
[--C-:B------:R-:W-:Y:S01]  /*d820*/  @!P3 IMAD.IADD R56, R56, 0x1, -R27.reuse ;  /* 0x000000013838b824 */ /* 0x100fe200078e0a1b */
[----:B------:R-:W-:Y:S02]  /*d830*/  ISETP.GT.U32.AND P3, PT, R27, R62, PT ;  /* 0x0000003e1b00720c */ /* 0x000fe40003f64070 */
[----:B------:R-:W-:Y:S01]  /*d840*/  IABS R64, R94 ;  /* 0x0000005e00407213 */ /* 0x000fe20000000000 */
[--C-:B------:R-:W-:Y:S01]  /*d850*/  @!P0 IMAD.IADD R47, R47, 0x1, -R27.reuse ;  /* 0x000000012f2f8824 */ /* 0x100fe200078e0a1b */
[----:B------:R0:W-:Y:S01]  /*d860*/  STS.U8 [R26+UR6+0xf00], R60 ;  /* 0x000f003c1a007988 */ /* 0x0001e20008000006 */
[----:B------:R-:W-:Y:S01]  /*d870*/  ISETP.GT.U32.AND P0, PT, R27, R54, PT ;  /* 0x000000361b00720c */ /* 0x000fe20003f04070 */
[----:B------:R-:W-:-:S02]  /*d880*/  @!P4 IMAD.IADD R51, R51, 0x1, -R27 ;  /* 0x000000013333c824 */ /* 0x000fc400078e0a1b */
[----:B------:R-:W-:Y:S01]  /*d890*/  @!P5 IMAD.IADD R32, R32, 0x1, -R27 ;  /* 0x000000012020d824 */ /* 0x000fe200078e0a1b */
[C---:B------:R-:W-:Y:S02]  /*d8a0*/  ISETP.GT.U32.AND P5, PT, R27.reuse, R36, PT ;  /* 0x000000241b00720c */ /* 0x040fe40003fa4070 */
[----:B------:R-:W-:Y:S01]  /*d8b0*/  ISETP.GT.U32.AND P4, PT, R27, R58, PT ;  /* 0x0000003a1b00720c */ /* 0x000fe20003f84070 */
[----:B0-----:R-:W-:-:S04]  /*d8c0*/  IMAD.HI.U32 R60, R30, R64, RZ ;  /* 0x000000401e3c7227 */ /* 0x001fc800078e00ff */
[----:B------:R-:W-:Y:S02]  /*d8d0*/  IMAD.MOV R60, RZ, RZ, -R60 ;  /* 0x000000ffff3c7224 */ /* 0x000fe400078e0a3c */
[--C-:B------:R-:W-:Y:S01]  /*d8e0*/  @!P2 IMAD.IADD R55, R55, 0x1, -R27.reuse ;  /* 0x000000013737a824 */ /* 0x100fe200078e0a1b */
[C---:B------:R-:W-:Y:S01]  /*d8f0*/  ISETP.GT.U32.AND P2, PT, R27.reuse, R61, PT ;  /* 0x0000003d1b00720c */ /* 0x040fe20003f44070 */
[--C-:B------:R-:W-:Y:S01]  /*d900*/  @!P3 IMAD.IADD R62, R62, 0x1, -R27.reuse ;  /* 0x000000013e3eb824 */ /* 0x100fe200078e0a1b */
[C---:B------:R-:W-:Y:S01]  /*d910*/  ISETP.GT.U32.AND P3, PT, R27.reuse, R34, PT ;  /* 0x000000221b00720c */ /* 0x040fe20003f64070 */
[----:B------:R-:W-:Y:S02]  /*d920*/  IMAD R60, R27, R60, R64 ;  /* 0x0000003c1b3c7224 */ /* 0x000fe400078e0240 */
[----:B------:R-:W-:Y:S02]  /*d930*/  VIADD R112, R31, 0x1d ;  /* 0x0000001d1f707836 */ /* 0x000fe40000000000 */
[----:B------:R-:W-:Y:S01]  /*d940*/  @!P0 IMAD.IADD R54, R54, 0x1, -R27 ;  /* 0x0000000136368824 */ /* 0x000fe200078e0a1b */
[----:B------:R-:W-:-:S02]  /*d950*/  ISETP.GT.U32.AND P0, PT, R27, R60, PT ;  /* 0x0000003c1b00720c */ /* 0x000fc40003f04070 */
[----:B------:R-:W-:Y:S01]  /*d960*/  IABS R65, R112 ;  /* 0x0000007000417213 */ /* 0x000fe20000000000 */
[--C-:B------:R-:W-:Y:S01]  /*d970*/  @!P5 IMAD.IADD R36, R36, 0x1, -R27.reuse ;  /* 0x000000012424d824 */ /* 0x100fe200078e0a1b */
[C---:B------:R-:W-:Y:S01]  /*d980*/  ISETP.GT.U32.AND P5, PT, R27.reuse, R43, PT ;  /* 0x0000002b1b00720c */ /* 0x040fe20003fa4070 */
[----:B------:R-:W-:Y:S01]  /*d990*/  @!P4 IMAD.IADD R58, R58, 0x1, -R27 ;  /* 0x000000013a3ac824 */ /* 0x000fe200078e0a1b */
[----:B------:R-:W-:Y:S01]  /*d9a0*/  ISETP.GT.U32.AND P4, PT, R27, R53, PT ;  /* 0x000000351b00720c */ /* 0x000fe20003f84070 */
[----:B------:R-:W-:-:S04]  /*d9b0*/  IMAD.HI.U32 R59, R30, R65, RZ ;  /* 0x000000411e3b7227 */ /* 0x000fc800078e00ff */
[--C-:B------:R-:W-:Y:S01]  /*d9c0*/  @!P2 IMAD.IADD R61, R61, 0x1, -R27.reuse ;  /* 0x000000013d3da824 */ /* 0x100fe200078e0a1b */
[C---:B------:R-:W-:Y:S01]  /*d9d0*/  ISETP.GT.U32.AND P2, PT, R27.reuse, R32, PT ;  /* 0x000000201b00720c */ /* 0x040fe20003f44070 */
[----:B------:R-:W-:Y:S01]  /*d9e0*/  @!P3 IMAD.IADD R34, R34, 0x1, -R27 ;  /* 0x000000012222b824 */ /* 0x000fe200078e0a1b */
[C---:B------:R-:W-:Y:S01]  /*d9f0*/  ISETP.GT.U32.AND P3, PT, R27.reuse, R37, PT ;  /* 0x000000251b00720c */ /* 0x040fe20003f64070 */
[----:B------:R-:W-:Y:S02]  /*da00*/  IMAD.MOV R59, RZ, RZ, -R59 ;  /* 0x000000ffff3b7224 */ /* 0x000fe400078e0a3b */
[----:B------:R-:W-:Y:S01]  /*da10*/  @!P0 IMAD.IADD R60, R60, 0x1, -R27 ;  /* 0x000000013c3c8824 */ /* 0x000fe200078e0a1b */
[C---:B------:R-:W-:Y:S01]  /*da20*/  ISETP.GT.U32.AND P0, PT, R27.reuse, R40, PT ;  /* 0x000000281b00720c */ /* 0x040fe20003f04070 */
[----:B------:R-:W-:Y:S02]  /*da30*/  IMAD R59, R27, R59, R65 ;  /* 0x0000003b1b3b7224 */ /* 0x000fe400078e0241 */
[--C-:B------:R-:W-:Y:S01]  /*da40*/  @!P5 IMAD.IADD R43, R43, 0x1, -R27.reuse ;  /* 0x000000012b2bd824 */ /* 0x100fe200078e0a1b */
[----:B------:R-:W-:Y:S01]  /*da50*/  ISETP.GT.U32.AND P5, PT, R27, R50, PT ;  /* 0x000000321b00720c */ /* 0x000fe20003fa4070 */
[--C-:B------:R-:W-:Y:S01]  /*da60*/  @!P4 IMAD.IADD R53, R53, 0x1, -R27.reuse ;  /* 0x000000013535c824 */ /* 0x100fe200078e0a1b */
[C---:B------:R-:W-:Y:S01]  /*da70*/  ISETP.GT.U32.AND P4, PT, R27.reuse, R59, PT ;  /* 0x0000003b1b00720c */ /* 0x040fe20003f84070 */
[--C-:B------:R-:W-:Y:S01]  /*da80*/  @!P2 IMAD.IADD R32, R32, 0x1, -R27.reuse ;  /* 0x000000012020a824 */ /* 0x100fe200078e0a1b */
[----:B------:R-:W-:Y:S01]  /*da90*/  ISETP.GT.U32.AND P2, PT, R27, R36, PT ;  /* 0x000000241b00720c */ /* 0x000fe20003f44070 */
[----:B------:R-:W-:Y:S01]  /*daa0*/  @!P3 IMAD.IADD R37, R37, 0x1, -R27 ;  /* 0x000000012525b824 */ /* 0x000fe200078e0a1b */
[----:B------:R-:W-:-:S03]  /*dab0*/  ISETP.GT.U32.AND P3, PT, R27, R44, PT ;  /* 0x0000002c1b00720c */ /* 0x000fc60003f64070 */
[----:B------:R-:W-:Y:S01]  /*dac0*/  @!P0 IMAD.IADD R40, R40, 0x1, -R27 ;  /* 0x0000000128288824 */ /* 0x000fe200078e0a1b */
[----:B------:R-:W-:-:S03]  /*dad0*/  ISETP.GT.U32.AND P0, PT, R27, R35, PT ;  /* 0x000000231b00720c */ /* 0x000fc60003f04070 */
[--C-:B------:R-:W-:Y:S01]  /*dae0*/  @!P5 IMAD.IADD R50, R50, 0x1, -R27.reuse ;  /* 0x000000013232d824 */ /* 0x100fe200078e0a1b */
[----:B------:R-:W-:Y:S01]  /*daf0*/  ISETP.GT.U32.AND P5, PT, R27, R57, PT ;  /* 0x000000391b00720c */ /* 0x000fe20003fa4070 */
[--C-:B------:R-:W-:Y:S01]  /*db00*/  @!P4 IMAD.IADD R59, R59, 0x1, -R27.reuse ;  /* 0x000000013b3bc824 */ /* 0x100fe200078e0a1b */
[C---:B------:R-:W-:Y:S01]  /*db10*/  ISETP.GT.U32.AND P4, PT, R27.reuse, R39, PT ;  /* 0x000000271b00720c */ /* 0x040fe20003f84070 */
[--C-:B------:R-:W-:Y:S01]  /*db20*/  @!P2 IMAD.IADD R36, R36, 0x1, -R27.reuse ;  /* 0x000000012424a824 */ /* 0x100fe200078e0a1b */
[C---:B------:R-:W-:Y:S01]  /*db30*/  ISETP.GT.U32.AND P2, PT, R27.reuse, R43, PT ;  /* 0x0000002b1b00720c */ /* 0x040fe20003f44070 */
[--C-:B------:R-:W-:Y:S01]  /*db40*/  @!P3 IMAD.IADD R44, R44, 0x1, -R27.reuse ;  /* 0x000000012c2cb824 */ /* 0x100fe200078e0a1b */
[----:B------:R-:W-:Y:S01]  /*db50*/  ISETP.GT.U32.AND P3, PT, R27, R51, PT ;  /* 0x000000331b00720c */ /* 0x000fe20003f64070 */
[----:B------:R-:W-:Y:S01]  /*db60*/  VIADD R114, R31, 0x1e ;  /* 0x0000001e1f727836 */ /* 0x000fe20000000000 */
[----:B------:R-:W0:Y:S01]  /*db70*/  S2R R163, SR_CgaCtaId ;  /* 0x0000000000a37919 */ /* 0x000e220000008800 */
[----:B------:R-:W-:Y:S01]  /*db80*/  @!P0 IMAD.IADD R35, R35, 0x1, -R27 ;  /* 0x0000000123238824 */ /* 0x000fe200078e0a1b */
[----:B------:R-:W-:-:S02]  /*db90*/  ISETP.GT.U32.AND P0, PT, R27, R42, PT ;  /* 0x0000002a1b00720c */ /* 0x000fc40003f04070 */
[----:B------:R-:W-:Y:S01]  /*dba0*/  IABS R64, R114 ;  /* 0x0000007200407213 */ /* 0x000fe20000000000 */
[--C-:B------:R-:W-:Y:S01]  /*dbb0*/  @!P5 IMAD.IADD R57, R57, 0x1, -R27.reuse ;  /* 0x000000013939d824 */ /* 0x100fe200078e0a1b */
[----:B------:R-:W-:Y:S01]  /*dbc0*/  ISETP.GT.U32.AND P5, PT, R27, R63, PT ;  /* 0x0000003f1b00720c */ /* 0x000fe20003fa4070 */
        /* <DEDUP_REMOVED lines=8> */
[--C-:B------:R-:W-:Y:S02]  /*dc50*/  @!P0 IMAD.IADD R42, R42, 0x1, -R27.reuse ;  /* 0x000000012a2a8824 */ /* 0x100fe400078e0a1b */
[C---:B------:R-:W-:Y:S01]  /*dc60*/  IMAD R30, R27.reuse, R30, R64 ;  /* 0x0000001e1b1e7224 */ /* 0x040fe200078e0240 */
[----:B------:R-:W-:Y:S01]  /*dc70*/  ISETP.GT.U32.AND P0, PT, R27, R49, PT ;  /* 0x000000311b00720c */ /* 0x000fe20003f04070 */
[----:B------:R-:W-:-:S02]  /*dc80*/  @!P5 IMAD.IADD R63, R63, 0x1, -R27 ;  /* 0x000000013f3fd824 */ /* 0x000fc400078e0a1b */
[--C-:B------:R-:W-:Y:S01]  /*dc90*/  @!P4 IMAD.IADD R46, R46, 0x1, -R27.reuse ;  /* 0x000000012e2ec824 */ /* 0x100fe200078e0a1b */
[C---:B------:R-:W-:Y:S01]  /*dca0*/  ISETP.GT.U32.AND P5, PT, R27.reuse, R30, PT ;  /* 0x0000001e1b00720c */ /* 0x040fe20003fa4070 */
[--C-:B------:R-:W-:Y:S01]  /*dcb0*/  @!P2 IMAD.IADD R50, R50, 0x1, -R27.reuse ;  /* 0x000000013232a824 */ /* 0x100fe200078e0a1b */
[C---:B------:R-:W-:Y:S01]  /*dcc0*/  ISETP.GT.U32.AND P4, PT, R27.reuse, R41, PT ;  /* 0x000000291b00720c */ /* 0x040fe20003f84070 */
[--C-:B------:R-:W-:Y:S01]  /*dcd0*/  @!P3 IMAD.IADD R58, R58, 0x1, -R27.reuse ;  /* 0x000000013a3ab824 */ /* 0x100fe200078e0a1b */
[C---:B------:R-:W-:Y:S02]  /*dce0*/  ISETP.GT.U32.AND P2, PT, R27.reuse, R57, PT ;  /* 0x000000391b00720c */ /* 0x040fe40003f44070 */
[----:B------:R-:W-:Y:S02]  /*dcf0*/  ISETP.GT.U32.AND P3, PT, R27, R54, PT ;  /* 0x000000361b00720c */ /* 0x000fe40003f64070 */
[----:B0-----:R-:W-:Y:S01]  /*dd00*/  LOP3.LUT R163, R163, 0x1, RZ, 0xc0, !PT ;  /* 0x00000001a3a37812 */ /* 0x001fe200078ec0ff */
[----:B------:R-:W-:Y:S01]  /*dd10*/  @!P0 IMAD.IADD R49, R49, 0x1, -R27 ;  /* 0x0000000131318824 */ /* 0x000fe200078e0a1b */
[----:B------:R-:W-:Y:S01]  /*dd20*/  ISETP.GE.AND P0, PT, R31, RZ, PT ;  /* 0x000000ff1f00720c */ /* 0x000fe20003f06270 */
[----:B------:R-:W-:-:S02]  /*dd30*/  VIADD R31, R164, 0xffffffd9 ;  /* 0xffffffd9a41f7836 */ /* 0x000fc40000000000 */
[--C-:B------:R-:W-:Y:S01]  /*dd40*/  @!P5 IMAD.IADD R30, R30, 0x1, -R27.reuse ;  /* 0x000000011e1ed824 */ /* 0x100fe200078e0a1b */
[----:B------:R-:W-:Y:S01]  /*dd50*/  ISETP.GT.U32.AND P5, PT, R27, R38, PT ;  /* 0x000000261b00720c */ /* 0x000fe20003fa4070 */
[----:B------:R-:W-:Y:S02]  /*dd60*/  IMAD R67, R28, 0x26, RZ ;  /* 0x000000261c437824 */ /* 0x000fe400078e02ff */
[--C-:B------:R-:W-:Y:S01]  /*dd70*/  @!P4 IMAD.IADD R41, R41, 0x1, -R27.reuse ;  /* 0x000000012929c824 */ /* 0x100fe200078e0a1b */
[----:B------:R-:W-:Y:S01]  /*dd80*/  ISETP.GT.U32.AND P4, PT, R27, R48, PT ;  /* 0x000000301b00720c */ /* 0x000fe20003f84070 */
[----:B------:R-:W-:Y:S02]  /*dd90*/  IMAD R163, R163, 0x20, R132 ;  /* 0x00000020a3a37824 */ /* 0x000fe400078e0284 */
[--C-:B------:R-:W-:Y:S01]  /*dda0*/  @!P2 IMAD.IADD R57, R57, 0x1, -R27.reuse ;  /* 0x000000013939a824 */ /* 0x100fe200078e0a1b */
[----:B------:R-:W-:Y:S01]  /*ddb0*/  ISETP.GE.U32.AND P2, PT, R31, 0x7fffff5a, PT ;  /* 0x7fffff5a1f00780c */ /* 0x000fe20003f46070 */
[----:B------:R-:W-:Y:S01]  /*ddc0*/  @!P3 IMAD.IADD R54, R54, 0x1, -R27 ;  /* 0x000000013636b824 */ /* 0x000fe200078e0a1b */
[----:B------:R-:W-:Y:S01]  /*ddd0*/  SHF.R.S32.HI R31, RZ, 0x1f, R67 ;  /* 0x0000001fff1f7819 */ /* 0x000fe20000011443 */
[----:B------:R-:W-:Y:S01]  /*dde0*/  VIADD R163, R163, 0x1 ;  /* 0x00000001a3a37836 */ /* 0x000fe20000000000 */
[----:B------:R-:W-:Y:S01]  /*ddf0*/  IADD3 R138, P3, PT, R67, R0, RZ ;  /* 0x00000000438a7210 */ /* 0x000fe20007f7e0ff */
[----:B------:R-:W-:-:S04]  /*de00*/  @!P5 IMAD.IADD R38, R38, 0x1, -R27 ;  /* 0x000000012626d824 */ /* 0x000fc800078e0a1b */
[----:B------:R-:W-:Y:S01]  /*de10*/  IMAD.X R139, R31, 0x1, R2, P3 ;  /* 0x000000011f8b7824 */ /* 0x000fe200018e0602 */
[----:B------:R-:W-:Y:S02]  /*de20*/  ISETP.GE.AND P3, PT, R163, RZ, PT ;  /* 0x000000ffa300720c */ /* 0x000fe40003f66270 */
[----:B------:R-:W0:Y:S01]  /*de30*/  S2R R163, SR_CgaCtaId ;  /* 0x0000000000a37919 */ /* 0x000e220000008800 */
[C---:B------:R-:W-:Y:S01]  /*de40*/  ISETP.GT.U32.AND P5, PT, R27.reuse, R45, PT ;  /* 0x0000002d1b00720c */ /* 0x040fe20003fa4070 */
[--C-:B------:R-:W-:Y:S01]  /*de50*/  @!P4 IMAD.IADD R48, R48, 0x1, -R27.reuse ;  /* 0x000000013030c824 */ /* 0x100fe200078e0a1b */
[----:B------:R-:W-:Y:S01]  /*de60*/  ISETP.GT.U32.AND P4, PT, R27, R56, PT ;  /* 0x000000381b00720c */ /* 0x000fe20003f84070 */
[----:B------:R-:W1:Y:S10]  /*de70*/  S2R R162, SR_CgaCtaId ;  /* 0x0000000000a27919 */ /* 0x000e740000008800 */
[--C-:B------:R-:W-:Y:S01]  /*de80*/  @!P5 IMAD.IADD R45, R45, 0x1, -R27.reuse ;  /* 0x000000012d2dd824 */ /* 0x100fe200078e0a1b */
[C---:B------:R-:W-:Y:S01]  /*de90*/  ISETP.GT.U32.AND P5, PT, R27.reuse, R52, PT ;  /* 0x000000341b00720c */ /* 0x040fe20003fa4070 */
[----:B------:R-:W-:Y:S01]  /*dea0*/  @!P4 IMAD.IADD R56, R56, 0x1, -R27 ;  /* 0x000000013838c824 */ /* 0x000fe200078e0a1b */
[----:B------:R-:W-:-:S11]  /*deb0*/  ISETP.GT.U32.AND P4, PT, R27, R62, PT ;  /* 0x0000003e1b00720c */ /* 0x000fd60003f84070 */
[--C-:B------:R-:W-:Y:S01]  /*dec0*/  @!P5 IMAD.IADD R52, R52, 0x1, -R27.reuse ;  /* 0x000000013434d824 */ /* 0x100fe200078e0a1b */
[C---:B------:R-:W-:Y:S01]  /*ded0*/  ISETP.GT.U32.AND P5, PT, R27.reuse, R47, PT ;  /* 0x0000002f1b00720c */ /* 0x040fe20003fa4070 */
[----:B------:R-:W-:Y:S01]  /*dee0*/  @!P4 IMAD.IADD R62, R62, 0x1, -R27 ;  /* 0x000000013e3ec824 */ /* 0x000fe200078e0a1b */
[----:B------:R-:W-:Y:S02]  /*def0*/  ISETP.GT.U32.AND P4, PT, R27, R59, PT ;  /* 0x0000003b1b00720c */ /* 0x000fe40003f84070 */
[----:B0-----:R-:W-:-:S05]  /*df00*/  LOP3.LUT R163, R163, 0x1, RZ, 0xc0, !PT ;  /* 0x00000001a3a37812 */ /* 0x001fca00078ec0ff */
[----:B------:R-:W-:-:S04]  /*df10*/  IMAD R163, R163, 0x20, R132 ;  /* 0x00000020a3a37824 */ /* 0x000fc800078e0284 */
[----:B------:R-:W-:Y:S02]  /*df20*/  VIADD R163, R163, 0x2 ;  /* 0x00000002a3a37836 */ /* 0x000fe40000000000 */
[--C-:B------:R-:W-:Y:S01]  /*df30*/  @!P5 IMAD.IADD R47, R47, 0x1, -R27.reuse ;  /* 0x000000012f2fd824 */ /* 0x100fe200078e0a1b */
[----:B------:R-:W-:Y:S01]  /*df40*/  ISETP.GT.U32.AND P5, PT, R27, R55, PT ;  /* 0x000000371b00720c */ /* 0x000fe20003fa4070 */
[----:B------:R-:W-:Y:S01]  /*df50*/  @!P4 IMAD.IADD R59, R59, 0x1, -R27 ;  /* 0x000000013b3bc824 */ /* 0x000fe200078e0a1b */
[----:B------:R-:W-:Y:S02]  /*df60*/  ISETP.GE.AND P4, PT, R163, RZ, PT ;  /* 0x000000ffa300720c */ /* 0x000fe40003f86270 */
[----:B-1----:R-:W-:-:S05]  /*df70*/  LOP3.LUT R163, R162, 0x1, RZ, 0xc0, !PT ;  /* 0x00000001a2a37812 */ /* 0x002fca00078ec0ff */
[----:B------:R-:W-:-:S04]  /*df80*/  IMAD R163, R163, 0x20, R132 ;  /* 0x00000020a3a37824 */ /* 0x000fc800078e0284 */
[----:B------:R-:W-:Y:S02]  /*df90*/  VIADD R163, R163, 0x4 ;  /* 0x00000004a3a37836 */ /* 0x000fe40000000000 */
[----:B------:R-:W-:Y:S01]  /*dfa0*/  @!P5 IMAD.IADD R55, R55, 0x1, -R27 ;  /* 0x000000013737d824 */ /* 0x000fe200078e0a1b */
[----:B------:R-:W-:Y:S01]  /*dfb0*/  ISETP.GT.U32.AND P5, PT, R27, R63, PT ;  /* 0x0000003f1b00720c */ /* 0x000fe20003fa4070 */
[----:B------:R-:W-:Y:S01]  /*dfc0*/  @!P0 IMAD.MOV R34, RZ, RZ, -R34 ;  /* 0x000000ffff228224 */ /* 0x000fe200078e0a22 */
[----:B------:R-:W-:Y:S02]  /*dfd0*/  ISETP.GE.AND P0, PT, R163, RZ, PT ;  /* 0x000000ffa300720c */ /* 0x000fe40003f06270 */
[----:B------:R-:W0:Y:S01]  /*dfe0*/  S2R R163, SR_CgaCtaId ;  /* 0x0000000000a37919 */ /* 0x000e220000008800 */
[----:B------:R-:W-:Y:S01]  /*dff0*/  PRMT R69, RZ, 0x7610, R69 ;  /* 0x00007610ff457816 */ /* 0x000fe20000000045 */
[----:B------:R-:W-:Y:S02]  /*e000*/  @!P2 IMAD.MOV.U32 R64, RZ, RZ, R138 ;  /* 0x000000ffff40a224 */ /* 0x000fe400078e008a */
[----:B------:R-:W-:-:S05]  /*e010*/  @!P2 IMAD.MOV.U32 R65, RZ, RZ, R139 ;  /* 0x000000ffff41a224 */ /* 0x000fca00078e008b */
[----:B------:R1:W2:Y:S01]  /*e020*/  @!P2 LDG.E.U8 R69, desc[UR14][R64.64] ;  /* 0x0000000e4045a981 */ /* 0x0002a2000c1e1100 */
[----:B------:R-:W-:Y:S01]  /*e030*/  @!P5 IMAD.IADD R63, R63, 0x1, -R27 ;  /* 0x000000013f3fd824 */ /* 0x000fe200078e0a1b */
[----:B------:R-:W-:Y:S02]  /*e040*/  LOP3.LUT R162, R162, 0x1, RZ, 0xc0, !PT ;  /* 0x00000001a2a27812 */ /* 0x000fe400078ec0ff */
[----:B-1----:R-:W-:Y:S02]  /*e050*/  IADD3 R64, P5, PT, R67, R3, RZ ;  /* 0x0000000343407210 */ /* 0x002fe40007fbe0ff */
[----:B------:R-:W-:-:S03]  /*e060*/  ISETP.GT.U32.AND P6, PT, R27, R53, PT ;  /* 0x000000351b00720c */ /* 0x000fc60003fc4070 */
[----:B------:R-:W-:Y:S01]  /*e070*/  IMAD.X R31, R31, 0x1, R4, P5 ;  /* 0x000000011f1f7824 */ /* 0x000fe200028e0604 */
[----:B------:R-:W-:Y:S01]  /*e080*/  ISETP.GT.U32.AND P5, PT, R27, R30, PT ;  /* 0x0000001e1b00720c */ /* 0x000fe20003fa4070 */
[----:B------:R-:W-:-:S04]  /*e090*/  IMAD R162, R162, 0x20, R132 ;  /* 0x00000020a2a27824 */ /* 0x000fc800078e0284 */
[----:B------:R-:W-:-:S04]  /*e0a0*/  VIADD R162, R162, 0x3 ;  /* 0x00000003a2a27836 */ /* 0x000fc80000000000 */
[----:B------:R-:W-:Y:S01]  /*e0b0*/  @!P6 IMAD.IADD R53, R53, 0x1, -R27 ;  /* 0x000000013535e824 */ /* 0x000fe200078e0a1b */
[----:B------:R-:W-:-:S03]  /*e0c0*/  ISETP.GT.U32.AND P6, PT, R27, R61, PT ;  /* 0x0000003d1b00720c */ /* 0x000fc60003fc4070 */
[----:B------:R-:W-:Y:S01]  /*e0d0*/  @!P5 IMAD.IADD R30, R30, 0x1, -R27 ;  /* 0x000000011e1ed824 */ /* 0x000fe200078e0a1b */
[----:B------:R-:W-:Y:S02]  /*e0e0*/  ISETP.GE.AND P5, PT, R162, RZ, PT ;  /* 0x000000ffa200720c */ /* 0x000fe40003fa6270 */
[C---:B0-----:R-:W-:Y:S02]  /*e0f0*/  LOP3.LUT R162, R163.reuse, 0x1, RZ, 0xc0, !PT ;  /* 0x00000001a3a27812 */ /* 0x041fe400078ec0ff */
[----:B------:R-:W-:-:S05]  /*e100*/  LOP3.LUT R163, R163, 0x1, RZ, 0xc0, !PT ;  /* 0x00000001a3a37812 */ /* 0x000fca00078ec0ff */
[----:B------:R-:W-:-:S04]  /*e110*/  IMAD R163, R163, 0x20, R132 ;  /* 0x00000020a3a37824 */ /* 0x000fc800078e0284 */
[----:B------:R-:W-:Y:S01]  /*e120*/  VIADD R163, R163, 0x6 ;  /* 0x00000006a3a37836 */ /* 0x000fe20000000000 */
[----:B------:R-:W-:Y:S01]  /*e130*/  PRMT R68, RZ, 0x7610, R68 ;  /* 0x00007610ff447816 */ /* 0x000fe20000000044 */
[----:B------:R-:W-:Y:S01]  /*e140*/  @!P6 IMAD.IADD R61, R61, 0x1, -R27 ;  /* 0x000000013d3de824 */ /* 0x000fe200078e0a1b */
[----:B------:R-:W-:Y:S01]  /*e150*/  ISETP.GT.U32.AND P6, PT, R27, R60, PT ;  /* 0x0000003c1b00720c */ /* 0x000fe20003fc4070 */
[----:B------:R-:W-:Y:S01]  /*e160*/  @!P3 IMAD.MOV R40, RZ, RZ, -R40 ;  /* 0x000000ffff28b224 */ /* 0x000fe200078e0a28 */
[----:B------:R-:W-:Y:S01]  /*e170*/  ISETP.GE.AND P3, PT, R163, RZ, PT ;  /* 0x000000ffa300720c */ /* 0x000fe20003f66270 */
[----:B------:R-:W-:Y:S01]  /*e180*/  @!P2 IMAD.MOV.U32 R65, RZ, RZ, R31 ;  /* 0x000000ffff41a224 */ /* 0x000fe200078e001f */
[----:B------:R-:W0:Y:S04]  /*e190*/  S2R R163, SR_CgaCtaId ;  /* 0x0000000000a37919 */ /* 0x000e280000008800 */
[----:B------:R1:W2:Y:S01]  /*e1a0*/  @!P2 LDG.E.U8 R68, desc[UR14][R64.64] ;  /* 0x0000000e4044a981 */ /* 0x0002a2000c1e1100 */
[----:B------:R-:W-:-:S03]  /*e1b0*/  ISETP.GE.AND P2, PT, R66, RZ, PT ;  /* 0x000000ff4200720c */ /* 0x000fc60003f46270 */
[----:B------:R-:W-:Y:S01]  /*e1c0*/  STL [R1+0x3bc], R138 ;  /* 0x0003bc8a01007387 */ /* 0x000fe20000100800 */
[----:B------:R-:W-:-:S03]  /*e1d0*/  @!P6 IMAD.IADD R60, R60, 0x1, -R27 ;  /* 0x000000013c3ce824 */ /* 0x000fc600078e0a1b */
[----:B------:R-:W-:Y:S01]  /*e1e0*/  STL [R1+0x3b8], R139 ;  /* 0x0003b88b01007387 */ /* 0x000fe20000100800 */
[----:B------:R-:W-:-:S03]  /*e1f0*/  VIADD R27, R164, 0xffffffe0 ;  /* 0xffffffe0a41b7836 */ /* 0x000fc60000000000 */
[----:B------:R-:W-:Y:S04]  /*e200*/  STL [R1+0x3c4], R64 ;  /* 0x0003c44001007387 */ /* 0x000fe80000100800 */
[----:B------:R1:W-:Y:S01]  /*e210*/  STL [R1+0x3c0], R31 ;  /* 0x0003c01f01007387 */ /* 0x0003e20000100800 */
[----:B------:R-:W-:Y:S01]  /*e220*/  @!P2 IMAD.MOV R32, RZ, RZ, -R32 ;  /* 0x000000ffff20a224 */ /* 0x000fe200078e0a20 */
[----:B------:R-:W-:Y:S01]  /*e230*/  ISETP.GE.U32.AND P6, PT, R27, 0x7fffff61, PT ;  /* 0x7fffff611b00780c */ /* 0x000fe20003fc6070 */
[----:B-1----:R-:W-:Y:S02]  /*e240*/  IMAD R31, R28, 0x1f, RZ ;  /* 0x0000001f1c1f7824 */ /* 0x002fe400078e02ff */
[----:B------:R-:W-:-:S03]  /*e250*/  IMAD R162, R162, 0x20, R132 ;  /* 0x00000020a2a27824 */ /* 0x000fc600078e0284 */
[----:B------:R-:W-:Y:S02]  /*e260*/  SHF.R.S32.HI R27, RZ, 0x1f, R31 ;  /* 0x0000001fff1b7819 */ /* 0x000fe4000001141f */
[----:B------:R-:W-:Y:S01]  /*e270*/  IADD3 R64, P2, PT, R31, R0, RZ ;  /* 0x000000001f407210 */ /* 0x000fe20007f5e0ff */
[----:B------:R-:W-:-:S04]  /*e280*/  VIADD R162, R162, 0x5 ;  /* 0x00000005a2a27836 */ /* 0x000fc80000000000 */
[----:B------:R-:W-:Y:S01]  /*e290*/  IMAD.X R65, R27, 0x1, R2, P2 ;  /* 0x000000011b417824 */ /* 0x000fe200010e0602 */
[----:B------:R-:W-:-:S05]  /*e2a0*/  IADD3 R31, P2, PT, R31, R3, RZ ;  /* 0x000000031f1f7210 */ /* 0x000fca0007f5e0ff */
[----:B------:R-:W-:Y:S01]  /*e2b0*/  IMAD.X R27, R27, 0x1, R4, P2 ;  /* 0x000000011b1b7824 */ /* 0x000fe200010e0604 */
[----:B------:R-:W-:Y:S02]  /*e2c0*/  ISETP.GE.AND P2, PT, R162, RZ, PT ;  /* 0x000000ffa200720c */ /* 0x000fe40003f46270 */
[----:B0-----:R-:W-:-:S05]  /*e2d0*/  LOP3.LUT R162, R163, 0x1, RZ, 0xc0, !PT ;  /* 0x00000001a3a27812 */ /* 0x001fca00078ec0ff */
[----:B------:R-:W-:-:S04]  /*e2e0*/  IMAD R162, R162, 0x20, R132 ;  /* 0x00000020a2a27824 */ /* 0x000fc800078e0284 */
[----:B------:R-:W-:Y:S02]  /*e2f0*/  VIADD R162, R162, 0x7 ;  /* 0x00000007a2a27836 */ /* 0x000fe40000000000 */
[----:B------:R-:W-:-:S03]  /*e300*/  @!P4 IMAD.MOV R39, RZ, RZ, -R39 ;  /* 0x000000ffff27c224 */ /* 0x000fc600078e0a27 */
[----:B------:R-:W-:Y:S02]  /*e310*/  ISETP.GE.AND P4, PT, R162, RZ, PT ;  /* 0x000000ffa200720c */ /* 0x000fe40003f86270 */
[----:B------:R-:W0:Y:S01]  /*e320*/  S2R R162, SR_CgaCtaId ;  /* 0x0000000000a27919 */ /* 0x000e220000008800 */
[----:B------:R-:W-:Y:S01]  /*e330*/  PRMT R95, RZ, 0x7610, R95 ;  /* 0x00007610ff5f7816 */ /* 0x000fe2000000005f */
[----:B------:R1:W-:Y:S01]  /*e340*/  STL [R1+0x328], R64 ;  /* 0x0003284001007387 */ /* 0x0003e20000100800 */
[----:B------:R-:W-:-:S03]  /*e350*/  PRMT R97, RZ, 0x7610, R97 ;  /* 0x00007610ff617816 */ /* 0x000fc60000000061 */
[----:B------:R1:W-:Y:S04]  /*e360*/  STL [R1+0x324], R65 ;  /* 0x0003244101007387 */ /* 0x0003e80000100800 */
[----:B------:R1:W3:Y:S04]  /*e370*/  @!P6 LDG.E.U8 R95, desc[UR14][R64.64] ;  /* 0x0000000e405fe981 */ /* 0x0002e8000c1e1100 */
[----:B------:R4:W-:Y:S01]  /*e380*/  STL [R1+0x330], R31 ;  /* 0x0003301f01007387 */ /* 0x0009e20000100800 */
[----:B------:R-:W-:-:S03]  /*e390*/  LOP3.LUT R163, R163, 0x1, RZ, 0xc0, !PT ;  /* 0x00000001a3a37812 */ /* 0x000fc600078ec0ff */
[----:B------:R0:W-:Y:S01]  /*e3a0*/  STL [R1+0x32c], R27 ;  /* 0x00032c1b01007387 */ /* 0x0001e20000100800 */
[----:B-1----:R-:W-:Y:S02]  /*e3b0*/  @!P6 IMAD.MOV.U32 R64, RZ, RZ, R31 ;  /* 0x000000ffff40e224 */ /* 0x002fe400078e001f */
[----:B------:R-:W-:Y:S02]  /*e3c0*/  @!P6 IMAD.MOV.U32 R65, RZ, RZ, R27 ;  /* 0x000000ffff41e224 */ /* 0x000fe400078e001b */
[----:B----4-:R-:W-:Y:S02]  /*e3d0*/  IMAD R31, R28, 0x17, RZ ;  /* 0x000000171c1f7824 */ /* 0x010fe400078e02ff */
[----:B------:R-:W-:Y:S01]  /*e3e0*/  @!P3 IMAD.MOV R35, RZ, RZ, -R35 ;  /* 0x000000ffff23b224 */ /* 0x000fe200078e0a23 */
[----:B------:R1:W4:Y:S01]  /*e3f0*/  @!P6 LDG.E.U8 R97, desc[UR14][R64.64] ;  /* 0x0000000e4061e981 */ /* 0x000322000c1e1100 */
[----:B0-----:R-:W-:Y:S02]  /*e400*/  VIADD R27, R164, 0xffffffe8 ;  /* 0xffffffe8a41b7836 */ /* 0x001fe40000000000 */
[----:B------:R-:W-:-:S03]  /*e410*/  IMAD R163, R163, 0x20, R132 ;  /* 0x00000020a3a37824 */ /* 0x000fc600078e0284 */
[----:B------:R-:W-:Y:S02]  /*e420*/  ISETP.GE.U32.AND P6, PT, R27, 0x7fffff69, PT ;  /* 0x7fffff691b00780c */ /* 0x000fe40003fc6070 */
[----:B------:R-:W-:Y:S02]  /*e430*/  SHF.R.S32.HI R27, RZ, 0x1f, R31 ;  /* 0x0000001fff1b7819 */ /* 0x000fe4000001141f */
[----:B-1----:R-:W-:Y:S01]  /*e440*/  IADD3 R64, P3, PT, R31, R0, RZ ;  /* 0x000000001f407210 */ /* 0x002fe20007f7e0ff */
[----:B------:R-:W-:-:S04]  /*e450*/  VIADD R163, R163, 0x8 ;  /* 0x00000008a3a37836 */ /* 0x000fc80000000000 */
[----:B------:R-:W-:Y:S01]  /*e460*/  IMAD.X R65, R27, 0x1, R2, P3 ;  /* 0x000000011b417824 */ /* 0x000fe200018e0602 */
[----:B------:R-:W-:Y:S01]  /*e470*/  IADD3 R31, P3, PT, R31, R3, RZ ;  /* 0x000000031f1f7210 */ /* 0x000fe20007f7e0ff */
[----:B------:R-:W-:Y:S01]  /*e480*/  @!P5 IMAD.MOV R38, RZ, RZ, -R38 ;  /* 0x000000ffff26d224 */ /* 0x000fe200078e0a26 */
[----:B------:R-:W-:Y:S01]  /*e490*/  PRMT R67, RZ, 0x7610, R67 ;  /* 0x00007610ff437816 */ /* 0x000fe20000000043 */
[----:B------:R-:W-:Y:S01]  /*e4a0*/  @!P4 IMAD.MOV R46, RZ, RZ, -R46 ;  /* 0x000000ffff2ec224 */ /* 0x000fe200078e0a2e */
[----:B------:R-:W-:Y:S01]  /*e4b0*/  ISETP.GE.AND P5, PT, R163, RZ, PT ;  /* 0x000000ffa300720c */ /* 0x000fe20003fa6270 */
[----:B------:R-:W-:Y:S01]  /*e4c0*/  IMAD.X R27, R27, 0x1, R4, P3 ;  /* 0x000000011b1b7824 */ /* 0x000fe200018e0604 */
[----:B------:R-:W-:Y:S01]  /*e4d0*/  ISETP.GE.AND P4, PT, R137, RZ, PT ;  /* 0x000000ff8900720c */ /* 0x000fe20003f86270 */
[----:B------:R0:W-:Y:S01]  /*e4e0*/  STL [R1+0x2a8], R64 ;  /* 0x0002a84001007387 */ /* 0x0001e20000100800 */
[----:B------:R-:W-:Y:S02]  /*e4f0*/  LOP3.LUT R163, R162, 0x1, RZ, 0xc0, !PT ;  /* 0x00000001a2a37812 */ /* 0x000fe400078ec0ff */
[----:B------:R-:W-:Y:S01]  /*e500*/  ISETP.GE.AND P3, PT, R93, RZ, PT ;  /* 0x000000ff5d00720c */ /* 0x000fe20003f66270 */
[----:B------:R1:W-:Y:S01]  /*e510*/  STL [R1+0x2a4], R65 ;  /* 0x0002a44101007387 */ /* 0x0003e20000100800 */
[----:B------:R-:W-:-:S03]  /*e520*/  PRMT R93, RZ, 0x7610, R93 ;  /* 0x00007610ff5d7816 */ /* 0x000fc6000000005d */
[----:B------:R0:W3:Y:S01]  /*e530*/  @!P6 LDG.E.U8 R67, desc[UR14][R64.64] ;  /* 0x0000000e4043e981 */ /* 0x0000e2000c1e1100 */
[----:B------:R-:W-:-:S03]  /*e540*/  IMAD R163, R163, 0x20, R132 ;  /* 0x00000020a3a37824 */ /* 0x000fc600078e0284 */
[----:B------:R1:W-:Y:S04]  /*e550*/  STL [R1+0x2b0], R31 ;  /* 0x0002b01f01007387 */ /* 0x0003e80000100800 */
[----:B------:R1:W-:Y:S01]  /*e560*/  STL [R1+0x2ac], R27 ;  /* 0x0002ac1b01007387 */ /* 0x0003e20000100800 */
[----:B0-----:R-:W-:Y:S02]  /*e570*/  @!P6 IMAD.MOV.U32 R64, RZ, RZ, R31 ;  /* 0x000000ffff40e224 */ /* 0x001fe400078e001f */
[----:B-1----:R-:W-:Y:S02]  /*e580*/  @!P6 IMAD.MOV.U32 R65, RZ, RZ, R27 ;  /* 0x000000ffff41e224 */ /* 0x002fe400078e001b */
[----:B------:R-:W-:Y:S02]  /*e590*/  IMAD R31, R28, 0xf, RZ ;  /* 0x0000000f1c1f7824 */ /* 0x000fe400078e02ff */
[----:B------:R-:W-:Y:S01]  /*e5a0*/  VIADD R163, R163, 0xa ;  /* 0x0000000aa3a37836 */ /* 0x000fe20000000000 */
[----:B------:R0:W3:Y:S01]  /*e5b0*/  @!P6 LDG.E.U8 R93, desc[UR14][R64.64] ;  /* 0x0000000e405de981 */ /* 0x0000e2000c1e1100 */
[----:B------:R-:W-:-:S02]  /*e5c0*/  VIADD R27, R164, 0xfffffff0 ;  /* 0xfffffff0a41b7836 */ /* 0x000fc40000000000 */
[----:B------:R-:W-:Y:S01]  /*e5d0*/  @!P5 IMAD.MOV R45, RZ, RZ, -R45 ;  /* 0x000000ffff2dd224 */ /* 0x000fe200078e0a2d */
[----:B------:R-:W-:Y:S02]  /*e5e0*/  ISETP.GE.AND P5, PT, R136, RZ, PT ;  /* 0x000000ff8800720c */ /* 0x000fe40003fa6270 */
[----:B------:R-:W-:Y:S01]  /*e5f0*/  ISETP.GE.U32.AND P6, PT, R27, 0x7fffff71, PT ;  /* 0x7fffff711b00780c */ /* 0x000fe20003fc6070 */
[----:B------:R-:W-:Y:S01]  /*e600*/  @!P4 IMAD.MOV R41, RZ, RZ, -R41 ;  /* 0x000000ffff29c224 */ /* 0x000fe200078e0a29 */
[----:B------:R-:W-:Y:S01]  /*e610*/  SHF.R.S32.HI R27, RZ, 0x1f, R31 ;  /* 0x0000001fff1b7819 */ /* 0x000fe2000001141f */
[----:B------:R-:W-:Y:S01]  /*e620*/  @!P2 IMAD.MOV R36, RZ, RZ, -R36 ;  /* 0x000000ffff24a224 */ /* 0x000fe200078e0a24 */
[----:B------:R-:W-:Y:S02]  /*e630*/  IADD3 R138, P4, PT, R31, R0, RZ ;  /* 0x000000001f8a7210 */ /* 0x000fe40007f9e0ff */
[----:B------:R-:W-:Y:S02]  /*e640*/  ISETP.GE.AND P2, PT, R163, RZ, PT ;  /* 0x000000ffa300720c */ /* 0x000fe40003f46270 */
[----:B------:R-:W-:Y:S01]  /*e650*/  LOP3.LUT R162, R162, 0x1, RZ, 0xc0, !PT ;  /* 0x00000001a2a27812 */ /* 0x000fe200078ec0ff */
[----:B------:R-:W-:Y:S01]  /*e660*/  IMAD.X R139, R27, 0x1, R2, P4 ;  /* 0x000000011b8b7824 */ /* 0x000fe200020e0602 */
[----:B------:R-:W-:-:S02]  /*e670*/  IADD3 R31, P4, PT, R31, R3, RZ ;  /* 0x000000031f1f7210 */ /* 0x000fc40007f9e0ff */
[----:B------:R-:W-:Y:S01]  /*e680*/  PRMT R66, RZ, 0x7610, R66 ;  /* 0x00007610ff427816 */ /* 0x000fe20000000042 */
[----:B------:R-:W-:Y:S02]  /*e690*/  IMAD R162, R162, 0x20, R132 ;  /* 0x00000020a2a27824 */ /* 0x000fe400078e0284 */
[----:B0-----:R-:W-:Y:S02]  /*e6a0*/  @!P6 IMAD.MOV.U32 R64, RZ, RZ, R138 ;  /* 0x000000ffff40e224 */ /* 0x001fe400078e008a */
[----:B------:R-:W-:Y:S02]  /*e6b0*/  @!P6 IMAD.MOV.U32 R65, RZ, RZ, R139 ;  /* 0x000000ffff41e224 */ /* 0x000fe400078e008b */
[----:B------:R-:W-:Y:S02]  /*e6c0*/  VIADD R162, R162, 0x9 ;  /* 0x00000009a2a27836 */ /* 0x000fe40000000000 */
[----:B------:R-:W-:Y:S02]  /*e6d0*/  IMAD.X R27, R27, 0x1, R4, P4 ;  /* 0x000000011b1b7824 */ /* 0x000fe400020e0604 */
[----:B------:R-:W-:Y:S01]  /*e6e0*/  @!P5 IMAD.MOV R52, RZ, RZ, -R52 ;  /* 0x000000ffff34d224 */ /* 0x000fe200078e0a34 */
[----:B------:R-:W-:Y:S01]  /*e6f0*/  ISETP.GE.AND P5, PT, R133, RZ, PT ;  /* 0x000000ff8500720c */ /* 0x000fe20003fa6270 */
[----:B------:R-:W-:Y:S01]  /*e700*/  STL [R1+0x228], R138 ;  /* 0x0002288a01007387 */ /* 0x000fe20000100800 */
[----:B------:R-:W-:Y:S01]  /*e710*/  @!P2 IMAD.MOV R43, RZ, RZ, -R43 ;  /* 0x000000ffff2ba224 */ /* 0x000fe200078e0a2b */
[----:B------:R-:W-:Y:S01]  /*e720*/  ISETP.GE.AND P2, PT, R109, RZ, PT ;  /* 0x000000ff6d00720c */ /* 0x000fe20003f46270 */
[----:B------:R-:W-:Y:S01]  /*e730*/  @!P3 IMAD.MOV R42, RZ, RZ, -R42 ;  /* 0x000000ffff2ab224 */ /* 0x000fe200078e0a2a */
[----:B------:R-:W-:Y:S01]  /*e740*/  STL [R1+0x224], R139 ;  /* 0x0002248b01007387 */ /* 0x000fe20000100800 */
[----:B------:R-:W-:Y:S01]  /*e750*/  @!P0 IMAD.MOV R37, RZ, RZ, -R37 ;  /* 0x000000ffff258224 */ /* 0x000fe200078e0a25 */
[----:B------:R-:W-:-:S02]  /*e760*/  ISETP.GE.AND P3, PT, R108, RZ, PT ;  /* 0x000000ff6c00720c */ /* 0x000fc40003f66270 */
[----:B------:R0:W4:Y:S01]  /*e770*/  @!P6 LDG.E.U8 R66, desc[UR14][R64.64] ;  /* 0x0000000e4042e981 */ /* 0x000122000c1e1100 */
[----:B------:R-:W-:Y:S01]  /*e780*/  ISETP.GE.AND P0, PT, R162, RZ, PT ;  /* 0x000000ffa200720c */ /* 0x000fe20003f06270 */
[----:B------:R-:W-:Y:S02]  /*e790*/  @!P6 IMAD.MOV.U32 R108, RZ, RZ, R31 ;  /* 0x000000ffff6ce224 */ /* 0x000fe400078e001f */
[----:B------:R1:W-:Y:S01]  /*e7a0*/  STL [R1+0x230], R31 ;  /* 0x0002301f01007387 */ /* 0x0003e20000100800 */
[----:B------:R-:W-:Y:S01]  /*e7b0*/  @!P6 IMAD.MOV.U32 R109, RZ, RZ, R27 ;  /* 0x000000ffff6de224 */ /* 0x000fe200078e001b */
[----:B------:R-:W-:Y:S02]  /*e7c0*/  ISETP.GE.AND P4, PT, R134, RZ, PT ;  /* 0x000000ff8600720c */ /* 0x000fe40003f86270 */
[----:B------:R1:W-:Y:S01]  /*e7d0*/  STL [R1+0x22c], R27 ;  /* 0x00022c1b01007387 */ /* 0x0003e20000100800 */
[----:B0-----:R-:W-:Y:S01]  /*e7e0*/  PRMT R65, RZ, 0x7610, R65 ;  /* 0x00007610ff417816 */ /* 0x001fe20000000041 */
[----:B-1----:R-:W-:-:S05]  /*e7f0*/  IMAD R31, R28, 0x7, RZ ;  /* 0x000000071c1f7824 */ /* 0x002fca00078e02ff */
[----:B------:R0:W4:Y:S01]  /*e800*/  @!P6 LDG.E.U8 R65, desc[UR14][R108.64] ;  /* 0x0000000e6c41e981 */ /* 0x000122000c1e1100 */
[----:B------:R-:W-:Y:S02]  /*e810*/  VIADD R27, R164, 0xfffffff8 ;  /* 0xfffffff8a41b7836 */ /* 0x000fe40000000000 */
[----:B------:R-:W-:-:S03]  /*e820*/  @!P5 IMAD.MOV R47, RZ, RZ, -R47 ;  /* 0x000000ffff2fd224 */ /* 0x000fc600078e0a2f */
[----:B------:R-:W-:Y:S02]  /*e830*/  ISETP.GE.U32.AND P6, PT, R27, 0x7fffff79, PT ;  /* 0x7fffff791b00780c */ /* 0x000fe40003fc6070 */
[----:B------:R-:W-:Y:S02]  /*e840*/  SHF.R.S32.HI R27, RZ, 0x1f, R31 ;  /* 0x0000001fff1b7819 */ /* 0x000fe4000001141f */
[----:B------:R-:W-:Y:S01]  /*e850*/  IADD3 R134, P5, PT, R31, R0, RZ ;  /* 0x000000001f867210 */ /* 0x000fe20007fbe0ff */
[----:B------:R-:W-:Y:S01]  /*e860*/  @!P0 IMAD.MOV R44, RZ, RZ, -R44 ;  /* 0x000000ffff2c8224 */ /* 0x000fe200078e0a2c */
[----:B------:R-:W-:Y:S01]  /*e870*/  ISETP.GE.AND P0, PT, R135, RZ, PT ;  /* 0x000000ff8700720c */ /* 0x000fe20003f06270 */
[----:B------:R-:W-:Y:S01]  /*e880*/  @!P4 IMAD.MOV R48, RZ, RZ, -R48 ;  /* 0x000000ffff30c224 */ /* 0x000fe200078e0a30 */
[----:B------:R-:W-:Y:S01]  /*e890*/  ISETP.GE.AND P4, PT, R96, RZ, PT ;  /* 0x000000ff6000720c */ /* 0x000fe20003f86270 */
[----:B------:R-:W-:Y:S01]  /*e8a0*/  IMAD.X R135, R27, 0x1, R2, P5 ;  /* 0x000000011b877824 */ /* 0x000fe200028e0602 */
[----:B------:R-:W-:-:S02]  /*e8b0*/  IADD3 R96, P5, PT, R31, R3, RZ ;  /* 0x000000031f607210 */ /* 0x000fc40007fbe0ff */
[----:B------:R-:W-:Y:S01]  /*e8c0*/  PRMT R64, RZ, 0x7610, R64 ;  /* 0x00007610ff407816 */ /* 0x000fe20000000040 */
[----:B0-----:R-:W-:Y:S02]  /*e8d0*/  @!P6 IMAD.MOV.U32 R108, RZ, RZ, R134 ;  /* 0x000000ffff6ce224 */ /* 0x001fe400078e0086 */
[----:B------:R-:W-:Y:S02]  /*e8e0*/  @!P6 IMAD.MOV.U32 R109, RZ, RZ, R135 ;  /* 0x000000ffff6de224 */ /* 0x000fe400078e0087 */
[----:B------:R-:W-:Y:S01]  /*e8f0*/  IMAD.X R27, R27, 0x1, R4, P5 ;  /* 0x000000011b1b7824 */ /* 0x000fe200028e0604 */
[----:B------:R-:W-:Y:S02]  /*e900*/  PRMT R31, RZ, 0x7610, R31 ;  /* 0x00007610ff1f7816 */ /* 0x000fe4000000001f */
[----:B------:R0:W4:Y:S02]  /*e910*/  @!P6 LDG.E.U8 R64, desc[UR14][R108.64] ;  /* 0x0000000e6c40e981 */ /* 0x000124000c1e1100 */
[----:B0-----:R-:W-:-:S02]  /*e920*/  @!P6 IMAD.MOV.U32 R108, RZ, RZ, R96 ;  /* 0x000000ffff6ce224 */ /* 0x001fc400078e0060 */
[----:B------:R-:W-:-:S05]  /*e930*/  @!P6 IMAD.MOV.U32 R109, RZ, RZ, R27 ;  /* 0x000000ffff6de224 */ /* 0x000fca00078e001b */
[----:B------:R0:W4:Y:S01]  /*e940*/  @!P6 LDG.E.U8 R31, desc[UR14][R108.64] ;  /* 0x0000000e6c1fe981 */ /* 0x000122000c1e1100 */
[----:B------:R-:W-:Y:S01]  /*e950*/  @!P0 IMAD.MOV R51, RZ, RZ, -R51 ;  /* 0x000000ffff338224 */ /* 0x000fe200078e0a33 */
[----:B------:R-:W-:Y:S02]  /*e960*/  ISETP.GE.AND P0, PT, R131, RZ, PT ;  /* 0x000000ff8300720c */ /* 0x000fe40003f06270 */
[----:B------:R-:W-:Y:S01]  /*e970*/  STL [R1+0x1a8], R134 ;  /* 0x0001a88601007387 */ /* 0x000fe20000100800 */
[----:B------:R-:W-:-:S03]  /*e980*/  ISETP.GE.AND P5, PT, R129, RZ, PT ;  /* 0x000000ff8100720c */ /* 0x000fc60003fa6270 */
[----:B------:R-:W-:Y:S07]  /*e990*/  STL [R1+0x1a4], R135 ;  /* 0x0001a48701007387 */ /* 0x000fee0000100800 */
[----:B------:R-:W-:Y:S01]  /*e9a0*/  @!P0 IMAD.MOV R58, RZ, RZ, -R58 ;  /* 0x000000ffff3a8224 */ /* 0x000fe200078e0a3a */
[----:B------:R-:W-:Y:S01]  /*e9b0*/  ISETP.GE.AND P0, PT, R128, RZ, PT ;  /* 0x000000ff8000720c */ /* 0x000fe20003f06270 */
[----:B------:R1:W-:Y:S04]  /*e9c0*/  STL [R1+0x1b0], R96 ;  /* 0x0001b06001007387 */ /* 0x0003e80000100800 */
[----:B------:R0:W-:Y:S01]  /*e9d0*/  STL [R1+0x1ac], R27 ;  /* 0x0001ac1b01007387 */ /* 0x0001e20000100800 */
[----:B-1----:R-:W-:-:S02]  /*e9e0*/  IMAD R96, R28, 0x7f, RZ ;  /* 0x0000007f1c607824 */ /* 0x002fc400078e02ff */
[----:B0-----:R-:W-:-:S05]  /*e9f0*/  VIADD R27, R164, 0xffffff80 ;  /* 0xffffff80a41b7836 */ /* 0x001fca0000000000 */
[----:B------:R-:W-:Y:S01]  /*ea00*/  @!P0 IMAD.MOV R53, RZ, RZ, -R53 ;  /* 0x000000ffff358224 */ /* 0x000fe200078e0a35 */
[----:B------:R-:W-:Y:S02]  /*ea10*/  IADD3 R108, P0, PT, R96, R0, RZ ;  /* 0x00000000606c7210 */ /* 0x000fe40007f1e0ff */
[----:B------:R-:W-:Y:S02]  /*ea20*/  ISETP.GE.U32.AND P6, PT, R27, 0x7fffff01, PT ;  /* 0x7fffff011b00780c */ /* 0x000fe40003fc6070 */
[----:B------:R-:W-:Y:S01]  /*ea30*/  SHF.R.S32.HI R27, RZ, 0x1f, R96 ;  /* 0x0000001fff1b7819 */ /* 0x000fe20000011460 */
[----:B------:R-:W-:Y:S01]  /*ea40*/  @!P2 IMAD.MOV R50, RZ, RZ, -R50 ;  /* 0x000000ffff32a224 */ /* 0x000fe200078e0a32 */
[----:B------:R-:W-:Y:S01]  /*ea50*/  ISETP.GE.AND P2, PT, R130, RZ, PT ;  /* 0x000000ff8200720c */ /* 0x000fe20003f46270 */
[----:B------:R-:W-:Y:S01]  /*ea60*/  @!P4 IMAD.MOV R55, RZ, RZ, -R55 ;  /* 0x000000ffff37c224 */ /* 0x000fe200078e0a37 */
[----:B------:R-:W-:Y:S01]  /*ea70*/  ISETP.GE.AND P4, PT, R113, RZ, PT ;  /* 0x000000ff7100720c */ /* 0x000fe20003f86270 */
[----:B------:R-:W-:Y:S01]  /*ea80*/  IMAD.X R109, R27, 0x1, R2, P0 ;  /* 0x000000011b6d7824 */ /* 0x000fe200000e0602 */
[----:B------:R-:W-:Y:S01]  /*ea90*/  IADD3 R113, P0, PT, R96, R3, RZ ;  /* 0x0000000360717210 */ /* 0x000fe20007f1e0ff */
[----:B------:R-:W-:Y:S01]  /*eaa0*/  @!P5 IMAD.MOV R54, RZ, RZ, -R54 ;  /* 0x000000ffff36d224 */ /* 0x000fe200078e0a36 */
[----:B------:R-:W-:-:S02]  /*eab0*/  ISETP.GE.AND P5, PT, R94, RZ, PT ;  /* 0x000000ff5e00720c */ /* 0x000fc40003fa6270 */
[----:B------:R-:W-:Y:S01]  /*eac0*/  PRMT R94, RZ, 0x7610, R94 ;  /* 0x00007610ff5e7816 */ /* 0x000fe2000000005e */
[----:B------:R-:W-:Y:S01]  /*ead0*/  IMAD.X R27, R27, 0x1, R4, P0 ;  /* 0x000000011b1b7824 */ /* 0x000fe200000e0604 */
[----:B------:R0:W-:Y:S01]  /*eae0*/  STL [R1+0x400], R108 ;  /* 0x0004006c01007387 */ /* 0x0001e20000100800 */
[----:B------:R-:W-:-:S03]  /*eaf0*/  PRMT R96, RZ, 0x7610, R96 ;  /* 0x00007610ff607816 */ /* 0x000fc60000000060 */
[----:B------:R1:W-:Y:S04]  /*eb00*/  STL [R1+0x3fc], R109 ;  /* 0x0003fc6d01007387 */ /* 0x0003e80000100800 */
[----:B------:R0:W4:Y:S01]  /*eb10*/  @!P6 LDG.E.U8 R94, desc[UR14][R108.64] ;  /* 0x0000000e6c5ee981 */ /* 0x000122000c1e1100 */
[----:B------:R-:W-:Y:S01]  /*eb20*/  @!P2 IMAD.MOV R57, RZ, RZ, -R57 ;  /* 0x000000ffff39a224 */ /* 0x000fe200078e0a39 */
[----:B------:R-:W-:Y:S01]  /*eb30*/  ISETP.GE.AND P2, PT, R116, RZ, PT ;  /* 0x000000ff7400720c */ /* 0x000fe20003f46270 */
[----:B------:R-:W-:Y:S02]  /*eb40*/  @!P3 IMAD.MOV R49, RZ, RZ, -R49 ;  /* 0x000000ffff31b224 */ /* 0x000fe400078e0a31 */
[----:B0-----:R-:W-:Y:S02]  /*eb50*/  @!P6 IMAD.MOV.U32 R108, RZ, RZ, R113 ;  /* 0x000000ffff6ce224 */ /* 0x001fe400078e0071 */
[----:B-1----:R-:W-:Y:S01]  /*eb60*/  @!P6 IMAD.MOV.U32 R109, RZ, RZ, R27 ;  /* 0x000000ffff6de224 */ /* 0x002fe200078e001b */
[----:B------:R-:W-:-:S04]  /*eb70*/  ISETP.GE.AND P3, PT, R117, RZ, PT ;  /* 0x000000ff7500720c */ /* 0x000fc80003f66270 */
[----:B------:R0:W4:Y:S01]  /*eb80*/  @!P6 LDG.E.U8 R96, desc[UR14][R108.64] ;  /* 0x0000000e6c60e981 */ /* 0x000122000c1e1100 */
[----:B------:R-:W-:Y:S02]  /*eb90*/  ISETP.GE.AND P6, PT, R114, RZ, PT ;  /* 0x000000ff7200720c */ /* 0x000fe40003fc6270 */
[----:B------:R-:W-:Y:S01]  /*eba0*/  @!P2 IMAD.MOV R63, RZ, RZ, -R63 ;  /* 0x000000ffff3fa224 */ /* 0x000fe200078e0a3f */
[----:B------:R-:W-:Y:S02]  /*ebb0*/  ISETP.GE.AND P0, PT, R112, RZ, PT ;  /* 0x000000ff7000720c */ /* 0x000fe40003f06270 */
[----:B--2---:R-:W-:Y:S02]  /*ebc0*/  ISETP.NE.AND P2, PT, R33, RZ, PT ;  /* 0x000000ff2100720c */ /* 0x004fe40003f45270 */
[----:B------:R-:W-:Y:S01]  /*ebd0*/  LOP3.LUT R33, RZ, R33, RZ, 0x33, !PT ;  /* 0x00000021ff217212 */ /* 0x000fe200078e33ff */
[----:B------:R-:W-:Y:S01]  /*ebe0*/  @!P3 IMAD.MOV R56, RZ, RZ, -R56 ;  /* 0x000000ffff38b224 */ /* 0x000fe200078e0a38 */
[----:B------:R-:W-:Y:S01]  /*ebf0*/  ISETP.GE.AND P3, PT, R115, RZ, PT ;  /* 0x000000ff7300720c */ /* 0x000fe20003f66270 */
[----:B------:R-:W-:Y:S03]  /*ec00*/  STL [R1+0x408], R113 ;  /* 0x0004087101007387 */ /* 0x000fe60000100800 */
[----:B------:R-:W-:Y:S01]  /*ec10*/  @!P6 IMAD.MOV R30, RZ, RZ, -R30 ;  /* 0x000000ffff1ee224 */ /* 0x000fe200078e0a1e */
[----:B------:R1:W-:Y:S01]  /*ec20*/  STL [R1+0x404], R27 ;  /* 0x0004041b01007387 */ /* 0x0003e20000100800 */
[----:B------:R-:W-:-:S02]  /*ec30*/  SEL R114, R33, R37, !P2 ;  /* 0x0000002521727207 */ /* 0x000fc40005000000 */
[C---:B------:R-:W-:Y:S02]  /*ec40*/  SEL R117, R33.reuse, R34, !P2 ;  /* 0x0000002221757207 */ /* 0x040fe40005000000 */
[----:B------:R-:W-:Y:S01]  /*ec50*/  SEL R37, R33, R30, !P2 ;  /* 0x0000001e21257207 */ /* 0x000fe20005000000 */
[C---:B------:R-:W-:Y:S01]  /*ec60*/  IMAD R30, R165.reuse, R29, RZ ;  /* 0x0000001da51e7224 */ /* 0x040fe200078e02ff */
[----:B-1----:R-:W-:Y:S01]  /*ec70*/  LOP3.LUT R27, R165, 0x70, RZ, 0x3c, !PT ;  /* 0x00000070a51b7812 */ /* 0x002fe200078e3cff */
[----:B------:R-:W-:Y:S01]  /*ec80*/  STS.U8 [R26+UR6+0x4f00], R92 ;  /* 0x004f005c1a007988 */ /* 0x000fe20008000006 */
[C---:B------:R-:W-:Y:S01]  /*ec90*/  SEL R34, R33.reuse, R39, !P2 ;  /* 0x0000002721227207 */ /* 0x040fe20005000000 */
[----:B------:R-:W-:Y:S01]  /*eca0*/  @!P0 IMAD.MOV R59, RZ, RZ, -R59 ;  /* 0x000000ffff3b8224 */ /* 0x000fe200078e0a3b */
[C---:B------:R-:W-:Y:S01]  /*ecb0*/  SEL R115, R33.reuse, R38, !P2 ;  /* 0x0000002621737207 */ /* 0x040fe20005000000 */
[----:B------:R-:W-:Y:S01]  /*ecc0*/  STS.U8 [R26+UR6+0x1300], R69 ;  /* 0x001300451a007988 */ /* 0x000fe20008000006 */
[C---:B------:R-:W-:Y:S01]  /*ecd0*/  SEL R39, R33.reuse, R36, !P2 ;  /* 0x0000002421277207 */ /* 0x040fe20005000000 */
[----:B------:R-:W-:Y:S01]  /*ece0*/  IMAD R36, R114, UR12, RZ ;  /* 0x0000000c72247c24 */ /* 0x000fe2000f8e02ff */
[C---:B------:R-:W-:Y:S01]  /*ecf0*/  SEL R38, R33.reuse, R32, !P2 ;  /* 0x0000002021267207 */ /* 0x040fe20005000000 */
[----:B------:R-:W-:Y:S01]  /*ed00*/  STS.U8 [R26+UR6+0x5300], R68 ;  /* 0x005300441a007988 */ /* 0x000fe20008000006 */
[----:B------:R-:W-:Y:S01]  /*ed10*/  SEL R113, R33, R46, !P2 ;  /* 0x0000002e21717207 */ /* 0x000fe20005000000 */
[----:B------:R-:W-:-:S02]  /*ed20*/  IMAD R32, R117, UR4, RZ ;  /* 0x0000000475207c24 */ /* 0x000fc4000f8e02ff */
        /* <DEDUP_REMOVED lines=21> */
[----:B------:R-:W-:Y:S01]  /*ee80*/  STS.U8 [R26+UR6+0x7f00], R72 ;  /* 0x007f00481a007988 */ /* 0x000fe20008000006 */
[----:B------:R-:W-:Y:S01]  /*ee90*/  @!P3 IMAD.MOV R62, RZ, RZ, -R62 ;  /* 0x000000ffff3eb224 */ /* 0x000fe200078e0a3e */
[C---:B0-----:R-:W-:Y:S01]  /*eea0*/  SEL R109, R33.reuse, R44, !P2 ;  /* 0x0000002c216d7207 */ /* 0x041fe20005000000 */
[----:B------:R-:W-:Y:S01]  /*eeb0*/  IMAD R34, R34, UR10, RZ ;  /* 0x0000000a22227c24 */ /* 0x000fe2000f8e02ff */
[C---:B------:R-:W-:Y:S01]  /*eec0*/  SEL R46, R33.reuse, R41, !P2 ;  /* 0x00000029212e7207 */ /* 0x040fe20005000000 */
[----:B---3--:R-:W-:Y:S01]  /*eed0*/  STS.U8 [R27+UR6+0xb80], R67 ;  /* 0x000b80431b007988 */ /* 0x008fe20008000006 */
[----:B------:R-:W-:Y:S01]  /*eee0*/  SEL R44, R33, R43, !P2 ;  /* 0x0000002b212c7207 */ /* 0x000fe20005000000 */
[----:B------:R-:W-:Y:S01]  /*eef0*/  IMAD R41, R113, UR17, RZ ;  /* 0x0000001171297c24 */ /* 0x000fe2000f8e02ff */
[----:B------:R-:W-:Y:S01]  /*ef00*/  SEL R112, R33, R45, !P2 ;  /* 0x0000002d21707207 */ /* 0x000fe20005000000 */
[----:B------:R-:W-:Y:S01]  /*ef10*/  IMAD R39, R39, UR13, RZ ;  /* 0x0000000d27277c24 */ /* 0x000fe2000f8e02ff */
[C---:B------:R-:W-:Y:S01]  /*ef20*/  SEL R108, R33.reuse, R52, !P2 ;  /* 0x00000034216c7207 */ /* 0x040fe20005000000 */
[----:B------:R-:W-:Y:S01]  /*ef30*/  IMAD R44, R44, UR23, RZ ;  /* 0x000000172c2c7c24 */ /* 0x000fe2000f8e02ff */
[----:B------:R-:W-:Y:S01]  /*ef40*/  SEL R116, R33, R40, !P2 ;  /* 0x0000002821747207 */ /* 0x000fe20005000000 */
[----:B------:R-:W-:-:S02]  /*ef50*/  @!P4 IMAD.MOV R61, RZ, RZ, -R61 ;  /* 0x000000ffff3dc224 */ /* 0x000fc400078e0a3d */
[----:B------:R-:W-:Y:S01]  /*ef60*/  @!P5 IMAD.MOV R60, RZ, RZ, -R60 ;  /* 0x000000ffff3cd224 */ /* 0x000fe200078e0a3c */
[C---:B------:R-:W-:Y:S01]  /*ef70*/  SEL R45, R33.reuse, R42, !P2 ;  /* 0x0000002a212d7207 */ /* 0x040fe20005000000 */
[----:B------:R-:W-:Y:S01]  /*ef80*/  IMAD R42, R112, UR21, RZ ;  /* 0x00000015702a7c24 */ /* 0x000fe2000f8e02ff */
[C---:B------:R-:W-:Y:S01]  /*ef90*/  SEL R52, R33.reuse, R51, !P2 ;  /* 0x0000003321347207 */ /* 0x040fe20005000000 */
[----:B------:R-:W-:Y:S01]  /*efa0*/  IMAD R51, R108, UR26, RZ ;  /* 0x0000001a6c337c24 */ /* 0x000fe2000f8e02ff */
[C---:B------:R-:W-:Y:S02]  /*efb0*/  SEL R49, R33.reuse, R49, !P2 ;  /* 0x0000003121317207 */ /* 0x040fe40005000000 */
[C---:B------:R-:W-:Y:S02]  /*efc0*/  SEL R40, R33.reuse, R35, !P2 ;  /* 0x0000002321287207 */ /* 0x040fe40005000000 */
[C---:B------:R-:W-:Y:S02]  /*efd0*/  SEL R50, R33.reuse, R50, !P2 ;  /* 0x0000003221327207 */ /* 0x040fe40005000000 */
[----:B------:R-:W-:-:S02]  /*efe0*/  SEL R48, R33, R48, !P2 ;  /* 0x0000003021307207 */ /* 0x000fc40005000000 */
[C---:B------:R-:W-:Y:S02]  /*eff0*/  SEL R47, R33.reuse, R47, !P2 ;  /* 0x0000002f212f7207 */ /* 0x040fe40005000000 */
[C---:B------:R-:W-:Y:S02]  /*f000*/  SEL R58, R33.reuse, R58, !P2 ;  /* 0x0000003a213a7207 */ /* 0x040fe40005000000 */
        /* <DEDUP_REMOVED lines=9> */
[----:B------:R-:W-:Y:S01]  /*f0a0*/  SEL R59, R33, R59, !P2 ;  /* 0x0000003b213b7207 */ /* 0x000fe20005000000 */
[----:B------:R-:W-:Y:S01]  /*f0b0*/  IMAD R33, R116, UR5, RZ ;  /* 0x0000000574217c24 */ /* 0x000fe2000f8e02ff */
[----:B----4-:R-:W-:Y:S01]  /*f0c0*/  STS.U8 [R27+UR6+0x780], R66 ;  /* 0x000780421b007988 */ /* 0x010fe20008000006 */
[----:B------:R-:W-:Y:S01]  /*f0d0*/  IMAD R45, R45, UR24, RZ ;  /* 0x000000182d2d7c24 */ /* 0x000fe2000f8e02ff */
[----:B------:R-:W0:Y:S01]  /*f0e0*/  LDC R116, c[0x0][0x3a0] ;  /* 0x0000e800ff747b82 */ /* 0x000e220000000800 */
[----:B------:R-:W-:-:S02]  /*f0f0*/  IMAD R49, R49, UR29, RZ ;  /* 0x0000001d31317c24 */ /* 0x000fc4000f8e02ff */
[----:B------:R-:W-:Y:S01]  /*f100*/  IMAD R35, R115, UR11, RZ ;  /* 0x0000000b73237c24 */ /* 0x000fe2000f8e02ff */
[----:B------:R-:W-:Y:S01]  /*f110*/  STS.U8 [R27+UR6+0x4780], R65 ;  /* 0x004780411b007988 */ /* 0x000fe20008000006 */
[----:B------:R-:W-:Y:S02]  /*f120*/  IMAD R52, R52, UR27, RZ ;  /* 0x0000001b34347c24 */ /* 0x000fe4000f8e02ff */
[----:B------:R-:W-:Y:S02]  /*f130*/  IMAD R58, R58, UR32, RZ ;  /* 0x000000203a3a7c24 */ /* 0x000fe4000f8e02ff */
[----:B------:R-:W-:Y:S02]  /*f140*/  IMAD R40, R40, UR16, RZ ;  /* 0x0000001028287c24 */ /* 0x000fe4000f8e02ff */
[----:B------:R-:W-:Y:S02]  /*f150*/  IMAD R48, R48, UR30, RZ ;  /* 0x0000001e30307c24 */ /* 0x000fe4000f8e02ff */
[----:B------:R-:W-:-:S02]  /*f160*/  IMAD R55, R55, UR35, RZ ;  /* 0x0000002337377c24 */ /* 0x000fc4000f8e02ff */
[----:B------:R-:W-:Y:S01]  /*f170*/  IMAD R43, R109, UR22, RZ ;  /* 0x000000166d2b7c24 */ /* 0x000fe2000f8e02ff */
[----:B------:R1:W-:Y:S02]  /*f180*/  STS.U8 [R27+UR6+0x4380], R31 ;  /* 0x0043801f1b007988 */ /* 0x0003e40008000006 */
[C---:B-1----:R-:W-:Y:S02]  /*f190*/  IADD3 R31, P0, PT, R30.reuse, UR18, RZ ;  /* 0x000000121e1f7c10 */ /* 0x042fe4000ff1e0ff */
[----:B------:R1:W-:Y:S01]  /*f1a0*/  STS.U8 [R27+UR6+0x380], R64 ;  /* 0x000380401b007988 */ /* 0x0003e20008000006 */
[----:B------:R-:W-:Y:S01]  /*f1b0*/  IMAD R57, R57, UR33, RZ ;  /* 0x0000002139397c24 */ /* 0x000fe2000f8e02ff */
[----:B------:R-:W2:Y:S01]  /*f1c0*/  LDCU UR18, c[0x0][0x3b0] ;  /* 0x00007600ff1277ac */ /* 0x000ea20008000800 */
[----:B------:R-:W-:Y:S02]  /*f1d0*/  LEA.HI.X.SX32 R30, R30, UR19, 0x1, P0 ;  /* 0x000000131e1e7c11 */ /* 0x000fe400080f0eff */
[----:B------:R-:W-:-:S02]  /*f1e0*/  IADD3 R67, P0, PT, R32, R31, RZ ;  /* 0x0000001f20437210 */ /* 0x000fc40007f1e0ff */
[-C--:B------:R-:W-:Y:S02]  /*f1f0*/  IADD3 R161, P3, PT, R36, R31.reuse, RZ ;  /* 0x0000001f24a17210 */ /* 0x080fe40007f7e0ff */
[-C--:B------:R-:W-:Y:S02]  /*f200*/  LEA.HI.X.SX32 R117, R32, R30.reuse, 0x1, P0 ;  /* 0x0000001e20757211 */ /* 0x080fe400000f0eff */
[-C--:B------:R-:W-:Y:S02]  /*f210*/  LEA.HI.X.SX32 R162, R36, R30.reuse, 0x1, P3 ;  /* 0x0000001e24a27211 */ /* 0x080fe400018f0eff */
[CC--:B------:R-:W-:Y:S02]  /*f220*/  IADD3 R84, P0, PT, R34.reuse, R31.reuse, RZ ;  /* 0x0000001f22547210 */ /* 0x0c0fe40007f1e0ff */
[----:B------:R-:W-:Y:S02]  /*f230*/  IADD3 R135, P3, PT, R41, R31, RZ ;  /* 0x0000001f29877210 */ /* 0x000fe40007f7e0ff */
[----:B------:R-:W-:-:S02]  /*f240*/  LEA.HI.X.SX32 R83, R34, R30, 0x1, P0 ;  /* 0x0000001e22537211 */ /* 0x000fc400000f0eff */
[-C--:B------:R-:W-:Y:S02]  /*f250*/  LEA.HI.X.SX32 R136, R41, R30.reuse, 0x1, P3 ;  /* 0x0000001e29887211 */ /* 0x080fe400018f0eff */
[CC--:B------:R-:W-:Y:S02]  /*f260*/  IADD3 R152, P0, PT, R39.reuse, R31.reuse, RZ ;  /* 0x0000001f27987210 */ /* 0x0c0fe40007f1e0ff */
[CC--:B------:R-:W-:Y:S02]  /*f270*/  IADD3 R86, P3, PT, R44.reuse, R31.reuse, RZ ;  /* 0x0000001f2c567210 */ /* 0x0c0fe40007f7e0ff */
[-C--:B------:R-:W-:Y:S02]  /*f280*/  LEA.HI.X.SX32 R153, R39, R30.reuse, 0x1, P0 ;  /* 0x0000001e27997211 */ /* 0x080fe400000f0eff */
[----:B------:R-:W-:Y:S02]  /*f290*/  LEA.HI.X.SX32 R85, R44, R30, 0x1, P3 ;  /* 0x0000001e2c557211 */ /* 0x000fe400018f0eff */
[----:B------:R-:W-:-:S02]  /*f2a0*/  IADD3 R66, P0, PT, R42, R31, RZ ;  /* 0x0000001f2a427210 */ /* 0x000fc40007f1e0ff */
[-C--:B------:R-:W-:Y:S02]  /*f2b0*/  IADD3 R150, P3, PT, R51, R31.reuse, RZ ;  /* 0x0000001f33967210 */ /* 0x080fe40007f7e0ff */
[-C--:B------:R-:W-:Y:S02]  /*f2c0*/  IADD3 R76, P2, PT, R33, R31.reuse, RZ ;  /* 0x0000001f214c7210 */ /* 0x080fe40007f5e0ff */
[-C--:B------:R-:W-:Y:S02]  /*f2d0*/  LEA.HI.X.SX32 R65, R42, R30.reuse, 0x1, P0 ;  /* 0x0000001e2a417211 */ /* 0x080fe400000f0eff */
[----:B------:R-:W-:Y:S02]  /*f2e0*/  LEA.HI.X.SX32 R151, R51, R30, 0x1, P3 ;  /* 0x0000001e33977211 */ /* 0x000fe400018f0eff */
[-C--:B------:R-:W-:Y:S02]  /*f2f0*/  IADD3 R68, P0, PT, R45, R31.reuse, RZ ;  /* 0x0000001f2d447210 */ /* 0x080fe40007f1e0ff */
[----:B------:R-:W-:-:S02]  /*f300*/  IADD3 R72, P3, PT, R49, R31, RZ ;  /* 0x0000001f31487210 */ /* 0x000fc40007f7e0ff */
[-C--:B------:R-:W-:Y:S02]  /*f310*/  LEA.HI.X.SX32 R75, R33, R30.reuse, 0x1, P2 ;  /* 0x0000001e214b7211 */ /* 0x080fe400010f0eff */
[-C--:B------:R-:W-:Y:S02]  /*f320*/  IADD3 R70, P2, PT, R35, R31.reuse, RZ ;  /* 0x0000001f23467210 */ /* 0x080fe40007f5e0ff */
[-C--:B------:R-:W-:Y:S02]  /*f330*/  LEA.HI.X.SX32 R71, R45, R30.reuse, 0x1, P0 ;  /* 0x0000001e2d477211 */ /* 0x080fe400000f0eff */
[----:B-1----:R-:W-:Y:S02]  /*f340*/  LEA.HI.X.SX32 R64, R49, R30, 0x1, P3 ;  /* 0x0000001e31407211 */ /* 0x002fe400018f0eff */
[-C--:B------:R-:W-:Y:S02]  /*f350*/  IADD3 R141, P0, PT, R52, R31.reuse, RZ ;  /* 0x0000001f348d7210 */ /* 0x080fe40007f1e0ff */
[----:B------:R-:W-:-:S02]  /*f360*/  IADD3 R92, P3, PT, R58, R31, RZ ;  /* 0x0000001f3a5c7210 */ /* 0x000fc40007f7e0ff */
[-C--:B------:R-:W-:Y:S02]  /*f370*/  LEA.HI.X.SX32 R91, R35, R30.reuse, 0x1, P2 ;  /* 0x0000001e235b7211 */ /* 0x080fe400010f0eff */
[-C--:B------:R-:W-:Y:S01]  /*f380*/  IADD3 R143, P2, PT, R40, R31.reuse, RZ ;  /* 0x0000001f288f7210 */ /* 0x080fe20007f5e0ff */
[----:B------:R-:W-:Y:S01]  /*f390*/  IMAD R63, R63, UR38, RZ ;  /* 0x000000263f3f7c24 */ /* 0x000fe2000f8e02ff */
[-C--:B------:R-:W-:Y:S02]  /*f3a0*/  LEA.HI.X.SX32 R142, R52, R30.reuse, 0x1, P0 ;  /* 0x0000001e348e7211 */ /* 0x080fe400000f0eff */
[-C--:B------:R-:W-:Y:S02]  /*f3b0*/  LEA.HI.X.SX32 R69, R58, R30.reuse, 0x1, P3 ;  /* 0x0000001e3a457211 */ /* 0x080fe400018f0eff */
[-C--:B------:R-:W-:Y:S02]  /*f3c0*/  IADD3 R80, P0, PT, R48, R31.reuse, RZ ;  /* 0x0000001f30507210 */ /* 0x080fe40007f1e0ff */
[----:B------:R-:W-:Y:S01]  /*f3d0*/  IADD3 R139, P3, PT, R55, R31, RZ ;  /* 0x0000001f378b7210 */ /* 0x000fe20007f7e0ff */
[----:B------:R-:W-:Y:S01]  /*f3e0*/  IMAD R46, R46, UR25, RZ ;  /* 0x000000192e2e7c24 */ /* 0x000fe2000f8e02ff */
[----:B------:R-:W-:-:S02]  /*f3f0*/  LEA.HI.X.SX32 R145, R40, R30, 0x1, P2 ;  /* 0x0000001e28917211 */ /* 0x000fc400010f0eff */
[-C--:B------:R-:W-:Y:S01]  /*f400*/  IADD3 R78, P2, PT, R43, R31.reuse, RZ ;  /* 0x0000001f2b4e7210 */ /* 0x080fe20007f5e0ff */
[----:B------:R-:W-:Y:S01]  /*f410*/  IMAD R54, R54, UR36, RZ ;  /* 0x0000002436367c24 */ /* 0x000fe2000f8e02ff */
[-C--:B------:R-:W-:Y:S01]  /*f420*/  LEA.HI.X.SX32 R79, R48, R30.reuse, 0x1, P0 ;  /* 0x0000001e304f7211 */ /* 0x080fe200000f0eff */
[----:B------:R-:W-:Y:S01]  /*f430*/  IMAD R60, R60, UR41, RZ ;  /* 0x000000293c3c7c24 */ /* 0x000fe2000f8e02ff */
[-C--:B------:R-:W-:Y:S02]  /*f440*/  LEA.HI.X.SX32 R140, R55, R30.reuse, 0x1, P3 ;  /* 0x0000001e378c7211 */ /* 0x080fe400018f0eff */
[-C--:B------:R-:W-:Y:S02]  /*f450*/  IADD3 R156, P0, PT, R57, R31.reuse, RZ ;  /* 0x0000001f399c7210 */ /* 0x080fe40007f1e0ff */
[----:B------:R-:W-:Y:S01]  /*f460*/  IADD3 R82, P3, PT, R63, R31, RZ ;  /* 0x0000001f3f527210 */ /* 0x000fe20007f7e0ff */
[----:B------:R-:W-:Y:S01]  /*f470*/  IMAD R50, R50, UR28, RZ ;  /* 0x0000001c32327c24 */ /* 0x000fe2000f8e02ff */
[----:B------:R-:W-:-:S02]  /*f480*/  LEA.HI.X.SX32 R77, R43, R30, 0x1, P2 ;  /* 0x0000001e2b4d7211 */ /* 0x000fc400010f0eff */
        /* <DEDUP_REMOVED lines=8> */
[-C--:B------:R-:W-:Y:S02]  /*f510*/  IADD3 R133, P2, PT, R50, R31.reuse, RZ ;  /* 0x0000001f32857210 */ /* 0x080fe40007f5e0ff */
[-C--:B------:R-:W-:Y:S02]  /*f520*/  LEA.HI.X.SX32 R131, R54, R30.reuse, 0x1, P0 ;  /* 0x0000001e36837211 */ /* 0x080fe400000f0eff */
[-C--:B------:R-:W-:Y:S01]  /*f530*/  LEA.HI.X.SX32 R155, R60, R30.reuse, 0x1, P3 ;  /* 0x0000001e3c9b7211 */ /* 0x080fe200018f0eff */
[----:B0-----:R-:W-:Y:S01]  /*f540*/  VIADD R60, R116, 0x7f ;  /* 0x0000007f743c7836 */ /* 0x001fe20000000000 */
[-C--:B------:R-:W-:Y:S01]  /*f550*/  IADD3 R90, P0, PT, R62, R31.reuse, RZ ;  /* 0x0000001f3e5a7210 */ /* 0x080fe20007f1e0ff */
[----:B------:R-:W-:Y:S01]  /*f560*/  IMAD R56, R56, UR34, RZ ;  /* 0x0000002238387c24 */ /* 0x000fe2000f8e02ff */
[----:B------:R-:W-:Y:S02]  /*f570*/  LEA.HI.X.SX32 R134, R50, R30, 0x1, P2 ;  /* 0x0000001e32867211 */ /* 0x000fe400010f0eff */
[----:B------:R-:W-:-:S02]  /*f580*/  IADD3 R88, P2, PT, R47, R31, RZ ;  /* 0x0000001f2f587210 */ /* 0x000fc40007f5e0ff */
[-C--:B------:R-:W-:Y:S02]  /*f590*/  LEA.HI.X.SX32 R89, R62, R30.reuse, 0x1, P0 ;  /* 0x0000001e3e597211 */ /* 0x080fe400000f0eff */
[----:B------:R-:W-:Y:S01]  /*f5a0*/  ISETP.GT.AND P0, PT, R60, 0x7f, PT ;  /* 0x0000007f3c00780c */ /* 0x000fe20003f04270 */
[----:B------:R-:W-:Y:S01]  /*f5b0*/  IMAD R53, R53, UR37, RZ ;  /* 0x0000002535357c24 */ /* 0x000fe2000f8e02ff */
[----:B------:R-:W-:Y:S02]  /*f5c0*/  LEA.HI.X.SX32 R87, R47, R30, 0x1, P2 ;  /* 0x0000001e2f577211 */ /* 0x000fe400010f0eff */
[CC--:B------:R-:W-:Y:S02]  /*f5d0*/  IADD3 R148, P2, PT, R56.reuse, R31.reuse, RZ ;  /* 0x0000001f38947210 */ /* 0x0c0fe40007f5e0ff */
[----:B------:R-:W-:Y:S01]  /*f5e0*/  ISETP.LT.AND P0, PT, R165, R116, P0 ;  /* 0x00000074a500720c */ /* 0x000fe20000701270 */
[----:B------:R-:W-:Y:S01]  /*f5f0*/  IMAD R61, R61, UR40, RZ ;  /* 0x000000283d3d7c24 */ /* 0x000fe2000f8e02ff */
[----:B------:R-:W-:Y:S01]  /*f600*/  LEA.HI.X.SX32 R149, R56, R30, 0x1, P2 ;  /* 0x0000001e38957211 */ /* 0x000fe200010f0eff */
[----:B------:R-:W-:Y:S01]  /*f610*/  IMAD R59, R59, UR42, RZ ;  /* 0x0000002a3b3b7c24 */ /* 0x000fe2000f8e02ff */
[----:B------:R-:W-:Y:S01]  /*f620*/  IADD3 R74, P2, PT, R53, R31, RZ ;  /* 0x0000001f354a7210 */ /* 0x000fe20007f5e0ff */
[----:B------:R-:W-:-:S02]  /*f630*/  IMAD R37, R37, UR43, RZ ;  /* 0x0000002b25257c24 */ /* 0x000fc4000f8e02ff */
[----:B--2---:R-:W-:Y:S01]  /*f640*/  IMAD R38, R38, UR18, RZ ;  /* 0x0000001226267c24 */ /* 0x004fe2000f8e02ff */
[-C--:B------:R-:W-:Y:S02]  /*f650*/  LEA.HI.X.SX32 R73, R53, R30.reuse, 0x1, P2 ;  /* 0x0000001e35497211 */ /* 0x080fe400010f0eff */
[-C--:B------:R-:W-:Y:S02]  /*f660*/  IADD3 R163, P2, PT, R61, R31.reuse, RZ ;  /* 0x0000001f3da37210 */ /* 0x080fe40007f5e0ff */
[-C--:B------:R-:W-:Y:S02]  /*f670*/  IADD3 R146, P4, PT, R59, R31.reuse, RZ ;  /* 0x0000001f3b927210 */ /* 0x080fe40007f9e0ff */
[-C--:B------:R-:W-:Y:S02]  /*f680*/  IADD3 R137, P5, PT, R37, R31.reuse, RZ ;  /* 0x0000001f25897210 */ /* 0x080fe40007fbe0ff */
[----:B------:R-:W-:Y:S01]  /*f690*/  IADD3 R128, P6, PT, R38, R31, RZ ;  /* 0x0000001f26807210 */ /* 0x000fe20007fde0ff */
[----:B------:R-:W-:Y:S01]  /*f6a0*/  @P0 IMAD.MOV.U32 R31, RZ, RZ, R117 ;  /* 0x000000ffff1f0224 */ /* 0x000fe200078e0075 */
[----:B------:R-:W-:-:S02]  /*f6b0*/  LEA.HI.X.SX32 R164, R61, R30, 0x1, P2 ;  /* 0x0000001e3da47211 */ /* 0x000fc400010f0eff */
[-C--:B------:R-:W-:Y:S02]  /*f6c0*/  LEA.HI.X.SX32 R147, R59, R30.reuse, 0x1, P4 ;  /* 0x0000001e3b937211 */ /* 0x080fe400020f0eff */
[-C--:B------:R-:W-:Y:S02]  /*f6d0*/  LEA.HI.X.SX32 R138, R37, R30.reuse, 0x1, P5 ;  /* 0x0000001e258a7211 */ /* 0x080fe400028f0eff */
[----:B------:R-:W-:Y:S01]  /*f6e0*/  LEA.HI.X.SX32 R129, R38, R30, 0x1, P6 ;  /* 0x0000001e26817211 */ /* 0x000fe200030f0eff */
[----:B------:R-:W-:Y:S01]  /*f6f0*/  @P0 IMAD.MOV.U32 R30, RZ, RZ, R67 ;  /* 0x000000ffff1e0224 */ /* 0x000fe200078e0043 */
[----:B------:R-:W-:Y:S01]  /*f700*/  PRMT R33, RZ, 0x7610, R33 ;  /* 0x00007610ff217816 */ /* 0x000fe20000000021 */
[----:B------:R-:W-:Y:S01]  /*f710*/  STS.U8 [R27+UR6+0x4b80], R93 ;  /* 0x004b805d1b007988 */ /* 0x000fe20008000006 */
[----:B------:R-:W-:-:S03]  /*f720*/  PRMT R32, RZ, 0x7610, R32 ;  /* 0x00007610ff207816 */ /* 0x000fc60000000020 */
[----:B------:R-:W-:Y:S04]  /*f730*/  STS.U8 [R27+UR6+0xf80], R95 ;  /* 0x000f805f1b007988 */ /* 0x000fe80008000006 */
[----:B------:R0:W2:Y:S01]  /*f740*/  @P0 LDG.E.U8 R33, desc[UR14][R30.64] ;  /* 0x0000000e1e210981 */ /* 0x0000a2000c1e1100 */
[----:B------:R-:W-:-:S03]  /*f750*/  @P0 IMAD.MOV.U32 R34, RZ, RZ, R72 ;  /* 0x000000ffff220224 */ /* 0x000fc600078e0048 */
[----:B------:R-:W-:Y:S01]  /*f760*/  STS.U8 [R27+UR6+0x4f80], R97 ;  /* 0x004f80611b007988 */ /* 0x000fe20008000006 */
[----:B0-----:R-:W-:Y:S02]  /*f770*/  @P0 IMAD.MOV.U32 R30, RZ, RZ, R66 ;  /* 0x000000ffff1e0224 */ /* 0x001fe400078e0042 */
[----:B------:R-:W-:Y:S02]  /*f780*/  @P0 IMAD.MOV.U32 R31, RZ, RZ, R65 ;  /* 0x000000ffff1f0224 */ /* 0x000fe400078e0041 */
[----:B------:R-:W-:-:S03]  /*f790*/  @P0 IMAD.MOV.U32 R35, RZ, RZ, R64 ;  /* 0x000000ffff230224 */ /* 0x000fc600078e0040 */
[----:B------:R0:W3:Y:S02]  /*f7a0*/  @P0 LDG.E.U8 R32, desc[UR14][R30.64] ;  /* 0x0000000e1e200981 */ /* 0x0000e4000c1e1100 */
[----:B0-----:R-:W-:Y:S02]  /*f7b0*/  PRMT R31, RZ, 0x7610, R31 ;  /* 0x00007610ff1f7816 */ /* 0x001fe4000000001f */
[----:B------:R-:W-:-:S04]  /*f7c0*/  PRMT R30, RZ, 0x7610, R30 ;  /* 0x00007610ff1e7816 */ /* 0x000fc8000000001e */
[----:B------:R0:W4:Y:S02]  /*f7d0*/  @P0 LDG.E.U8 R31, desc[UR14][R34.64] ;  /* 0x0000000e221f0981 */ /* 0x000124000c1e1100 */
[----:B0-----:R-:W-:Y:S02]  /*f7e0*/  @P0 IMAD.MOV.U32 R34, RZ, RZ, R74 ;  /* 0x000000ffff220224 */ /* 0x001fe400078e004a */
[----:B------:R-:W-:-:S05]  /*f7f0*/  @P0 IMAD.MOV.U32 R35, RZ, RZ, R73 ;  /* 0x000000ffff230224 */ /* 0x000fca00078e0049 */
[----:B------:R0:W2:Y:S01]  /*f800*/  @P0 LDG.E.U8 R30, desc[UR14][R34.64] ;  /* 0x0000000e221e0981 */ /* 0x0000a2000c1e1100 */
[----:B------:R-:W-:Y:S02]  /*f810*/  @P0 IMAD.MOV.U32 R36, RZ, RZ, R76 ;  /* 0x000000ffff240224 */ /* 0x000fe400078e004c */
[----:B------:R-:W-:Y:S01]  /*f820*/  @P0 IMAD.MOV.U32 R37, RZ, RZ, R75 ;  /* 0x000000ffff250224 */ /* 0x000fe200078e004b */
[----:B0-----:R-:W-:Y:S01]  /*f830*/  PRMT R35, RZ, 0x7610, R35 ;  /* 0x00007610ff237816 */ /* 0x001fe20000000023 */
[----:B------:R-:W-:Y:S02]  /*f840*/  @P0 IMAD.MOV.U32 R38, RZ, RZ, R78 ;  /* 0x000000ffff260224 */ /* 0x000fe400078e004e */
[----:B------:R-:W-:-:S03]  /*f850*/  @P0 IMAD.MOV.U32 R39, RZ, RZ, R77 ;  /* 0x000000ffff270224 */ /* 0x000fc600078e004d */
[----:B------:R0:W2:Y:S01]  /*f860*/  @P0 LDG.E.U8 R35, desc[UR14][R36.64] ;  /* 0x0000000e24230981 */ /* 0x0000a2000c1e1100 */
[----:B------:R-:W-:Y:S02]  /*f870*/  PRMT R47, RZ, 0x7610, R47 ;  /* 0x00007610ff2f7816 */ /* 0x000fe4000000002f */
[----:B0-----:R-:W-:-:S06]  /*f880*/  PRMT R37, RZ, 0x7610, R37 ;  /* 0x00007610ff257816 */ /* 0x001fcc0000000025 */
[----:B------:R0:W2:Y:S01]  /*f890*/  @P0 LDG.E.U8 R37, desc[UR14][R38.64] ;  /* 0x0000000e26250981 */ /* 0x0000a2000c1e1100 */
[----:B------:R-:W-:Y:S01]  /*f8a0*/  PRMT R42, RZ, 0x7610, R42 ;  /* 0x00007610ff2a7816 */ /* 0x000fe2000000002a */
[----:B0-----:R-:W-:Y:S02]  /*f8b0*/  @P0 IMAD.MOV.U32 R38, RZ, RZ, R80 ;  /* 0x000000ffff260224 */ /* 0x001fe400078e0050 */
[----:B------:R-:W-:-:S05]  /*f8c0*/  @P0 IMAD.MOV.U32 R39, RZ, RZ, R79 ;  /* 0x000000ffff270224 */ /* 0x000fca00078e004f */
        /* <DEDUP_REMOVED lines=24> */
[----:B------:R0:W3:Y:S01]  /*fa50*/  @P0 LDG.E.U8 R56, desc[UR14][R38.64] ;  /* 0x0000000e26380981 */ /* 0x0000e2000c1e1100 */
[----:B------:R-:W-:Y:S01]  /*fa60*/  PRMT R45, RZ, 0x7610, R45 ;  /* 0x00007610ff2d7816 */ /* 0x000fe2000000002d */
[----:B0-----:R-:W-:Y:S02]  /*fa70*/  @P0 IMAD.MOV.U32 R38, RZ, RZ, R68 ;  /* 0x000000ffff260224 */ /* 0x001fe400078e0044 */
[----:B------:R-:W-:-:S05]  /*fa80*/  @P0 IMAD.MOV.U32 R39, RZ, RZ, R71 ;  /* 0x000000ffff270224 */ /* 0x000fca00078e0047 */
[----:B------:R0:W4:Y:S01]  /*fa90*/  @P0 LDG.E.U8 R51, desc[UR14][R38.64] ;  /* 0x0000000e26330981 */ /* 0x000122000c1e1100 */
        /* <DEDUP_REMOVED lines=16> */
[----:B------:R-:W-:Y:S02]  /*fba0*/  @P0 IMAD.MOV.U32 R48, RZ, RZ, R154 ;  /* 0x000000ffff300224 */ /* 0x000fe400078e009a */
[----:B------:R-:W-:Y:S02]  /*fbb0*/  @P0 IMAD.MOV.U32 R49, RZ, RZ, R155 ;  /* 0x000000ffff310224 */ /* 0x000fe400078e009b */
[----:B0-----:R-:W-:Y:S02]  /*fbc0*/  @P0 IMAD.MOV.U32 R38, RZ, RZ, R156 ;  /* 0x000000ffff260224 */ /* 0x001fe400078e009c */
[----:B------:R-:W-:-:S05]  /*fbd0*/  @P0 IMAD.MOV.U32 R39, RZ, RZ, R157 ;  /* 0x000000ffff270224 */ /* 0x000fca00078e009d */
[----:B------:R0:W4:Y:S01]  /*fbe0*/  @P0 LDG.E.U8 R44, desc[UR14][R38.64] ;  /* 0x0000000e262c0981 */ /* 0x000122000c1e1100 */
[----:B------:R-:W-:Y:S02]  /*fbf0*/  PRMT R54, RZ, 0x7610, R54 ;  /* 0x00007610ff367816 */ /* 0x000fe40000000036 */
[----:B0-----:R-:W-:-:S06]  /*fc00*/  PRMT R39, RZ, 0x7610, R39 ;  /* 0x00007610ff277816 */ /* 0x001fcc0000000027 */
        /* <DEDUP_REMOVED lines=19> */
[----:B------:R-:W-:Y:S01]  /*fd40*/  @P0 IMAD.MOV.U32 R59, RZ, RZ, R145 ;  /* 0x000000ffff3b0224 */ /* 0x000fe200078e0091 */
[----:B------:R-:W-:Y:S04]  /*fd50*/  STS.U8 [R27+UR6+0x1380], R98 ;  /* 0x001380621b007988 */ /* 0x000fe80008000006 */
[----:B------:R0:W4:Y:S01]  /*fd60*/  @P0 LDG.E.U8 R53, desc[UR14][R58.64] ;  /* 0x0000000e3a350981 */ /* 0x000122000c1e1100 */
[----:B------:R-:W-:-:S03]  /*fd70*/  PRMT R34, RZ, 0x7610, R34 ;  /* 0x00007610ff227816 */ /* 0x000fc60000000022 */
[----:B------:R-:W-:Y:S04]  /*fd80*/  STS.U8 [R27+UR6+0x5380], R99 ;  /* 0x005380631b007988 */ /* 0x000fe80008000006 */
[----:B------:R-:W-:Y:S01]  /*fd90*/  STS.U8 [R27+UR6+0x1780], R100 ;  /* 0x001780641b007988 */ /* 0x000fe20008000006 */
[----:B0-----:R-:W-:Y:S02]  /*fda0*/  @P0 IMAD.MOV.U32 R58, RZ, RZ, R141 ;  /* 0x000000ffff3a0224 */ /* 0x001fe400078e008d */
[----:B------:R-:W-:Y:S01]  /*fdb0*/  @P0 IMAD.MOV.U32 R59, RZ, RZ, R142 ;  /* 0x000000ffff3b0224 */ /* 0x000fe200078e008e */
        /* <DEDUP_REMOVED lines=21> */
[----:B------:R-:W-:-:S03]  /*ff10*/  PRMT R36, RZ, 0x7610, R36 ;  /* 0x00007610ff247816 */ /* 0x000fc60000000024 */
[----:B--2---:R0:W-:Y:S04]  /*ff20*/  STS.U8 [R165+UR6+0x10000], R33 ;  /* 0x01000021a5007988 */ /* 0x0041e80008000006 */
[----:B---3--:R1:W-:Y:S04]  /*ff30*/  STS.U8 [R165+UR6+0x10400], R32 ;  /* 0x01040020a5007988 */ /* 0x0083e80008000006 */
[----:B------:R2:W3:Y:S01]  /*ff40*/  @P0 LDG.E.U8 R48, desc[UR14][R58.64] ;  /* 0x0000000e3a300981 */ /* 0x0004e2000c1e1100 */
[----:B0-----:R-:W-:Y:S02]  /*ff50*/  @P0 IMAD.MOV.U32 R33, RZ, RZ, R138 ;  /* 0x000000ffff210224 */ /* 0x001fe400078e008a */
[----:B-1----:R-:W-:Y:S01]  /*ff60*/  @P0 IMAD.MOV.U32 R32, RZ, RZ, R137 ;  /* 0x000000ffff200224 */ /* 0x002fe200078e0089 */
[----:B----4-:R0:W-:Y:S01]  /*ff70*/  STS.U8 [R165+UR6+0x10800], R31 ;  /* 0x0108001fa5007988 */ /* 0x0101e20008000006 */
[----:B--2---:R-:W-:-:S03]  /*ff80*/  @P0 IMAD.MOV.U32 R58, RZ, RZ, R139 ;  /* 0x000000ffff3a0224 */ /* 0x004fc600078e008b */
[----:B------:R1:W2:Y:S01]  /*ff90*/  @P0 LDG.E.U8 R34, desc[UR14][R32.64] ;  /* 0x0000000e20220981 */ /* 0x0002a2000c1e1100 */
[----:B------:R-:W-:-:S03]  /*ffa0*/  @P0 IMAD.MOV.U32 R59, RZ, RZ, R140 ;  /* 0x000000ffff3b0224 */ /* 0x000fc600078e008c */
[----:B------:R4:W-:Y:S01]  /*ffb0*/  STS.U8 [R165+UR6+0x10c00], R30 ;  /* 0x010c001ea5007988 */ /* 0x0009e20008000006 */
[----:B0-----:R-:W-:-:S03]  /*ffc0*/  @P0 IMAD.MOV.U32 R31, RZ, RZ, R134 ;  /* 0x000000ffff1f0224 */ /* 0x001fc600078e0086 */
[----:B------:R0:W2:Y:S01]  /*ffd0*/  @P0 LDG.E.U8 R36, desc[UR14][R58.64] ;  /* 0x0000000e3a240981 */ /* 0x0000a2000c1e1100 */
[----:B-1----:R-:W-:Y:S02]  /*ffe0*/  PRMT R32, RZ, 0x7610, R32 ;  /* 0x00007610ff207816 */ /* 0x002fe40000000020 */
[----:B------:R-:W-:Y:S01]  /*fff0*/  PRMT R33, RZ, 0x7610, R33 ;  /* 0x00007610ff217816 */ /* 0x000fe20000000021 */
[----:B----4-:R-:W-:Y:S02]  /*10000*/  @P0 IMAD.MOV.U32 R30, RZ, RZ, R133 ;  /* 0x000000ffff1e0224 */ /* 0x010fe400078e0085 */
[----:B0-----:R-:W-:-:S03]  /*10010*/  @P0 IMAD.MOV.U32 R58, RZ, RZ, R135 ;  /* 0x000000ffff3a0224 */ /* 0x001fc600078e0087 */
[----:B------:R0:W4:Y:S01]  /*10020*/  @P0 LDG.E.U8 R32, desc[UR14][R30.64] ;  /* 0x0000000e1e200981 */ /* 0x000122000c1e1100 */
[----:B------:R-:W-:-:S05]  /*10030*/  @P0 IMAD.MOV.U32 R59, RZ, RZ, R136 ;  /* 0x000000ffff3b0224 */ /* 0x000fca00078e0088 */
[----:B------:R1:W4:Y:S01]  /*10040*/  @P0 LDG.E.U8 R33, desc[UR14][R58.64] ;  /* 0x0000000e3a210981 */ /* 0x000322000c1e1100 */
[----:B0-----:R-:W-:Y:S01]  /*10050*/  PRMT R31, RZ, 0x7610, R31 ;  /* 0x00007610ff1f7816 */ /* 0x001fe2000000001f */
[----:B-1----:R-:W-:Y:S02]  /*10060*/  @P0 IMAD.MOV.U32 R58, RZ, RZ, R130 ;  /* 0x000000ffff3a0224 */ /* 0x002fe400078e0082 */
[----:B------:R-:W-:Y:S01]  /*10070*/  @P0 IMAD.MOV.U32 R59, RZ, RZ, R131 ;  /* 0x000000ffff3b0224 */ /* 0x000fe200078e0083 */
[----:B------:R-:W-:-:S04]  /*10080*/  PRMT R30, RZ, 0x7610, R30 ;  /* 0x00007610ff1e7816 */ /* 0x000fc8000000001e */
[----:B------:R0:W4:Y:S02]  /*10090*/  @P0 LDG.E.U8 R31, desc[UR14][R58.64] ;  /* 0x0000000e3a1f0981 */ /* 0x000124000c1e1100 */
[----:B0-----:R-:W-:Y:S02]  /*100a0*/  @P0 IMAD.MOV.U32 R58, RZ, RZ, R128 ;  /* 0x000000ffff3a0224 */ /* 0x001fe400078e0080 */
[----:B------:R-:W-:-:S05]  /*100b0*/  @P0 IMAD.MOV.U32 R59, RZ, RZ, R129 ;  /* 0x000000ffff3b0224 */ /* 0x000fca00078e0081 */
[----:B------:R-:W4:Y:S01]  /*100c0*/  @P0 LDG.E.U8 R30, desc[UR14][R58.64] ;  /* 0x0000000e3a1e0981 */ /* 0x000f22000c1e1100 */
[----:B------:R-:W0:Y:S03]  /*100d0*/  S2R R21, SR_TID.X ;  /* 0x0000000000157919 */ /* 0x000e260000002100 */
[----:B------:R1:W-:Y:S04]  /*100e0*/  STL [R1+0x410], R67 ;  /* 0x0004104301007387 */ /* 0x0003e80000100800 */
[----:B------:R1:W-:Y:S04]  /*100f0*/  STL [R1+0x418], R76 ;  /* 0x0004184c01007387 */ /* 0x0003e80000100800 */
[----:B------:R1:W-:Y:S04]  /*10100*/  STL [R1+0x40c], R117 ;  /* 0x00040c7501007387 */ /* 0x0003e80000100800 */
[----:B------:R1:W-:Y:S04]  /*10110*/  STL [R1+0x414], R75 ;  /* 0x0004144b01007387 */ /* 0x0003e80000100800 */
[----:B------:R1:W-:Y:S04]  /*10120*/  STL [R1+0x420], R84 ;  /* 0x0004205401007387 */ /* 0x0003e80000100800 */
[----:B------:R1:W-:Y:S04]  /*10130*/  STL [R1+0x428], R70 ;  /* 0x0004284601007387 */ /* 0x0003e80000100800 */
[----:B------:R1:W-:Y:S04]  /*10140*/  STL [R1+0x41c], R83 ;  /* 0x00041c5301007387 */ /* 0x0003e80000100800 */
[----:B------:R1:W-:Y:S01]  /*10150*/  STL [R1+0x430], R161 ;  /* 0x000430a101007387 */ /* 0x0003e20000100800 */
[----:B0-----:R-:W-:-:S03]  /*10160*/  LOP3.LUT R21, R21, 0x7f, RZ, 0xc0, !PT ;  /* 0x0000007f15157812 */ /* 0x001fc600078ec0ff */
[----:B------:R1:W-:Y:S04]  /*10170*/  STL [R1+0x424], R91 ;  /* 0x0004245b01007387 */ /* 0x0003e80000100800 */
[----:B------:R1:W-:Y:S04]  /*10180*/  STL [R1+0x42c], R162 ;  /* 0x00042ca201007387 */ /* 0x0003e80000100800 */
[----:B------:R1:W-:Y:S01]  /*10190*/  STL [R1+0x438], R152 ;  /* 0x0004389801007387 */ /* 0x0003e20000100800 */
[----:B------:R-:W-:-:S03]  /*101a0*/  LOP3.LUT R21, R21, 0x10, RZ, 0x3c, !PT ;  /* 0x0000001015157812 */ /* 0x000fc600078e3cff */
[----:B------:R1:W-:Y:S04]  /*101b0*/  STL [R1+0x440], R143 ;  /* 0x0004408f01007387 */ /* 0x0003e80000100800 */
        /* <DEDUP_REMOVED lines=8> */
[----:B------:R1:W-:Y:S04]  /*10240*/  STS.U8 [R21+UR6+0x10080], R35 ;  /* 0x0100802315007988 */ /* 0x0003e80008000006 */
[----:B------:R1:W-:Y:S04]  /*10250*/  STS.U8 [R21+UR6+0x10480], R37 ;  /* 0x0104802515007988 */ /* 0x0003e80008000006 */
[----:B------:R1:W-:Y:S04]  /*10260*/  STS.U8 [R21+UR6+0x10880], R47 ;  /* 0x0108802f15007988 */ /* 0x0003e80008000006 */
[----:B------:R1:W-:Y:S04]  /*10270*/  STS.U8 [R21+UR6+0x10c80], R42 ;  /* 0x010c802a15007988 */ /* 0x0003e80008000006 */
        /* <DEDUP_REMOVED lines=30> */
[----:B---3--:R1:W-:Y:S04]  /*10460*/  STS.U8 [R26+UR6+0x10700], R48 ;  /* 0x010700301a007988 */ /* 0x0083e80008000006 */
[----:B--2---:R1:W-:Y:S04]  /*10470*/  STS.U8 [R26+UR6+0x10f00], R34 ;  /* 0x010f00221a007988 */ /* 0x0043e80008000006 */
[----:B------:R1:W-:Y:S01]  /*10480*/  STS.U8 [R26+UR6+0x10b00], R36 ;  /* 0x010b00241a007988 */ /* 0x0003e20008000006 */
[----:B------:R-:W0:Y:S03]  /*10490*/  S2R R165, SR_CgaCtaId ;  /* 0x0000000000a57919 */ /* 0x000e260000008800 */
[----:B----4-:R1:W-:Y:S04]  /*104a0*/  STS.U8 [R27+UR6+0x10780], R32 ;  /* 0x010780201b007988 */ /* 0x0103e80008000006 */
[----:B------:R1:W-:Y:S04]  /*104b0*/  STS.U8 [R27+UR6+0x10380], R33 ;  /* 0x010380211b007988 */ /* 0x0003e80008000006 */
[----:B------:R1:W-:Y:S04]  /*104c0*/  STL [R1+0x48c], R64 ;  /* 0x00048c4001007387 */ /* 0x0003e80000100800 */
[----:B------:R1:W-:Y:S04]  /*104d0*/  STL [R1+0x498], R80 ;  /* 0x0004985001007387 */ /* 0x0003e80000100800 */
[----:B------:R1:W-:Y:S04]  /*104e0*/  STS.U8 [R27+UR6+0x10b80], R31 ;  /* 0x010b801f1b007988 */ /* 0x0003e80008000006 */
[----:B------:R1:W-:Y:S04]  /*104f0*/  STL [R1+0x4a0], R88 ;  /* 0x0004a05801007387 */ /* 0x0003e80000100800 */
[----:B------:R1:W-:Y:S01]  /*10500*/  STS.U8 [R27+UR6+0x10f80], R30 ;  /* 0x010f801e1b007988 */ /* 0x0003e20008000006 */
[----:B------:R2:W-:Y:S06]  /*10510*/  MEMBAR.ALL.CTA ;  /* 0x0000000000007992 */ /* 0x0005ec0000008000 */
[----:B--2---:R-:W2:Y:S04]  /*10520*/  FENCE.VIEW.ASYNC.S ;  /* 0x00000000000073c6 */ /* 0x004ea80000000000 */
        /* <DEDUP_REMOVED lines=15> */
[----:B--2---:R-:W-:Y:S06]  /*10620*/  BAR.SYNC.DEFER_BLOCKING 0x0 ;  /* 0x0000000000007b1d */ /* 0x004fec0000010000 */
[----:B------:R1:W-:Y:S04]  /*10630*/  STL [R1+0x4d4], R81 ;  /* 0x0004d45101007387 */ /* 0x0003e80000100800 */
[----:B------:R1:W-:Y:S04]  /*10640*/  STL [R1+0x4dc], R90 ;  /* 0x0004dc5a01007387 */ /* 0x0003e80000100800 */
[----:B------:R1:W-:Y:S04]  /*10650*/  STL [R1+0x4e0], R163 ;  /* 0x0004e0a301007387 */ /* 0x0003e80000100800 */
[----:B------:R1:W-:Y:S04]  /*10660*/  STL [R1+0x4e4], R154 ;  /* 0x0004e49a01007387 */ /* 0x0003e80000100800 */
[----:B------:R1:W-:Y:S01]  /*10670*/  STL [R1+0x4e8], R146 ;  /* 0x0004e89201007387 */ /* 0x0003e20000100800 */
[----:B0-----:R-:W-:Y:S01]  /*10680*/  LOP3.LUT P0, RZ, R165, UR9, RZ, 0xfc, !PT ;  /* 0x00000009a5ff7c12 */ /* 0x001fe2000f80fcff */
[----:B------:R-:W-:-:S00]  /*10690*/  MEMBAR.ALL.CTA ;  /* 0x0000000000007992 */ /* 0x000fc00000008000 */
[----:B------:R-:W-:Y:S06]  /*106a0*/  MEMBAR.ALL.GPU ;  /* 0x0000000000007992 */ /* 0x000fec000000a000 */
[----:B------:R-:W-:-:S00]  /*106b0*/  ERRBAR ;  /* 0x00000000000079ab */ /* 0x000fc00000000000 */
[----:B------:R-:W-:Y:S08]  /*106c0*/  CGAERRBAR ;  /* 0x00000000000075ab */ /* 0x000ff00000000000 */
[----:B------:R-:W-:Y:S01]  /*106d0*/  UCGABAR_ARV ;  /* 0x00000000000079c7 */ /* 0x000fe20008000000 */
[----:B------:R1:W-:Y:S04]  /*106e0*/  STL [R1+0x4ec], R137 ;  /* 0x0004ec8901007387 */ /* 0x0003e80000100800 */
[----:B------:R1:W-:Y:S01]  /*106f0*/  STL [R1+0x390], R89 ;  /* 0x0003905901007387 */ /* 0x0003e20000100800 */
[----:B------:R-:W-:Y:S01]  /*10700*/  ISETP.LT.OR P2, PT, R60, 0x80, P0 ;  /* 0x000000803c00780c */ /* 0x000fe20000741670 */
[----:B------:R-:W-:-:S02]  /*10710*/  UCGABAR_WAIT ;  /* 0x0000000000007dc7 */ /* 0x000fc40008000000 */
[----:B------:R-:W-:Y:S04]  /*10720*/  CCTL.IVALL ;  /* 0x00000000ff00798f */ /* 0x000fe80002000000 */
[----:B------:R1:W-:Y:S04]  /*10730*/  STL [R1+0x3b0], R128 ;  /* 0x0003b08001007387 */ /* 0x0003e80000100800 */
[----:B------:R1:W-:Y:S04]  /*10740*/  STL [R1+0x3a0], R164 ;  /* 0x0003a0a401007387 */ /* 0x0003e80000100800 */
[----:B------:R1:W-:Y:S04]  /*10750*/  STL [R1+0x3a4], R155 ;  /* 0x0003a49b01007387 */ /* 0x0003e80000100800 */
[----:B------:R1:W-:Y:S04]  /*10760*/  STL [R1+0x3a8], R147 ;  /* 0x0003a89301007387 */ /* 0x0003e80000100800 */
[----:B------:R1:W-:Y:S04]  /*10770*/  STL [R1+0x3ac], R138 ;  /* 0x0003ac8a01007387 */ /* 0x0003e80000100800 */
[----:B------:R1:W-:Y:S01]  /*10780*/  STL [R1+0x394], R129 ;  /* 0x0003948101007387 */ /* 0x0003e20000100800 */
[----:B------:R-:W-:Y:S01]  /*10790*/  ISETP.GE.AND P3, PT, R60, 0x100, PT ;  /* 0x000001003c00780c */ /* 0x000fe20003f66270 */
[----:B------:R-:W-:-:S12]  /*107a0*/  @P2 BRA `(.L_x_12) ;  /* 0x0000000000d02947 */ /* 0x000fd80003800000 */
[----:B------:R-:W-:Y:S02]  /*107b0*/  USHF.R.U32.HI UR12, URZ, 0x4, UR6 ;  /* 0x00000004ff0c7899 */ /* 0x000fe40008011606 */
[----:B------:R-:W-:Y:S02]  /*107c0*/  UIADD3 UR9, UPT, UPT, UR6, 0x10000, URZ ;  /* 0x0001000006097890 */ /* 0x000fe4000fffe0ff */
[----:B------:R-:W-:Y:S02]  /*107d0*/  USGXT.U32 UR12, UR12, 0xe ;  /* 0x0000000e0c0c789a */ /* 0x000fe40008000000 */
[----:B------:R-:W-:Y:S02]  /*107e0*/  USHF.R.U32.HI UR9, URZ, 0x4, UR9 ;  /* 0x00000004ff097899 */ /* 0x000fe40008011609 */
[----:B------:R-:W-:Y:S02]  /*107f0*/  UIADD3 UR32, UP1, UPT, UR12, 0x100, URZ ;  /* 0x000001000c207890 */ /* 0x000fe4000ff3e0ff */
[----:B------:R-:W-:Y:S01]  /*10800*/  USGXT.U32 UR10, UR9, 0xe ;  /* 0x0000000e090a789a */ /* 0x000fe20008000000 */
[----:B------:R-:W-:Y:S01]  /*10810*/  UMOV UR4, URZ ;  /* 0x000000ff00047c82 */ /* 0x000fe20008000000 */
[----:B------:R-:W-:Y:S01]  /*10820*/  UMOV UR5, URZ ;  /* 0x000000ff00057c82 */ /* 0x000fe20008000000 */
[----:B------:R-:W-:-:S02]  /*10830*/  UIADD3.X UR33, UPT, UPT, UR4, 0x40004040, URZ, UP1, !UPT ;  /* 0x4000404004217890 */ /* 0x000fc40008ffe4ff */
[----:B------:R-:W-:Y:S02]  /*10840*/  UIADD3 UR34, UP1, UPT, UR10, 0x2, URZ ;  /* 0x000000020a227890 */ /* 0x000fe4000ff3e0ff */
[----:B------:R-:W-:Y:S02]  /*10850*/  UIADD3.64 UR18, UPT, UPT, UR32, 0x200, URZ ;  /* 0x0000020020127897 */ /* 0x000fe4000fffe0ff */
[----:B------:R-:W-:Y:S02]  /*10860*/  UIADD3.X UR35, UPT, UPT, UR5, 0x40004040, URZ, UP1, !UPT ;  /* 0x4000404005237890 */ /* 0x000fe40008ffe4ff */
[----:B------:R-:W-:Y:S02]  /*10870*/  UIADD3.64 UR4, UPT, UPT, UR32, 0x100, URZ ;  /* 0x0000010020047897 */ /* 0x000fe4000fffe0ff */
[----:B------:R-:W-:Y:S02]  /*10880*/  UIADD3.64 UR16, UPT, UPT, UR34, 0x2, URZ ;  /* 0x0000000222107897 */ /* 0x000fe4000fffe0ff */
[----:B------:R-:W-:-:S02]  /*10890*/  UIADD3.64 UR22, UPT, UPT, UR34, 0x4, URZ ;  /* 0x0000000422167897 */ /* 0x000fc4000fffe0ff */
[----:B------:R-:W-:Y:S02]  /*108a0*/  UIADD3 UR21, UPT, UPT, UR20, 0x40, URZ ;  /* 0x0000004014157890 */ /* 0x000fe4000fffe0ff */
[----:B------:R-:W-:Y:S02]  /*108b0*/  UIADD3.64 UR24, UPT, UPT, UR32, 0x300, URZ ;  /* 0x0000030020187897 */ /* 0x000fe4000fffe0ff */
[----:B------:R-:W-:Y:S02]  /*108c0*/  UIADD3 UR46, UPT, UPT, UR20, 0x40, URZ ;  /* 0x00000040142e7890 */ /* 0x000fe4000fffe0ff */
[----:B------:R-:W-:Y:S02]  /*108d0*/  UIADD3.64 UR26, UPT, UPT, UR32, 0x400, URZ ;  /* 0x00000400201a7897 */ /* 0x000fe4000fffe0ff */
[----:B------:R-:W-:Y:S02]  /*108e0*/  UIADD3 UR9, UPT, UPT, UR20, 0x40, URZ ;  /* 0x0000004014097890 */ /* 0x000fe4000fffe0ff */
[----:B------:R-:W-:Y:S01]  /*108f0*/  UIADD3.64 UR28, UPT, UPT, UR32, 0x500, URZ ;  /* 0x00000500201c7897 */ /* 0x000fe2000fffe0ff */
[----:B------:R-:W-:Y:S01]  /*10900*/  UMOV UR36, 0x0 ;  /* 0x0000000000247882 */ /* 0x000fe20000000000 */
[----:B------:R-:W-:Y:S01]  /*10910*/  UMOV UR37, 0x10108010 ;  /* 0x1010801000257882 */ /* 0x000fe20000000000 */
[----:B------:R-:W-:Y:S01]  /*10920*/  UIADD3 UR47, UPT, UPT, UR20, 0x40, URZ ;  /* 0x00000040142f7890 */ /* 0x000fe2000fffe0ff */
[----:B------:R-:W-:Y:S01]  /*10930*/  UMOV UR13, 0x40004040 ;  /* 0x40004040000d7882 */ /* 0x000fe20000000000 */
[----:B------:R-:W-:Y:S01]  /*10940*/  UIADD3.64 UR30, UPT, UPT, UR32, 0x600, URZ ;  /* 0x00000600201e7897 */ /* 0x000fe2000fffe0ff */
[----:B------:R-:W-:Y:S01]  /*10950*/  UMOV UR11, 0x40004040 ;  /* 0x40004040000b7882 */ /* 0x000fe20000000000 */
[----:B------:R-:W-:Y:S01]  /*10960*/  UMOV UR38, 0x0 ;  /* 0x0000000000267882 */ /* 0x000fe20000000000 */
[----:B------:R-:W-:Y:S01]  /*10970*/  UMOV UR39, 0x10108010 ;  /* 0x1010801000277882 */ /* 0x000fe20000000000 */
[----:B------:R-:W-:Y:S01]  /*10980*/  UMOV UR40, 0x0 ;  /* 0x0000000000287882 */ /* 0x000fe20000000000 */
[----:B------:R-:W-:Y:S01]  /*10990*/  UMOV UR41, 0x10108010 ;  /* 0x1010801000297882 */ /* 0x000fe20000000000 */
[----:B------:R0:W-:Y:S01]  /*109a0*/  UTCQMMA.2CTA gdesc[UR12], gdesc[UR10], tmem[UR20], tmem[UR36], idesc[UR37], !UPT ;  /* 0x00ff240a0c0075ea */ /* 0x0001e2000fa00314 */
[----:B------:R-:W-:Y:S01]  /*109b0*/  UMOV UR42, 0x0 ;  /* 0x00000000002a7882 */ /* 0x000fe20000000000 */
[----:B------:R-:W-:Y:S01]  /*109c0*/  UMOV UR43, 0x10108010 ;  /* 0x10108010002b7882 */ /* 0x000fe20000000000 */
[----:B------:R0:W-:Y:S01]  /*109d0*/  UTCQMMA.2CTA gdesc[UR32], gdesc[UR34], tmem[UR20], tmem[UR38], idesc[UR39], UPT ;  /* 0x00ff2622200075ea */ /* 0x0001e2000ba00314 */
        /* <DEDUP_REMOVED lines=8> */
[----:B------:R0:W-:Y:S01]  /*10a60*/  UTCQMMA.2CTA gdesc[UR24], gdesc[UR10], tmem[UR21], tmem[UR44], idesc[UR45], !UPT ;  /* 0x00ff2c0a180075ea */ /* 0x0001e2000fa00315 */
[----:B------:R-:W-:Y:S01]  /*10a70*/  UMOV UR52, 0x0 ;  /* 0x0000000000347882 */ /* 0x000fe20000000000 */
[----:B------:R-:W-:Y:S01]  /*10a80*/  UMOV UR53, 0x10108010 ;  /* 0x1010801000357882 */ /* 0x000fe20000000000 */
[----:B------:R0:W-:Y:S01]  /*10a90*/  UTCQMMA.2CTA gdesc[UR26], gdesc[UR34], tmem[UR46], tmem[UR48], idesc[UR49], UPT ;  /* 0x00ff30221a0075ea */ /* 0x0001e2000ba0032e */
[----:B------:R-:W-:Y:S01]  /*10aa0*/  UMOV UR54, 0x3 ;  /* 0x0000000300367882 */ /* 0x000fe20000000000 */
[----:B------:R0:W-:Y:S01]  /*10ab0*/  UTCQMMA.2CTA gdesc[UR28], gdesc[UR16], tmem[UR9], tmem[UR50], idesc[UR51], UPT ;  /* 0x00ff32101c0075ea */ /* 0x0001e2000ba00309 */
[----:B------:R0:W-:Y:S01]  /*10ac0*/  UTCQMMA.2CTA gdesc[UR30], gdesc[UR22], tmem[UR47], tmem[UR52], idesc[UR53], UPT ;  /* 0x00ff34161e0075ea */ /* 0x0001e2000ba0032f */
[----:B------:R0:W-:Y:S01]  /*10ad0*/  UTCBAR.2CTA.MULTICAST [UR8], URZ, UR54 ;  /* 0x000000ff080073e9 */ /* 0x0001e20008200836 */
[----:B------:R-:W-:Y:S01]  /*10ae0*/  NOP ;  /* 0x0000000000007918 */ /* 0x000fe20000000000 */
.L_x_12:
[----:B0-----:R-:W-:Y:S01]  /*10af0*/  UMOV UR4, URZ ;  /* 0x000000ff00047c82 */ /* 0x001fe20008000000 */
[----:B------:R-:W-:Y:S05]  /*10b00*/  @!P3 BRA `(.L_x_13) ;  /* 0x0000010400fcb947 */ /* 0x000fea0003800000 */
[----:B-1----:R-:W-:Y:S01]  /*10b10*/  SHF.R.S32.HI R30, RZ, 0x1f, R60 ;  /* 0x0000001fff1e7819 */ /* 0x002fe2000001143c */
[----:B------:R-:W-:Y:S01]  /*10b20*/  UIADD3 UR4, UPT, UPT, UR6, 0x8000, URZ ;  /* 0x0000800006047890 */ /* 0x000fe2000fffe0ff */
[----:B------:R-:W-:Y:S01]  /*10b30*/  IMAD.SHL.U32 R28, R28, 0x80, RZ ;  /* 0x000000801c1c7824 */ /* 0x000fe200078e00ff */
[----:B------:R-:W-:Y:S01]  /*10b40*/  UIADD3 UR5, UPT, UPT, UR6, 0x11000, URZ ;  /* 0x0001100006057890 */ /* 0x000fe2000fffe0ff */
[----:B------:R-:W-:Y:S01]  /*10b50*/  LEA.HI R30, R30, R60, RZ, 0x7 ;  /* 0x0000003c1e1e7211 */ /* 0x000fe200078f38ff */
[----:B------:R-:W-:Y:S01]  /*10b60*/  USHF.R.U32.HI UR4, URZ, 0x4, UR4 ;  /* 0x00000004ff047899 */ /* 0x000fe20008011604 */
[----:B------:R-:W-:Y:S01]  /*10b70*/  IMAD.SHL.U32 R29, R29, 0x80, RZ ;  /* 0x000000801d1d7824 */ /* 0x000fe200078e00ff */
[----:B------:R-:W-:Y:S01]  /*10b80*/  USHF.R.U32.HI UR5, URZ, 0x4, UR5 ;  /* 0x00000004ff057899 */ /* 0x000fe20008011605 */
[----:B------:R-:W-:Y:S01]  /*10b90*/  SHF.R.S32.HI R30, RZ, 0x7, R30 ;  /* 0x00000007ff1e7819 */ /* 0x000fe2000001141e */
[----:B------:R-:W-:Y:S01]  /*10ba0*/  USGXT.U32 UR12, UR4, 0xe ;  /* 0x0000000e040c789a */ /* 0x000fe20008000000 */
[----:B------:R-:W-:Y:S01]  /*10bb0*/  IMAD.MOV.U32 R32, RZ, RZ, RZ ;  /* 0x000000ffff207224 */ /* 0x000fe200078e00ff */
[----:B------:R-:W-:Y:S01]  /*10bc0*/  USGXT.U32 UR10, UR5, 0xe ;  /* 0x0000000e050a789a */ /* 0x000fe20008000000 */
[----:B------:R-:W-:Y:S01]  /*10bd0*/  VIMNMX R30, PT, PT, R30, 0x2, !PT ;  /* 0x000000021e1e7848 */ /* 0x000fe20007fe0100 */
[----:B------:R-:W-:-:S02]  /*10be0*/  UIADD3 UR16, UP1, UPT, UR12, 0x100, URZ ;  /* 0x000001000c107890 */ /* 0x000fc4000ff3e0ff */
[----:B------:R-:W-:Y:S02]  /*10bf0*/  UIADD3 UR18, UP2, UPT, UR10, 0x2, URZ ;  /* 0x000000020a127890 */ /* 0x000fe4000ff5e0ff */
[----:B------:R-:W-:Y:S01]  /*10c00*/  VIADD R31, R30, 0xfffffffe ;  /* 0xfffffffe1e1f7836 */ /* 0x000fe20000000000 */
[----:B------:R-:W-:Y:S01]  /*10c10*/  UMOV UR4, URZ ;  /* 0x000000ff00047c82 */ /* 0x000fe20008000000 */
[----:B------:R-:W-:Y:S01]  /*10c20*/  UMOV UR5, URZ ;  /* 0x000000ff00057c82 */ /* 0x000fe20008000000 */
[----:B------:R-:W-:Y:S01]  /*10c30*/  UIADD3.X UR17, UPT, UPT, UR4, 0x40004040, URZ, UP1, !UPT ;  /* 0x4000404004117890 */ /* 0x000fe20008ffe4ff */
[----:B------:R-:W-:Y:S01]  /*10c40*/  IMAD.MOV.U32 R30, RZ, RZ, RZ ;  /* 0x000000ffff1e7224 */ /* 0x000fe200078e00ff */
[----:B------:R0:W-:Y:S01]  /*10c50*/  STL [R1+0xa50], R31 ;  /* 0x000a501f01007387 */ /* 0x0001e20000100800 */
[----:B------:R-:W-:Y:S02]  /*10c60*/  UIADD3.X UR19, UPT, UPT, UR5, 0x40004040, URZ, UP2, !UPT ;  /* 0x4000404005137890 */ /* 0x000fe400097fe4ff */
[----:B------:R-:W-:-:S02]  /*10c70*/  UIADD3.64 UR22, UPT, UPT, UR16, 0x100, URZ ;  /* 0x0000010010167897 */ /* 0x000fc4000fffe0ff */
[----:B------:R-:W-:Y:S02]  /*10c80*/  UIADD3.64 UR24, UPT, UPT, UR18, 0x2, URZ ;  /* 0x0000000212187897 */ /* 0x000fe4000fffe0ff */
[----:B------:R-:W-:Y:S02]  /*10c90*/  UIADD3.64 UR26, UPT, UPT, UR16, 0x200, URZ ;  /* 0x00000200101a7897 */ /* 0x000fe4000fffe0ff */
[----:B------:R-:W-:Y:S02]  /*10ca0*/  UIADD3.64 UR28, UPT, UPT, UR18, 0x4, URZ ;  /* 0x00000004121c7897 */ /* 0x000fe4000fffe0ff */
[----:B------:R-:W-:Y:S02]  /*10cb0*/  UIADD3.64 UR30, UPT, UPT, UR16, 0x300, URZ ;  /* 0x00000300101e7897 */ /* 0x000fe4000fffe0ff */
[----:B------:R-:W-:Y:S02]  /*10cc0*/  UIADD3.64 UR32, UPT, UPT, UR16, 0x400, URZ ;  /* 0x0000040010207897 */ /* 0x000fe4000fffe0ff */
[----:B------:R-:W-:-:S02]  /*10cd0*/  UIADD3.64 UR34, UPT, UPT, UR16, 0x500, URZ ;  /* 0x0000050010227897 */ /* 0x000fc4000fffe0ff */
[----:B------:R-:W-:Y:S01]  /*10ce0*/  UIADD3.64 UR36, UPT, UPT, UR16, 0x600, URZ ;  /* 0x0000060010247897 */ /* 0x000fe2000fffe0ff */
[----:B------:R-:W-:Y:S01]  /*10cf0*/  UMOV UR9, 0x1 ;  /* 0x0000000100097882 */ /* 0x000fe20000000000 */
[----:B0-----:R-:W-:-:S10]  /*10d00*/  UMOV UR11, 0x40004040 ;  /* 0x40004040000b7882 */ /* 0x001fd40000000000 */
.L_x_16:
[----:B------:R-:W2:Y:S04]  /*10d10*/  LDL.LU R33, [R1+0x3b0] ;  /* 0x0003b00001217983 */ /* 0x000ea80000300800 */
[----:B------:R-:W3:Y:S04]  /*10d20*/  LDL.LU R31, [R1+0x4ec] ;  /* 0x0004ec00011f7983 */ /* 0x000ee80000300800 */
[----:B------:R-:W4:Y:S04]  /*10d30*/  LDL.LU R35, [R1+0x4e8] ;  /* 0x0004e80001237983 */ /* 0x000f280000300800 */
[----:B------:R-:W4:Y:S04]  /*10d40*/  LDL.LU R36, [R1+0x4e4] ;  /* 0x0004e40001247983 */ /* 0x000f280000300800 */
[----:B------:R-:W4:Y:S04]  /*10d50*/  LDL.LU R34, [R1+0x4e0] ;  /* 0x0004e00001227983 */ /* 0x000f280000300800 */
[----:B------:R-:W4:Y:S04]  /*10d60*/  LDL.LU R60, [R1+0x394] ;  /* 0x00039400013c7983 */ /* 0x000f280000300800 */
[----:B------:R-:W4:Y:S01]  /*10d70*/  LDL.LU R59, [R1+0x4dc] ;  /* 0x0004dc00013b7983 */ /* 0x000f220000300800 */
[----:B--2---:R-:W-:-:S02]  /*10d80*/  IADD3 R33, P2, PT, R29, R33, RZ ;  /* 0x000000211d217210 */ /* 0x004fc40007f5e0ff */
[----:B---3--:R-:W-:-:S03]  /*10d90*/  IADD3 R31, P4, PT, R29, R31, RZ ;  /* 0x0000001f1d1f7210 */ /* 0x008fc60007f9e0ff */
[----:B------:R0:W-:Y:S04]  /*10da0*/  STL [R1+0x3b0], R33 ;  /* 0x0003b02101007387 */ /* 0x0001e80000100800 */
[----:B------:R-:W2:Y:S01]  /*10db0*/  LDL.LU R58, [R1+0x3ac] ;  /* 0x0003ac00013a7983 */ /* 0x000ea20000300800 */
[----:B----4-:R-:W-:-:S03]  /*10dc0*/  IADD3 R35, P3, PT, R29, R35, RZ ;  /* 0x000000231d237210 */ /* 0x010fc60007f7e0ff */
[----:B------:R-:W-:Y:S04]  /*10dd0*/  STL [R1+0x4ec], R31 ;  /* 0x0004ec1f01007387 */ /* 0x000fe80000100800 */
[----:B------:R-:W3:Y:S04]  /*10de0*/  LDL.LU R57, [R1+0x4d8] ;  /* 0x0004d80001397983 */ /* 0x000ee80000300800 */
[----:B0-----:R-:W4:Y:S04]  /*10df0*/  LDL.LU R33, [R1+0x3a8] ;  /* 0x0003a80001217983 */ /* 0x001f280000300800 */
[----:B------:R-:W4:Y:S04]  /*10e00*/  LDL.LU R56, [R1+0x4d0] ;  /* 0x0004d00001387983 */ /* 0x000f280000300800 */
[----:B------:R-:W4:Y:S04]  /*10e10*/  LDL.LU R55, [R1+0x3a4] ;  /* 0x0003a40001377983 */ /* 0x000f280000300800 */
[----:B------:R-:W4:Y:S04]  /*10e20*/  LDL.LU R54, [R1+0x4c8] ;  /* 0x0004c80001367983 */ /* 0x000f280000300800 */
[----:B------:R0:W-:Y:S04]  /*10e30*/  STL [R1+0x4e8], R35 ;  /* 0x0004e82301007387 */ /* 0x0001e80000100800 */
[----:B------:R-:W4:Y:S04]  /*10e40*/  LDL.LU R53, [R1+0x3a0] ;  /* 0x0003a00001357983 */ /* 0x000f280000300800 */
        /* <DEDUP_REMOVED lines=13> */
[----:B0-----:R-:W4:Y:S01]  /*10f20*/  LDL.LU R35, [R1+0x4ac] ;  /* 0x0004ac0001237983 */ /* 0x001f220000300800 */
[----:B------:R-:W-:-:S02]  /*10f30*/  IADD3 R36, P6, PT, R29, R36, RZ ;  /* 0x000000241d247210 */ /* 0x000fc40007fde0ff */
[----:B------:R-:W-:Y:S01]  /*10f40*/  SHF.R.S32.HI R31, RZ, 0x1f, R29 ;  /* 0x0000001fff1f7819 */ /* 0x000fe2000001141d */
[----:B------:R-:W4:Y:S01]  /*10f50*/  LDL.LU R39, [R1+0x488] ;  /* 0x0004880001277983 */ /* 0x000f220000300800 */
[----:B------:R-:W-:-:S03]  /*10f60*/  IADD3 R34, P5, PT, R29, R34, RZ ;  /* 0x000000221d227210 */ /* 0x000fc60007fbe0ff */
[----:B------:R0:W-:Y:S01]  /*10f70*/  STL [R1+0x4e4], R36 ;  /* 0x0004e42401007387 */ /* 0x0001e20000100800 */
[----:B------:R-:W-:Y:S01]  /*10f80*/  IMAD.X R60, R31, 0x1, R60, P2 ;  /* 0x000000011f3c7824 */ /* 0x000fe200010e063c */
[----:B------:R-:W-:Y:S02]  /*10f90*/  IADD3 R59, P2, PT, R29, R59, RZ ;  /* 0x0000003b1d3b7210 */ /* 0x000fe40007f5e0ff */
[----:B0-----:R-:W4:Y:S04]  /*10fa0*/  LDL.LU R36, [R1+0x4a4] ;  /* 0x0004a40001247983 */ /* 0x001f280000300800 */
[----:B------:R-:W4:Y:S04]  /*10fb0*/  LDL.LU R38, [R1+0x480] ;  /* 0x0004800001267983 */ /* 0x000f280000300800 */
[----:B------:R-:W4:Y:S04]  /*10fc0*/  LDL.LU R37, [R1+0x49c] ;  /* 0x00049c0001257983 */ /* 0x000f280000300800 */
[----:B------:R0:W-:Y:S04]  /*10fd0*/  STL [R1+0x4e0], R34 ;  /* 0x0004e02201007387 */ /* 0x0001e80000100800 */
[----:B0-----:R-:W4:Y:S04]  /*10fe0*/  LDL.LU R34, [R1+0x478] ;  /* 0x0004780001227983 */ /* 0x001f280000300800 */
[----:B------:R-:W-:Y:S04]  /*10ff0*/  STL [R1+0x394], R60 ;  /* 0x0003943c01007387 */ /* 0x000fe80000100800 */
[----:B------:R-:W-:Y:S01]  /*11000*/  STL [R1+0x4dc], R59 ;  /* 0x0004dc3b01007387 */ /* 0x000fe20000100800 */
[----:B--2---:R-:W-:Y:S01]  /*11010*/  IMAD.X R58, R31, 0x1, R58, P4 ;  /* 0x000000011f3a7824 */ /* 0x004fe200020e063a */
[----:B---3--:R-:W-:Y:S01]  /*11020*/  IADD3 R57, P4, PT, R29, R57, RZ ;  /* 0x000000391d397210 */ /* 0x008fe20007f9e0ff */
[----:B----4-:R-:W-:Y:S01]  /*11030*/  IMAD.X R33, R31, 0x1, R33, P3 ;  /* 0x000000011f217824 */ /* 0x010fe200018e0621 */
[----:B------:R-:W-:-:S04]  /*11040*/  IADD3 R56, P3, PT, R29, R56, RZ ;  /* 0x000000381d387210 */ /* 0x000fc80007f7e0ff */
[----:B------:R0:W-:Y:S01]  /*11050*/  STL [R1+0x3a8], R33 ;  /* 0x0003a82101007387 */ /* 0x0001e20000100800 */
[----:B------:R-:W-:-:S03]  /*11060*/  IMAD.X R55, R31, 0x1, R55, P6 ;  /* 0x000000011f377824 */ /* 0x000fc600030e0637 */
[----:B------:R-:W-:Y:S01]  /*11070*/  STL [R1+0x3ac], R58 ;  /* 0x0003ac3a01007387 */ /* 0x000fe20000100800 */
[----:B------:R-:W-:-:S03]  /*11080*/  IADD3 R54, P6, PT, R29, R54, RZ ;  /* 0x000000361d367210 */ /* 0x000fc60007fde0ff */
[----:B0-----:R-:W2:Y:S04]  /*11090*/  LDL.LU R33, [R1+0x494] ;  /* 0x0004940001217983 */ /* 0x001ea80000300800 */
[----:B------:R-:W-:Y:S01]  /*110a0*/  STL [R1+0x4d8], R57 ;  /* 0x0004d83901007387 */ /* 0x000fe20000100800 */
[----:B------:R-:W-:-:S03]  /*110b0*/  IMAD.X R53, R31, 0x1, R53, P5 ;  /* 0x000000011f357824 */ /* 0x000fc600028e0635 */
[----:B------:R-:W-:Y:S01]  /*110c0*/  STL [R1+0x4d0], R56 ;  /* 0x0004d03801007387 */ /* 0x000fe20000100800 */
[----:B------:R-:W-:-:S03]  /*110d0*/  IADD3 R52, P5, PT, R29, R52, RZ ;  /* 0x000000341d347210 */ /* 0x000fc60007fbe0ff */
        /* <DEDUP_REMOVED lines=23> */
[----:B------:R-:W-:-:S03]  /*11250*/  IMAD.X R35, R31, 0x1, R35, P4 ;  /* 0x000000011f237824 */ /* 0x000fc600020e0623 */
[----:B------:R-:W-:Y:S04]  /*11260*/  STL [R1+0x4bc], R43 ;  /* 0x0004bc2b01007387 */ /* 0x000fe80000100800 */
[----:B------:R-:W-:Y:S04]  /*11270*/  STL [R1+0x498], R42 ;  /* 0x0004982a01007387 */ /* 0x000fe80000100800 */
[----:B------:R0:W-:Y:S04]  /*11280*/  STL [R1+0x4ac], R35 ;  /* 0x0004ac2301007387 */ /* 0x0001e80000100800 */
[----:B------:R-:W-:Y:S04]  /*11290*/  STL [R1+0x4b4], R41 ;  /* 0x0004b42901007387 */ /* 0x000fe80000100800 */
[----:B0-----:R-:W3:Y:S01]  /*112a0*/  LDL.LU R35, [R1+0x470] ;  /* 0x0004700001237983 */ /* 0x001ee20000300800 */
[----:B------:R-:W-:Y:S01]  /*112b0*/  IADD3 R40, P2, PT, R29, R40, RZ ;  /* 0x000000281d287210 */ /* 0x000fe20007f5e0ff */
[----:B------:R-:W-:Y:S01]  /*112c0*/  IMAD.X R36, R31, 0x1, R36, P3 ;  /* 0x000000011f247824 */ /* 0x000fe200018e0624 */
[----:B------:R-:W-:-:S02]  /*112d0*/  IADD3 R39, P4, PT, R29, R39, RZ ;  /* 0x000000271d277210 */ /* 0x000fc40007f9e0ff */
[----:B------:R-:W-:Y:S01]  /*112e0*/  IADD3 R38, P3, PT, R29, R38, RZ ;  /* 0x000000261d267210 */ /* 0x000fe20007f7e0ff */
[----:B------:R-:W-:Y:S01]  /*112f0*/  STL [R1+0x490], R40 ;  /* 0x0004902801007387 */ /* 0x000fe20000100800 */
[----:B------:R-:W-:-:S03]  /*11300*/  IMAD.X R37, R31, 0x1, R37, P6 ;  /* 0x000000011f257824 */ /* 0x000fc600030e0625 */
[----:B------:R0:W-:Y:S04]  /*11310*/  STL [R1+0x4a4], R36 ;  /* 0x0004a42401007387 */ /* 0x0001e80000100800 */
[----:B0-----:R-:W4:Y:S01]  /*11320*/  LDL.LU R36, [R1+0x48c] ;  /* 0x00048c0001247983 */ /* 0x001f220000300800 */
[----:B------:R-:W-:-:S03]  /*11330*/  IADD3 R34, P6, PT, R29, R34, RZ ;  /* 0x000000221d227210 */ /* 0x000fc60007fde0ff */
[----:B------:R-:W-:Y:S04]  /*11340*/  STL [R1+0x488], R39 ;  /* 0x0004882701007387 */ /* 0x000fe80000100800 */
[----:B------:R-:W4:Y:S04]  /*11350*/  LDL.LU R60, [R1+0x468] ;  /* 0x00046800013c7983 */ /* 0x000f280000300800 */
[----:B------:R-:W-:Y:S04]  /*11360*/  STL [R1+0x480], R38 ;  /* 0x0004802601007387 */ /* 0x000fe80000100800 */
[----:B------:R-:W4:Y:S04]  /*11370*/  LDL.LU R59, [R1+0x484] ;  /* 0x00048400013b7983 */ /* 0x000f280000300800 */
[----:B------:R-:W-:Y:S04]  /*11380*/  STL [R1+0x49c], R37 ;  /* 0x00049c2501007387 */ /* 0x000fe80000100800 */
[----:B------:R-:W4:Y:S04]  /*11390*/  LDL.LU R58, [R1+0x460] ;  /* 0x00046000013a7983 */ /* 0x000f280000300800 */
[----:B------:R0:W-:Y:S04]  /*113a0*/  STL [R1+0x478], R34 ;  /* 0x0004782201007387 */ /* 0x0001e80000100800 */
[----:B------:R-:W4:Y:S04]  /*113b0*/  LDL.LU R57, [R1+0x47c] ;  /* 0x00047c0001397983 */ /* 0x000f280000300800 */
[----:B0-----:R-:W4:Y:S04]  /*113c0*/  LDL.LU R34, [R1+0x458] ;  /* 0x0004580001227983 */ /* 0x001f280000300800 */
[----:B------:R-:W4:Y:S04]  /*113d0*/  LDL.LU R56, [R1+0x474] ;  /* 0x0004740001387983 */ /* 0x000f280000300800 */
[----:B------:R-:W4:Y:S04]  /*113e0*/  LDL.LU R55, [R1+0x450] ;  /* 0x0004500001377983 */ /* 0x000f280000300800 */
[----:B------:R-:W4:Y:S01]  /*113f0*/  LDL.LU R54, [R1+0x46c] ;  /* 0x00046c0001367983 */ /* 0x000f220000300800 */
[----:B--2---:R-:W-:-:S05]  /*11400*/  IMAD.X R33, R31, 0x1, R33, P5 ;  /* 0x000000011f217824 */ /* 0x004fca00028e0621 */
[----:B------:R0:W-:Y:S04]  /*11410*/  STL [R1+0x494], R33 ;  /* 0x0004942101007387 */ /* 0x0001e80000100800 */
[----:B------:R-:W2:Y:S04]  /*11420*/  LDL.LU R53, [R1+0x448] ;  /* 0x0004480001357983 */ /* 0x000ea80000300800 */
        /* <DEDUP_REMOVED lines=13> */
[----:B0-----:R-:W2:Y:S04]  /*11500*/  LDL.LU R33, [R1+0x410] ;  /* 0x0004100001217983 */ /* 0x001ea80000300800 */
[----:B------:R-:W2:Y:S01]  /*11510*/  LDL.LU R39, [R1+0x42c] ;  /* 0x00042c0001277983 */ /* 0x000ea20000300800 */
[----:B---3--:R-:W-:-:S05]  /*11520*/  IADD3 R35, P5, PT, R29, R35, RZ ;  /* 0x000000231d237210 */ /* 0x008fca0007fbe0ff */
[----:B------:R0:W-:Y:S04]  /*11530*/  STL [R1+0x470], R35 ;  /* 0x0004702301007387 */ /* 0x0001e80000100800 */
[----:B0-----:R-:W3:Y:S04]  /*11540*/  LDL.LU R35, [R1+0x424] ;  /* 0x0004240001237983 */ /* 0x001ee80000300800 */
[----:B------:R-:W3:Y:S01]  /*11550*/  LDL.LU R38, [R1+0x41c] ;  /* 0x00041c0001267983 */ /* 0x000ee20000300800 */
[----:B----4-:R-:W-:-:S03]  /*11560*/  IMAD.X R36, R31, 0x1, R36, P2 ;  /* 0x000000011f247824 */ /* 0x010fc600010e0624 */
[----:B------:R-:W4:Y:S04]  /*11570*/  LDL.LU R37, [R1+0x414] ;  /* 0x0004140001257983 */ /* 0x000f280000300800 */
[----:B------:R0:W-:Y:S01]  /*11580*/  STL [R1+0x48c], R36 ;  /* 0x00048c2401007387 */ /* 0x0001e20000100800 */
[----:B------:R-:W-:-:S03]  /*11590*/  IADD3 R60, P2, PT, R29, R60, RZ ;  /* 0x0000003c1d3c7210 */ /* 0x000fc60007f5e0ff */
[----:B0-----:R-:W4:Y:S01]  /*115a0*/  LDL.LU R36, [R1+0x40c] ;  /* 0x00040c0001247983 */ /* 0x001f220000300800 */
[----:B------:R-:W-:-:S03]  /*115b0*/  IMAD.X R59, R31, 0x1, R59, P4 ;  /* 0x000000011f3b7824 */ /* 0x000fc600020e063b */
[----:B------:R-:W-:Y:S01]  /*115c0*/  STL [R1+0x468], R60 ;  /* 0x0004683c01007387 */ /* 0x000fe20000100800 */
[----:B------:R-:W-:-:S03]  /*115d0*/  IADD3 R58, P4, PT, R29, R58, RZ ;  /* 0x0000003a1d3a7210 */ /* 0x000fc60007f9e0ff */
[----:B------:R-:W-:Y:S01]  /*115e0*/  STL [R1+0x484], R59 ;  /* 0x0004843b01007387 */ /* 0x000fe20000100800 */
[----:B------:R-:W-:Y:S01]  /*115f0*/  IMAD.X R57, R31, 0x1, R57, P3 ;  /* 0x000000011f397824 */ /* 0x000fe200018e0639 */
[----:B------:R-:W-:Y:S01]  /*11600*/  IADD3 R34, P3, PT, R29, R34, RZ ;  /* 0x000000221d227210 */ /* 0x000fe20007f7e0ff */
[----:B------:R-:W-:-:S04]  /*11610*/  IMAD.X R56, R31, 0x1, R56, P6 ;  /* 0x000000011f387824 */ /* 0x000fc800030e0638 */
[----:B------:R0:W-:Y:S01]  /*11620*/  STL [R1+0x458], R34 ;  /* 0x0004582201007387 */ /* 0x0001e20000100800 */
[----:B------:R-:W-:-:S03]  /*11630*/  IADD3 R55, P6, PT, R29, R55, RZ ;  /* 0x000000371d377210 */ /* 0x000fc60007fde0ff */
[----:B------:R-:W-:Y:S01]  /*11640*/  STL [R1+0x460], R58 ;  /* 0x0004603a01007387 */ /* 0x000fe20000100800 */
[----:B------:R-:W-:-:S03]  /*11650*/  IMAD.X R54, R31, 0x1, R54, P5 ;  /* 0x000000011f367824 */ /* 0x000fc600028e0636 */
[----:B------:R-:W-:Y:S01]  /*11660*/  STL [R1+0x47c], R57 ;  /* 0x00047c3901007387 */ /* 0x000fe20000100800 */
[----:B0-----:R-:W0:Y:S03]  /*11670*/  LDC R34, c[0x0][0x3a0] ;  /* 0x0000e800ff227b82 */ /* 0x001e260000000800 */
[----:B------:R-:W-:Y:S04]  /*11680*/  STL [R1+0x474], R56 ;  /* 0x0004743801007387 */ /* 0x000fe80000100800 */
[----:B------:R-:W-:Y:S04]  /*11690*/  STL [R1+0x450], R55 ;  /* 0x0004503701007387 */ /* 0x000fe80000100800 */
[----:B------:R-:W-:Y:S01]  /*116a0*/  STL [R1+0x46c], R54 ;  /* 0x00046c3601007387 */ /* 0x000fe20000100800 */
[----:B--2---:R-:W-:Y:S01]  /*116b0*/  IADD3 R53, P5, PT, R29, R53, RZ ;  /* 0x000000351d357210 */ /* 0x004fe20007fbe0ff */
[----:B------:R-:W-:-:S04]  /*116c0*/  IMAD.X R52, R31, 0x1, R52, P2 ;  /* 0x000000011f347824 */ /* 0x000fc800010e0634 */
        /* <DEDUP_REMOVED lines=21> */
[----:B------:R-:W-:Y:S01]  /*11820*/  IADD3 R41, P2, PT, R29, R41, RZ ;  /* 0x000000291d297210 */ /* 0x000fe20007f5e0ff */
[----:B------:R-:W-:Y:S01]  /*11830*/  IMAD.X R40, R31, 0x1, R40, P4 ;  /* 0x000000011f287824 */ /* 0x000fe200020e0628 */
[----:B------:R-:W-:Y:S01]  /*11840*/  IADD3 R33, P4, PT, R29, R33, RZ ;  /* 0x000000211d217210 */ /* 0x000fe20007f9e0ff */
[----:B------:R-:W-:Y:S04]  /*11850*/  STL [R1+0x43c], R42 ;  /* 0x00043c2a01007387 */ /* 0x000fe80000100800 */
[----:B------:R-:W-:Y:S04]  /*11860*/  STL [R1+0x410], R33 ;  /* 0x0004102101007387 */ /* 0x000fe80000100800 */
[----:B------:R-:W-:Y:S04]  /*11870*/  STL [R1+0x418], R41 ;  /* 0x0004182901007387 */ /* 0x000fe80000100800 */
[----:B------:R-:W-:Y:S01]  /*11880*/  STL [R1+0x434], R40 ;  /* 0x0004342801007387 */ /* 0x000fe20000100800 */
[----:B---3--:R-:W-:-:S05]  /*11890*/  IMAD.X R35, R31, 0x1, R35, P6 ;  /* 0x000000011f237824 */ /* 0x008fca00030e0623 */
[----:B------:R1:W-:Y:S04]  /*118a0*/  STL [R1+0x424], R35 ;  /* 0x0004242301007387 */ /* 0x0003e80000100800 */
[----:B-1----:R-:W2:Y:S01]  /*118b0*/  LDL.LU R35, [R1+0x408] ;  /* 0x0004080001237983 */ /* 0x002ea20000300800 */
[C---:B------:R-:W-:Y:S02]  /*118c0*/  IMAD.X R39, R31.reuse, 0x1, R39, P3 ;  /* 0x000000011f277824 */ /* 0x040fe400018e0627 */
[C---:B------:R-:W-:Y:S02]  /*118d0*/  IMAD.X R38, R31.reuse, 0x1, R38, P5 ;  /* 0x000000011f267824 */ /* 0x040fe400028e0626 */
[C---:B----4-:R-:W-:Y:S01]  /*118e0*/  IMAD.X R37, R31.reuse, 0x1, R37, P2 ;  /* 0x000000011f257824 */ /* 0x050fe200010e0625 */
[----:B------:R-:W-:Y:S01]  /*118f0*/  STL [R1+0x42c], R39 ;  /* 0x00042c2701007387 */ /* 0x000fe20000100800 */
[----:B------:R-:W-:-:S03]  /*11900*/  IMAD.X R36, R31, 0x1, R36, P4 ;  /* 0x000000011f247824 */ /* 0x000fc600020e0624 */
[----:B------:R-:W3:Y:S04]  /*11910*/  LDL.LU R59, [R1+0x400] ;  /* 0x00040000013b7983 */ /* 0x000ee80000300800 */
[----:B------:R1:W-:Y:S04]  /*11920*/  STL [R1+0x41c], R38 ;  /* 0x00041c2601007387 */ /* 0x0003e80000100800 */
[----:B------:R-:W4:Y:S04]  /*11930*/  LDL.LU R58, [R1+0xa38] ;  /* 0x000a3800013a7983 */ /* 0x000f280000300800 */
[----:B------:R0:W-:Y:S04]  /*11940*/  STL [R1+0x414], R37 ;  /* 0x0004142501007387 */ /* 0x0001e80000100800 */
        /* <DEDUP_REMOVED lines=13> */
[----:B-1----:R-:W4:Y:S04]  /*11a20*/  LDL.LU R38, [R1+0xa1c] ;  /* 0x000a1c0001267983 */ /* 0x002f280000300800 */
[----:B------:R-:W4:Y:S04]  /*11a30*/  LDL.LU R45, [R1+0x9f8] ;  /* 0x0009f800012d7983 */ /* 0x000f280000300800 */
[----:B------:R-:W4:Y:S04]  /*11a40*/  LDL.LU R44, [R1+0xa14] ;  /* 0x000a1400012c7983 */ /* 0x000f280000300800 */
[----:B------:R-:W4:Y:S04]  /*11a50*/  LDL.LU R43, [R1+0x9f0] ;  /* 0x0009f000012b7983 */ /* 0x000f280000300800 */
[----:B------:R-:W4:Y:S04]  /*11a60*/  LDL.LU R42, [R1+0xa0c] ;  /* 0x000a0c00012a7983 */ /* 0x000f280000300800 */
[----:B------:R-:W4:Y:S04]  /*11a70*/  LDL.LU R41, [R1+0x9e8] ;  /* 0x0009e80001297983 */ /* 0x000f280000300800 */
[----:B------:R-:W4:Y:S04]  /*11a80*/  LDL.LU R40, [R1+0xa04] ;  /* 0x000a040001287983 */ /* 0x000f280000300800 */
[----:B------:R-:W4:Y:S04]  /*11a90*/  LDL.LU R39, [R1+0x9e0] ;  /* 0x0009e00001277983 */ /* 0x000f280000300800 */
[----:B0-----:R-:W4:Y:S04]  /*11aa0*/  LDL.LU R37, [R1+0x9fc] ;  /* 0x0009fc0001257983 */ /* 0x001f280000300800 */
[----:B------:R-:W4:Y:S01]  /*11ab0*/  LDL.LU R36, [R1+0x9d8] ;  /* 0x0009d80001247983 */ /* 0x000f220000300800 */
[----:B------:R-:W-:-:S04]  /*11ac0*/  VIADD R33, R30, 0x1 ;  /* 0x000000011e217836 */ /* 0x000fc80000000000 */
[----:B------:R-:W-:Y:S01]  /*11ad0*/  IMAD R31, R33, -0x80, R34 ;  /* 0xffffff80211f7824 */ /* 0x000fe200078e0222 */
[----:B--2---:R-:W-:-:S05]  /*11ae0*/  IADD3 R35, P6, PT, R28, R35, RZ ;  /* 0x000000231c237210 */ /* 0x004fca0007fde0ff */
[----:B------:R0:W-:Y:S04]  /*11af0*/  STL [R1+0x408], R35 ;  /* 0x0004082301007387 */ /* 0x0001e80000100800 */
[----:B0-----:R-:W2:Y:S04]  /*11b00*/  LDL.LU R35, [R1+0x9f4] ;  /* 0x0009f40001237983 */ /* 0x001ea80000300800 */
[----:B------:R-:W2:Y:S01]  /*11b10*/  LDL.LU R34, [R1+0x9d0] ;  /* 0x0009d00001227983 */ /* 0x000ea20000300800 */
[----:B------:R-:W-:Y:S02]  /*11b20*/  IADD3 R0, P3, PT, R28, R0, RZ ;  /* 0x000000001c007210 */ /* 0x000fe40007f7e0ff */
[----:B------:R-:W-:-:S02]  /*11b30*/  SHF.R.S32.HI R33, RZ, 0x1f, R28 ;  /* 0x0000001fff217819 */ /* 0x000fc4000001141c */
[C---:B---3--:R-:W-:Y:S02]  /*11b40*/  IADD3 R59, P5, PT, R28.reuse, R59, RZ ;  /* 0x0000003b1c3b7210 */ /* 0x048fe40007fbe0ff */
[C---:B----4-:R-:W-:Y:S01]  /*11b50*/  IADD3 R58, P2, PT, R28.reuse, R58, RZ ;  /* 0x0000003a1c3a7210 */ /* 0x050fe20007f5e0ff */
[----:B------:R-:W-:Y:S01]  /*11b60*/  IMAD.X R2, R33, 0x1, R2, P3 ;  /* 0x0000000121027824 */ /* 0x000fe200018e0602 */
[C---:B------:R-:W-:Y:S01]  /*11b70*/  IADD3 R57, P4, PT, R28.reuse, R57, RZ ;  /* 0x000000391c397210 */ /* 0x040fe20007f9e0ff */
        /* <DEDUP_REMOVED lines=21> */
[C---:B------:R-:W-:Y:S01]  /*11cd0*/  IADD3 R46, P3, PT, R28.reuse, R46, RZ ;  /* 0x0000002e1c2e7210 */ /* 0x040fe20007f7e0ff */
[----:B------:R-:W-:Y:S02]  /*11ce0*/  IMAD.X R38, R33, 0x1, R38, P6 ;  /* 0x0000000121267824 */ /* 0x000fe400030e0626 */
[----:B------:R-:W-:Y:S01]  /*11cf0*/  STL [R1+0xa08], R48 ;  /* 0x000a083001007387 */ /* 0x000fe20000100800 */
[----:B------:R-:W-:-:S03]  /*11d00*/  IADD3 R45, P6, PT, R28, R45, RZ ;  /* 0x0000002d1c2d7210 */ /* 0x000fc60007fde0ff */
[----:B------:R0:W-:Y:S01]  /*11d10*/  STL [R1+0xa1c], R38 ;  /* 0x000a1c2601007387 */ /* 0x0001e20000100800 */
[----:B------:R-:W-:-:S03]  /*11d20*/  IMAD.X R44, R33, 0x1, R44, P5 ;  /* 0x00000001212c7824 */ /* 0x000fc600028e062c */
[----:B------:R-:W-:Y:S01]  /*11d30*/  STL [R1+0xa24], R47 ;  /* 0x000a242f01007387 */ /* 0x000fe20000100800 */
[----:B------:R-:W-:-:S03]  /*11d40*/  IADD3 R43, P5, PT, R28, R43, RZ ;  /* 0x0000002b1c2b7210 */ /* 0x000fc60007fbe0ff */
[----:B0-----:R-:W3:Y:S01]  /*11d50*/  LDL.LU R38, [R1+0x9ec] ;  /* 0x0009ec0001267983 */ /* 0x001ee20000300800 */
[----:B------:R-:W-:-:S03]  /*11d60*/  IMAD.X R42, R33, 0x1, R42, P2 ;  /* 0x00000001212a7824 */ /* 0x000fc600010e062a */
[----:B------:R-:W-:Y:S01]  /*11d70*/  STL [R1+0xa00], R46 ;  /* 0x000a002e01007387 */ /* 0x000fe20000100800 */
[----:B------:R-:W-:-:S03]  /*11d80*/  IADD3 R41, P2, PT, R28, R41, RZ ;  /* 0x000000291c297210 */ /* 0x000fc60007f5e0ff */
[----:B------:R-:W-:Y:S01]  /*11d90*/  STL [R1+0x9f8], R45 ;  /* 0x0009f82d01007387 */ /* 0x000fe20000100800 */
[----:B------:R-:W-:-:S03]  /*11da0*/  IMAD.X R40, R33, 0x1, R40, P4 ;  /* 0x0000000121287824 */ /* 0x000fc600020e0628 */
[----:B------:R-:W-:Y:S01]  /*11db0*/  STL [R1+0xa14], R44 ;  /* 0x000a142c01007387 */ /* 0x000fe20000100800 */
[----:B------:R-:W-:-:S03]  /*11dc0*/  IMAD.X R37, R33, 0x1, R37, P3 ;  /* 0x0000000121257824 */ /* 0x000fc600018e0625 */
[----:B------:R-:W-:Y:S01]  /*11dd0*/  STL [R1+0x9f0], R43 ;  /* 0x0009f02b01007387 */ /* 0x000fe20000100800 */
[----:B------:R-:W-:-:S03]  /*11de0*/  IADD3 R39, P4, PT, R28, R39, RZ ;  /* 0x000000271c277210 */ /* 0x000fc60007f9e0ff */
[----:B------:R-:W-:Y:S01]  /*11df0*/  STL [R1+0xa0c], R42 ;  /* 0x000a0c2a01007387 */ /* 0x000fe20000100800 */
[----:B------:R-:W-:-:S03]  /*11e00*/  IADD3 R36, P3, PT, R28, R36, RZ ;  /* 0x000000241c247210 */ /* 0x000fc60007f7e0ff */
[----:B------:R-:W-:Y:S04]  /*11e10*/  STL [R1+0x9e8], R41 ;  /* 0x0009e82901007387 */ /* 0x000fe80000100800 */
[----:B------:R0:W-:Y:S04]  /*11e20*/  STL [R1+0x9fc], R37 ;  /* 0x0009fc2501007387 */ /* 0x0001e80000100800 */
[----:B------:R-:W-:Y:S04]  /*11e30*/  STL [R1+0xa04], R40 ;  /* 0x000a042801007387 */ /* 0x000fe80000100800 */
[----:B0-----:R-:W4:Y:S04]  /*11e40*/  LDL.LU R37, [R1+0x9c8] ;  /* 0x0009c80001257983 */ /* 0x001f280000300800 */
[----:B------:R-:W-:Y:S04]  /*11e50*/  STL [R1+0x9e0], R39 ;  /* 0x0009e02701007387 */ /* 0x000fe80000100800 */
[----:B------:R0:W-:Y:S04]  /*11e60*/  STL [R1+0x9d8], R36 ;  /* 0x0009d82401007387 */ /* 0x0001e80000100800 */
[----:B0-----:R-:W4:Y:S01]  /*11e70*/  LDL.LU R36, [R1+0x9e4] ;  /* 0x0009e40001247983 */ /* 0x001f220000300800 */
[----:B--2---:R-:W-:Y:S01]  /*11e80*/  IMAD.X R35, R33, 0x1, R35, P6 ;  /* 0x0000000121237824 */ /* 0x004fe200030e0623 */
[----:B------:R-:W-:-:S04]  /*11e90*/  IADD3 R34, P6, PT, R28, R34, RZ ;  /* 0x000000221c227210 */ /* 0x000fc80007fde0ff */
[----:B------:R0:W-:Y:S04]  /*11ea0*/  STL [R1+0x9f4], R35 ;  /* 0x0009f42301007387 */ /* 0x0001e80000100800 */
[----:B0-----:R-:W2:Y:S04]  /*11eb0*/  LDL.LU R35, [R1+0x9c0] ;  /* 0x0009c00001237983 */ /* 0x001ea80000300800 */
[----:B------:R-:W2:Y:S04]  /*11ec0*/  LDL.LU R60, [R1+0x9dc] ;  /* 0x0009dc00013c7983 */ /* 0x000ea80000300800 */
[----:B------:R-:W2:Y:S04]  /*11ed0*/  LDL.LU R59, [R1+0x9b8] ;  /* 0x0009b800013b7983 */ /* 0x000ea80000300800 */
[----:B------:R-:W2:Y:S04]  /*11ee0*/  LDL.LU R58, [R1+0x9d4] ;  /* 0x0009d400013a7983 */ /* 0x000ea80000300800 */
        /* <DEDUP_REMOVED lines=13> */
[----:B0-----:R-:W2:Y:S01]  /*11fc0*/  LDL.LU R34, [R1+0x980] ;  /* 0x0009800001227983 */ /* 0x001ea20000300800 */
[----:B---3--:R-:W-:-:S03]  /*11fd0*/  IMAD.X R38, R33, 0x1, R38, P5 ;  /* 0x0000000121267824 */ /* 0x008fc600028e0626 */
[----:B------:R-:W3:Y:S04]  /*11fe0*/  LDL.LU R45, [R1+0x99c] ;  /* 0x00099c00012d7983 */ /* 0x000ee80000300800 */
[----:B------:R-:W3:Y:S04]  /*11ff0*/  LDL.LU R44, [R1+0x978] ;  /* 0x00097800012c7983 */ /* 0x000ee80000300800 */
[----:B------:R-:W3:Y:S04]  /*12000*/  LDL.LU R43, [R1+0x994] ;  /* 0x00099400012b7983 */ /* 0x000ee80000300800 */
[----:B------:R0:W-:Y:S04]  /*12010*/  STL [R1+0x9ec], R38 ;  /* 0x0009ec2601007387 */ /* 0x0001e80000100800 */
[----:B------:R-:W3:Y:S04]  /*12020*/  LDL.LU R42, [R1+0x970] ;  /* 0x00097000012a7983 */ /* 0x000ee80000300800 */
[----:B------:R-:W3:Y:S04]  /*12030*/  LDL.LU R41, [R1+0x98c] ;  /* 0x00098c0001297983 */ /* 0x000ee80000300800 */
[----:B------:R-:W3:Y:S04]  /*12040*/  LDL.LU R40, [R1+0x968] ;  /* 0x0009680001287983 */ /* 0x000ee80000300800 */
[----:B------:R-:W3:Y:S01]  /*12050*/  LDL.LU R39, [R1+0x984] ;  /* 0x0009840001277983 */ /* 0x000ee20000300800 */
[----:B----4-:R-:W-:-:S03]  /*12060*/  IADD3 R37, P5, PT, R28, R37, RZ ;  /* 0x000000251c257210 */ /* 0x010fc60007fbe0ff */
[----:B0-----:R-:W4:Y:S04]  /*12070*/  LDL.LU R38, [R1+0x960] ;  /* 0x0009600001267983 */ /* 0x001f280000300800 */
[----:B------:R0:W-:Y:S04]  /*12080*/  STL [R1+0x9c8], R37 ;  /* 0x0009c82501007387 */ /* 0x0001e80000100800 */
[----:B0-----:R-:W4:Y:S01]  /*12090*/  LDL.LU R37, [R1+0x97c] ;  /* 0x00097c0001257983 */ /* 0x001f220000300800 */
[----:B------:R-:W-:-:S05]  /*120a0*/  IMAD.X R36, R33, 0x1, R36, P2 ;  /* 0x0000000121247824 */ /* 0x000fca00010e0624 */
[----:B------:R0:W-:Y:S04]  /*120b0*/  STL [R1+0x9e4], R36 ;  /* 0x0009e42401007387 */ /* 0x0001e80000100800 */
[----:B0-----:R-:W4:Y:S01]  /*120c0*/  LDL.LU R36, [R1+0x958] ;  /* 0x0009580001247983 */ /* 0x001f220000300800 */
[----:B--2---:R-:W-:Y:S01]  /*120d0*/  IADD3 R35, P2, PT, R28, R35, RZ ;  /* 0x000000231c237210 */ /* 0x004fe20007f5e0ff */
[----:B------:R-:W-:-:S04]  /*120e0*/  IMAD.X R60, R33, 0x1, R60, P4 ;  /* 0x00000001213c7824 */ /* 0x000fc800020e063c */
[----:B------:R0:W-:Y:S01]  /*120f0*/  STL [R1+0x9c0], R35 ;  /* 0x0009c02301007387 */ /* 0x0001e20000100800 */
[C---:B------:R-:W-:Y:S01]  /*12100*/  IADD3 R59, P4, PT, R28.reuse, R59, RZ ;  /* 0x0000003b1c3b7210 */ /* 0x040fe20007f9e0ff */
[----:B------:R-:W-:Y:S02]  /*12110*/  IMAD.X R58, R33, 0x1, R58, P3 ;  /* 0x00000001213a7824 */ /* 0x000fe400018e063a */
[----:B0-----:R-:W2:Y:S01]  /*12120*/  LDL.LU R35, [R1+0x974] ;  /* 0x0009740001237983 */ /* 0x001ea20000300800 */
        /* <DEDUP_REMOVED lines=25> */
[----:B------:R-:W-:Y:S04]  /*122c0*/  STL [R1+0x9ac], R48 ;  /* 0x0009ac3001007387 */ /* 0x000fe80000100800 */
[----:B------:R0:W-:Y:S04]  /*122d0*/  STL [R1+0x980], R34 ;  /* 0x0009802201007387 */ /* 0x0001e80000100800 */
[----:B------:R-:W-:Y:S04]  /*122e0*/  STL [R1+0x988], R47 ;  /* 0x0009882f01007387 */ /* 0x000fe80000100800 */
[----:B0-----:R-:W2:Y:S01]  /*122f0*/  LDL.LU R34, [R1+0x950] ;  /* 0x0009500001227983 */ /* 0x001ea20000300800 */
[C---:B---3--:R-:W-:Y:S01]  /*12300*/  IMAD.X R45, R33.reuse, 0x1, R45, P5 ;  /* 0x00000001212d7824 */ /* 0x048fe200028e062d */
[C---:B------:R-:W-:Y:S01]  /*12310*/  IADD3 R44, P5, PT, R28.reuse, R44, RZ ;  /* 0x0000002c1c2c7210 */ /* 0x040fe20007fbe0ff */
[----:B------:R-:W-:Y:S01]  /*12320*/  IMAD.X R43, R33, 0x1, R43, P2 ;  /* 0x00000001212b7824 */ /* 0x000fe200010e062b */
        /* <DEDUP_REMOVED lines=8> */
[----:B----4-:R-:W-:-:S03]  /*123b0*/  IADD3 R38, P3, PT, R28, R38, RZ ;  /* 0x000000261c267210 */ /* 0x010fc60007f7e0ff */
[----:B------:R-:W-:Y:S04]  /*123c0*/  STL [R1+0x970], R42 ;  /* 0x0009702a01007387 */ /* 0x000fe80000100800 */
[----:B------:R-:W-:Y:S04]  /*123d0*/  STL [R1+0x98c], R41 ;  /* 0x00098c2901007387 */ /* 0x000fe80000100800 */
[----:B------:R0:W-:Y:S04]  /*123e0*/  STL [R1+0x960], R38 ;  /* 0x0009602601007387 */ /* 0x0001e80000100800 */
[----:B------:R-:W-:Y:S01]  /*123f0*/  STL [R1+0x968], R40 ;  /* 0x0009682801007387 */ /* 0x000fe20000100800 */
[----:B------:R-:W-:-:S03]  /*12400*/  IMAD.X R37, R33, 0x1, R37, P6 ;  /* 0x0000000121257824 */ /* 0x000fc600030e0625 */
[----:B0-----:R-:W3:Y:S04]  /*12410*/  LDL.LU R38, [R1+0x96c] ;  /* 0x00096c0001267983 */ /* 0x001ee80000300800 */
[----:B------:R-:W-:Y:S04]  /*12420*/  STL [R1+0x984], R39 ;  /* 0x0009842701007387 */ /* 0x000fe80000100800 */
[----:B------:R0:W-:Y:S01]  /*12430*/  STL [R1+0x97c], R37 ;  /* 0x00097c2501007387 */ /* 0x0001e20000100800 */
[----:B------:R-:W-:-:S03]  /*12440*/  IADD3 R36, P6, PT, R28, R36, RZ ;  /* 0x000000241c247210 */ /* 0x000fc60007fde0ff */
[----:B0-----:R-:W4:Y:S04]  /*12450*/  LDL.LU R37, [R1+0x948] ;  /* 0x0009480001257983 */ /* 0x001f280000300800 */
[----:B------:R0:W-:Y:S04]  /*12460*/  STL [R1+0x958], R36 ;  /* 0x0009582401007387 */ /* 0x0001e80000100800 */
        /* <DEDUP_REMOVED lines=19> */
[----:B------:R-:W2:Y:S04]  /*125a0*/  LDL.LU R45, [R1+0x900] ;  /* 0x00090000012d7983 */ /* 0x000ea80000300800 */
[----:B------:R-:W2:Y:S01]  /*125b0*/  LDL.LU R44, [R1+0x91c] ;  /* 0x00091c00012c7983 */ /* 0x000ea20000300800 */
[----:B------:R-:W-:-:S03]  /*125c0*/  IADD3 R34, P5, PT, R28, R34, RZ ;  /* 0x000000221c227210 */ /* 0x000fc60007fbe0ff */
[----:B------:R-:W2:Y:S04]  /*125d0*/  LDL.LU R43, [R1+0x8f8] ;  /* 0x0008f800012b7983 */ /* 0x000ea80000300800 */
[----:B------:R0:W-:Y:S04]  /*125e0*/  STL [R1+0x950], R34 ;  /* 0x0009502201007387 */ /* 0x0001e80000100800 */
[----:B------:R-:W2:Y:S04]  /*125f0*/  LDL.LU R42, [R1+0x914] ;  /* 0x00091400012a7983 */ /* 0x000ea80000300800 */
[----:B------:R-:W2:Y:S04]  /*12600*/  LDL.LU R41, [R1+0x8f0] ;  /* 0x0008f00001297983 */ /* 0x000ea80000300800 */
[----:B------:R-:W2:Y:S04]  /*12610*/  LDL.LU R40, [R1+0x90c] ;  /* 0x00090c0001287983 */ /* 0x000ea80000300800 */
[----:B------:R-:W2:Y:S04]  /*12620*/  LDL.LU R39, [R1+0x8e8] ;  /* 0x0008e80001277983 */ /* 0x000ea80000300800 */
[----:B0-----:R-:W2:Y:S01]  /*12630*/  LDL.LU R34, [R1+0x904] ;  /* 0x0009040001227983 */ /* 0x001ea20000300800 */
[----:B---3--:R-:W-:-:S05]  /*12640*/  IMAD.X R38, R33, 0x1, R38, P2 ;  /* 0x0000000121267824 */ /* 0x008fca00010e0626 */
[----:B------:R0:W-:Y:S04]  /*12650*/  STL [R1+0x96c], R38 ;  /* 0x00096c2601007387 */ /* 0x0001e80000100800 */
[----:B0-----:R-:W3:Y:S01]  /*12660*/  LDL.LU R38, [R1+0x8e0] ;  /* 0x0008e00001267983 */ /* 0x001ee20000300800 */
[----:B----4-:R-:W-:-:S05]  /*12670*/  IADD3 R37, P2, PT, R28, R37, RZ ;  /* 0x000000251c257210 */ /* 0x010fca0007f5e0ff */
[----:B------:R0:W-:Y:S01]  /*12680*/  STL [R1+0x948], R37 ;  /* 0x0009482501007387 */ /* 0x0001e20000100800 */
[----:B------:R-:W-:-:S03]  /*12690*/  IMAD.X R36, R33, 0x1, R36, P4 ;  /* 0x0000000121247824 */ /* 0x000fc600020e0624 */
[----:B0-----:R-:W4:Y:S01]  /*126a0*/  LDL.LU R37, [R1+0x8fc] ;  /* 0x0008fc0001257983 */ /* 0x001f220000300800 */
[----:B------:R-:W-:-:S03]  /*126b0*/  IADD3 R60, P4, PT, R28, R60, RZ ;  /* 0x0000003c1c3c7210 */ /* 0x000fc60007f9e0ff */
[----:B------:R0:W-:Y:S01]  /*126c0*/  STL [R1+0x964], R36 ;  /* 0x0009642401007387 */ /* 0x0001e20000100800 */
[C---:B------:R-:W-:Y:S01]  /*126d0*/  IMAD.X R59, R33.reuse, 0x1, R59, P3 ;  /* 0x00000001213b7824 */ /* 0x040fe200018e063b */
[C---:B------:R-:W-:Y:S02]  /*126e0*/  IADD3 R58, P3, PT, R28.reuse, R58, RZ ;  /* 0x0000003a1c3a7210 */ /* 0x040fe40007f7e0ff */
[----:B0-----:R-:W4:Y:S04]  /*126f0*/  LDL.LU R36, [R1+0x8d8] ;  /* 0x0008d80001247983 */ /* 0x001f280000300800 */
[----:B------:R-:W-:Y:S04]  /*12700*/  STL [R1+0x940], R60 ;  /* 0x0009403c01007387 */ /* 0x000fe80000100800 */
[----:B------:R-:W-:Y:S04]  /*12710*/  STL [R1+0x95c], R59 ;  /* 0x00095c3b01007387 */ /* 0x000fe80000100800 */
[----:B------:R-:W-:Y:S01]  /*12720*/  STL [R1+0x938], R58 ;  /* 0x0009383a01007387 */ /* 0x000fe20000100800 */
[----:B--2---:R-:W-:Y:S01]  /*12730*/  IMAD.X R57, R33, 0x1, R57, P6 ;  /* 0x0000000121397824 */ /* 0x004fe200030e0639 */
[----:B------:R-:W-:-:S04]  /*12740*/  IADD3 R56, P6, PT, R28, R56, RZ ;  /* 0x000000381c387210 */ /* 0x000fc80007fde0ff */
        /* <DEDUP_REMOVED lines=19> */
[C---:B------:R-:W-:Y:S01]  /*12880*/  IMAD.X R35, R33.reuse, 0x1, R35, P5 ;  /* 0x0000000121237824 */ /* 0x040fe200028e0623 */
[C---:B------:R-:W-:Y:S02]  /*12890*/  IADD3 R46, P6, PT, R28.reuse, R46, RZ ;  /* 0x0000002e1c2e7210 */ /* 0x040fe40007fde0ff */
[----:B------:R-:W-:Y:S02]  /*128a0*/  IADD3 R45, P5, PT, R28, R45, RZ ;  /* 0x0000002d1c2d7210 */ /* 0x000fe40007fbe0ff */
        /* <DEDUP_REMOVED lines=17> */
[----:B0-----:R-:W2:Y:S01]  /*129c0*/  LDL.LU R34, [R1+0x8d0] ;  /* 0x0008d00001227983 */ /* 0x001ea20000300800 */
[----:B------:R-:W-:-:S05]  /*129d0*/  IADD3 R39, P3, PT, R28, R39, RZ ;  /* 0x000000271c277210 */ /* 0x000fca0007f7e0ff */
[----:B------:R-:W-:Y:S01]  /*129e0*/  STL [R1+0x8e8], R39 ;  /* 0x0008e82701007387 */ /* 0x000fe20000100800 */
[----:B---3--:R-:W-:-:S05]  /*129f0*/  IADD3 R38, P6, PT, R28, R38, RZ ;  /* 0x000000261c267210 */ /* 0x008fca0007fde0ff */
[----:B------:R0:W-:Y:S04]  /*12a00*/  STL [R1+0x8e0], R38 ;  /* 0x0008e02601007387 */ /* 0x0001e80000100800 */
[----:B0-----:R-:W3:Y:S01]  /*12a10*/  LDL.LU R38, [R1+0x8ec] ;  /* 0x0008ec0001267983 */ /* 0x001ee20000300800 */
[----:B----4-:R-:W-:-:S05]  /*12a20*/  IMAD.X R37, R33, 0x1, R37, P5 ;  /* 0x0000000121257824 */ /* 0x010fca00028e0625 */
[----:B------:R0:W-:Y:S01]  /*12a30*/  STL [R1+0x8fc], R37 ;  /* 0x0008fc2501007387 */ /* 0x0001e20000100800 */
[----:B------:R-:W-:-:S03]  /*12a40*/  IADD3 R36, P5, PT, R28, R36, RZ ;  /* 0x000000241c247210 */ /* 0x000fc60007fbe0ff */
        /* <DEDUP_REMOVED lines=27> */
[----:B0-----:R-:W2:Y:S01]  /*12c00*/  LDL.LU R35, [R1+0x868] ;  /* 0x0008680001237983 */ /* 0x001ea20000300800 */
[----:B------:R-:W-:-:S05]  /*12c10*/  IADD3 R34, P2, PT, R28, R34, RZ ;  /* 0x000000221c227210 */ /* 0x000fca0007f5e0ff */
[----:B------:R0:W-:Y:S04]  /*12c20*/  STL [R1+0x8d0], R34 ;  /* 0x0008d02201007387 */ /* 0x0001e80000100800 */
[----:B0-----:R-:W2:Y:S01]  /*12c30*/  LDL.LU R34, [R1+0x884] ;  /* 0x0008840001227983 */ /* 0x001ea20000300800 */
[----:B---3--:R-:W-:-:S05]  /*12c40*/  IMAD.X R38, R33, 0x1, R38, P4 ;  /* 0x0000000121267824 */ /* 0x008fca00020e0626 */
[----:B------:R0:W-:Y:S04]  /*12c50*/  STL [R1+0x8ec], R38 ;  /* 0x0008ec2601007387 */ /* 0x0001e80000100800 */
[----:B0-----:R-:W3:Y:S01]  /*12c60*/  LDL.LU R38, [R1+0x860] ;  /* 0x0008600001267983 */ /* 0x001ee20000300800 */
[----:B----4-:R-:W-:Y:S01]  /*12c70*/  IADD3 R37, P4, PT, R28, R37, RZ ;  /* 0x000000251c257210 */ /* 0x010fe20007f9e0ff */
[----:B------:R-:W-:-:S04]  /*12c80*/  IMAD.X R60, R33, 0x1, R60, P3 ;  /* 0x00000001213c7824 */ /* 0x000fc800018e063c */
[----:B------:R0:W-:Y:S01]  /*12c90*/  STL [R1+0x8c8], R37 ;  /* 0x0008c82501007387 */ /* 0x0001e20000100800 */
[C---:B------:R-:W-:Y:S01]  /*12ca0*/  IADD3 R59, P3, PT, R28.reuse, R59, RZ ;  /* 0x0000003b1c3b7210 */ /* 0x040fe20007f7e0ff */
[----:B------:R-:W-:Y:S02]  /*12cb0*/  IMAD.X R58, R33, 0x1, R58, P6 ;  /* 0x00000001213a7824 */ /* 0x000fe400030e063a */
[----:B0-----:R-:W4:Y:S01]  /*12cc0*/  LDL.LU R37, [R1+0x87c] ;  /* 0x00087c0001257983 */ /* 0x001f220000300800 */
        /* <DEDUP_REMOVED lines=27> */
[----:B------:R0:W-:Y:S01]  /*12e80*/  STL [R1+0x888], R36 ;  /* 0x0008882401007387 */ /* 0x0001e20000100800 */
[----:B------:R-:W-:-:S03]  /*12e90*/  IADD3 R44, P2, PT, R28, R44, RZ ;  /* 0x0000002c1c2c7210 */ /* 0x000fc60007f5e0ff */
[----:B------:R-:W-:Y:S01]  /*12ea0*/  STL [R1+0x890], R47 ;  /* 0x0008902f01007387 */ /* 0x000fe20000100800 */
[----:B------:R-:W-:-:S03]  /*12eb0*/  IMAD.X R43, R33, 0x1, R43, P4 ;  /* 0x00000001212b7824 */ /* 0x000fc600020e062b */
[----:B0-----:R-:W4:Y:S04]  /*12ec0*/  LDL.LU R36, [R1+0x858] ;  /* 0x0008580001247983 */ /* 0x001f280000300800 */
[----:B------:R-:W-:Y:S04]  /*12ed0*/  STL [R1+0x8ac], R46 ;  /* 0x0008ac2e01007387 */ /* 0x000fe80000100800 */
[----:B------:R-:W-:Y:S04]  /*12ee0*/  STL [R1+0x8a4], R45 ;  /* 0x0008a42d01007387 */ /* 0x000fe80000100800 */
[----:B------:R-:W-:Y:S04]  /*12ef0*/  STL [R1+0x880], R44 ;  /* 0x0008802c01007387 */ /* 0x000fe80000100800 */
[----:B------:R-:W-:Y:S01]  /*12f00*/  STL [R1+0x89c], R43 ;  /* 0x00089c2b01007387 */ /* 0x000fe20000100800 */
[----:B--2---:R-:W-:Y:S01]  /*12f10*/  IADD3 R42, P4, PT, R28, R42, RZ ;  /* 0x0000002a1c2a7210 */ /* 0x004fe20007f9e0ff */
[----:B------:R-:W-:-:S04]  /*12f20*/  IMAD.X R41, R33, 0x1, R41, P3 ;  /* 0x0000000121297824 */ /* 0x000fc800018e0629 */
[----:B------:R-:W-:Y:S01]  /*12f30*/  STL [R1+0x878], R42 ;  /* 0x0008782a01007387 */ /* 0x000fe20000100800 */
[C---:B------:R-:W-:Y:S01]  /*12f40*/  IADD3 R40, P3, PT, R28.reuse, R40, RZ ;  /* 0x000000281c287210 */ /* 0x040fe20007f7e0ff */
[C---:B------:R-:W-:Y:S01]  /*12f50*/  IMAD.X R39, R33.reuse, 0x1, R39, P6 ;  /* 0x0000000121277824 */ /* 0x040fe200030e0627 */
[----:B------:R-:W-:Y:S01]  /*12f60*/  IADD3 R35, P6, PT, R28, R35, RZ ;  /* 0x000000231c237210 */ /* 0x000fe20007fde0ff */
[----:B------:R-:W-:Y:S04]  /*12f70*/  STL [R1+0x894], R41 ;  /* 0x0008942901007387 */ /* 0x000fe80000100800 */
[----:B------:R0:W-:Y:S04]  /*12f80*/  STL [R1+0x868], R35 ;  /* 0x0008682301007387 */ /* 0x0001e80000100800 */
[----:B------:R-:W-:Y:S04]  /*12f90*/  STL [R1+0x870], R40 ;  /* 0x0008702801007387 */ /* 0x000fe80000100800 */
[----:B0-----:R-:W2:Y:S04]  /*12fa0*/  LDL.LU R35, [R1+0x874] ;  /* 0x0008740001237983 */ /* 0x001ea80000300800 */
[----:B------:R-:W-:Y:S01]  /*12fb0*/  STL [R1+0x88c], R39 ;  /* 0x00088c2701007387 */ /* 0x000fe20000100800 */
[----:B------:R-:W-:-:S05]  /*12fc0*/  IMAD.X R34, R33, 0x1, R34, P5 ;  /* 0x0000000121227824 */ /* 0x000fca00028e0622 */
[----:B------:R0:W-:Y:S04]  /*12fd0*/  STL [R1+0x884], R34 ;  /* 0x0008842201007387 */ /* 0x0001e80000100800 */
[----:B0-----:R-:W2:Y:S01]  /*12fe0*/  LDL.LU R34, [R1+0x850] ;  /* 0x0008500001227983 */ /* 0x001ea20000300800 */
[----:B---3--:R-:W-:-:S05]  /*12ff0*/  IADD3 R38, P5, PT, R28, R38, RZ ;  /* 0x000000261c267210 */ /* 0x008fca0007fbe0ff */
[----:B------:R0:W-:Y:S04]  /*13000*/  STL [R1+0x860], R38 ;  /* 0x0008602601007387 */ /* 0x0001e80000100800 */
[----:B0-----:R-:W3:Y:S01]  /*13010*/  LDL.LU R38, [R1+0x86c] ;  /* 0x00086c0001267983 */ /* 0x001ee20000300800 */
[----:B----4-:R-:W-:-:S03]  /*13020*/  IMAD.X R37, R33, 0x1, R37, P2 ;  /* 0x0000000121257824 */ /* 0x010fc600010e0625 */
        /* <DEDUP_REMOVED lines=17> */
[----:B------:R-:W-:-:S03]  /*13140*/  IADD3 R36, P2, PT, R28, R36, RZ ;  /* 0x000000241c247210 */ /* 0x000fc60007f5e0ff */
        /* <DEDUP_REMOVED lines=8> */
[----:B0-----:R-:W4:Y:S01]  /*131d0*/  LDL.LU R36, [R1+0x80c] ;  /* 0x00080c0001247983 */ /* 0x001f220000300800 */
[----:B--2---:R-:W-:-:S05]  /*131e0*/  IMAD.X R35, R33, 0x1, R35, P4 ;  /* 0x0000000121237824 */ /* 0x004fca00020e0623 */
[----:B------:R0:W-:Y:S04]  /*131f0*/  STL [R1+0x874], R35 ;  /* 0x0008742301007387 */ /* 0x0001e80000100800 */
[----:B0-----:R-:W2:Y:S01]  /*13200*/  LDL.LU R35, [R1+0x7e8] ;  /* 0x0007e80001237983 */ /* 0x001ea20000300800 */
[----:B------:R-:W-:-:S05]  /*13210*/  IADD3 R34, P4, PT, R28, R34, RZ ;  /* 0x000000221c227210 */ /* 0x000fca0007f9e0ff */
[----:B------:R0:W-:Y:S04]  /*13220*/  STL [R1+0x850], R34 ;  /* 0x0008502201007387 */ /* 0x0001e80000100800 */
[----:B0-----:R-:W2:Y:S01]  /*13230*/  LDL.LU R34, [R1+0x804] ;  /* 0x0008040001227983 */ /* 0x001ea20000300800 */
[----:B---3--:R-:W-:Y:S01]  /*13240*/  IMAD.X R38, R33, 0x1, R38, P3 ;  /* 0x0000000121267824 */ /* 0x008fe200018e0626 */
[----:B----4-:R-:W-:-:S04]  /*13250*/  IADD3 R60, P3, PT, R28, R60, RZ ;  /* 0x0000003c1c3c7210 */ /* 0x010fc80007f7e0ff */
[----:B------:R0:W-:Y:S01]  /*13260*/  STL [R1+0x86c], R38 ;  /* 0x00086c2601007387 */ /* 0x0001e20000100800 */
[C---:B------:R-:W-:Y:S01]  /*13270*/  IMAD.X R59, R33.reuse, 0x1, R59, P6 ;  /* 0x00000001213b7824 */ /* 0x040fe200030e063b */
[----:B------:R-:W-:Y:S02]  /*13280*/  IADD3 R58, P6, PT, R28, R58, RZ ;  /* 0x0000003a1c3a7210 */ /* 0x000fe40007fde0ff */
[----:B0-----:R-:W3:Y:S01]  /*13290*/  LDL.LU R38, [R1+0x7e0] ;  /* 0x0007e00001267983 */ /* 0x001ee20000300800 */
        /* <DEDUP_REMOVED lines=27> */
[----:B------:R0:W-:Y:S01]  /*13450*/  STL [R1+0x82c], R37 ;  /* 0x00082c2501007387 */ /* 0x0001e20000100800 */
[----:B------:R-:W-:-:S03]  /*13460*/  IMAD.X R44, R33, 0x1, R44, P4 ;  /* 0x00000001212c7824 */ /* 0x000fc600020e062c */
[----:B------:R-:W-:Y:S01]  /*13470*/  STL [R1+0x834], R47 ;  /* 0x0008342f01007387 */ /* 0x000fe20000100800 */
[----:B------:R-:W-:-:S03]  /*13480*/  IADD3 R43, P4, PT, R28, R43, RZ ;  /* 0x0000002b1c2b7210 */ /* 0x000fc60007f9e0ff */
[----:B0-----:R-:W4:Y:S04]  /*13490*/  LDL.LU R37, [R1+0x7fc] ;  /* 0x0007fc0001257983 */ /* 0x001f280000300800 */
        /* <DEDUP_REMOVED lines=10> */
[----:B------:R-:W-:Y:S04]  /*13540*/  STL [R1+0x7f8], R41 ;  /* 0x0007f82901007387 */ /* 0x000fe80000100800 */
[----:B------:R0:W-:Y:S04]  /*13550*/  STL [R1+0x80c], R36 ;  /* 0x00080c2401007387 */ /* 0x0001e80000100800 */
[----:B------:R-:W-:Y:S04]  /*13560*/  STL [R1+0x814], R40 ;  /* 0x0008142801007387 */ /* 0x000fe80000100800 */
[----:B0-----:R-:W4:Y:S04]  /*13570*/  LDL.LU R36, [R1+0x7d8] ;  /* 0x0007d80001247983 */ /* 0x001f280000300800 */
[----:B------:R-:W-:Y:S01]  /*13580*/  STL [R1+0x7f0], R39 ;  /* 0x0007f02701007387 */ /* 0x000fe20000100800 */
[----:B--2---:R-:W-:-:S05]  /*13590*/  IADD3 R35, P5, PT, R28, R35, RZ ;  /* 0x000000231c237210 */ /* 0x004fca0007fbe0ff */
[----:B------:R0:W-:Y:S04]  /*135a0*/  STL [R1+0x7e8], R35 ;  /* 0x0007e82301007387 */ /* 0x0001e80000100800 */
[----:B0-----:R-:W2:Y:S01]  /*135b0*/  LDL.LU R35, [R1+0x7f4] ;  /* 0x0007f40001237983 */ /* 0x001ea20000300800 */
[----:B------:R-:W-:-:S05]  /*135c0*/  IMAD.X R34, R33, 0x1, R34, P2 ;  /* 0x0000000121227824 */ /* 0x000fca00010e0622 */
[----:B------:R0:W-:Y:S04]  /*135d0*/  STL [R1+0x804], R34 ;  /* 0x0008042201007387 */ /* 0x0001e80000100800 */
[----:B0-----:R-:W2:Y:S04]  /*135e0*/  LDL.LU R34, [R1+0x7d0] ;  /* 0x0007d00001227983 */ /* 0x001ea80000300800 */
[----:B------:R-:W2:Y:S04]  /*135f0*/  LDL.LU R60, [R1+0x7ec] ;  /* 0x0007ec00013c7983 */ /* 0x000ea80000300800 */
[----:B------:R-:W2:Y:S01]  /*13600*/  LDL.LU R59, [R1+0x7c8] ;  /* 0x0007c800013b7983 */ /* 0x000ea20000300800 */
[----:B---3--:R-:W-:-:S03]  /*13610*/  IADD3 R38, P2, PT, R28, R38, RZ ;  /* 0x000000261c267210 */ /* 0x008fc60007f5e0ff */
[----:B------:R-:W3:Y:S04]  /*13620*/  LDL.LU R58, [R1+0x7e4] ;  /* 0x0007e400013a7983 */ /* 0x000ee80000300800 */
[----:B------:R0:W-:Y:S04]  /*13630*/  STL [R1+0x7e0], R38 ;  /* 0x0007e02601007387 */ /* 0x0001e80000100800 */
[----:B------:R-:W3:Y:S04]  /*13640*/  LDL.LU R57, [R1+0x7c0] ;  /* 0x0007c00001397983 */ /* 0x000ee80000300800 */
        /* <DEDUP_REMOVED lines=11> */
[----:B0-----:R-:W3:Y:S04]  /*13700*/  LDL.LU R38, [R1+0x790] ;  /* 0x0007900001267983 */ /* 0x001ee80000300800 */
[----:B------:R-:W3:Y:S04]  /*13710*/  LDL.LU R45, [R1+0x7ac] ;  /* 0x0007ac00012d7983 */ /* 0x000ee80000300800 */
[----:B------:R-:W3:Y:S01]  /*13720*/  LDL.LU R44, [R1+0x788] ;  /* 0x00078800012c7983 */ /* 0x000ee20000300800 */
[----:B----4-:R-:W-:-:S03]  /*13730*/  IMAD.X R37, R33, 0x1, R37, P4 ;  /* 0x0000000121257824 */ /* 0x010fc600020e0625 */
[----:B------:R-:W4:Y:S04]  /*13740*/  LDL.LU R43, [R1+0x7a4] ;  /* 0x0007a400012b7983 */ /* 0x000f280000300800 */
[----:B------:R0:W-:Y:S04]  /*13750*/  STL [R1+0x7fc], R37 ;  /* 0x0007fc2501007387 */ /* 0x0001e80000100800 */
[----:B------:R-:W4:Y:S04]  /*13760*/  LDL.LU R42, [R1+0x780] ;  /* 0x00078000012a7983 */ /* 0x000f280000300800 */
[----:B------:R-:W4:Y:S04]  /*13770*/  LDL.LU R41, [R1+0x79c] ;  /* 0x00079c0001297983 */ /* 0x000f280000300800 */
[----:B------:R-:W4:Y:S04]  /*13780*/  LDL.LU R40, [R1+0x778] ;  /* 0x0007780001287983 */ /* 0x000f280000300800 */
[----:B------:R-:W4:Y:S04]  /*13790*/  LDL.LU R39, [R1+0x794] ;  /* 0x0007940001277983 */ /* 0x000f280000300800 */
[----:B0-----:R-:W4:Y:S01]  /*137a0*/  LDL.LU R37, [R1+0x770] ;  /* 0x0007700001257983 */ /* 0x001f220000300800 */
[----:B------:R-:W-:-:S05]  /*137b0*/  IADD3 R36, P4, PT, R28, R36, RZ ;  /* 0x000000241c247210 */ /* 0x000fca0007f9e0ff */
[----:B------:R0:W-:Y:S04]  /*137c0*/  STL [R1+0x7d8], R36 ;  /* 0x0007d82401007387 */ /* 0x0001e80000100800 */
[----:B0-----:R-:W4:Y:S01]  /*137d0*/  LDL.LU R36, [R1+0x78c] ;  /* 0x00078c0001247983 */ /* 0x001f220000300800 */
[----:B--2---:R-:W-:-:S05]  /*137e0*/  IMAD.X R35, R33, 0x1, R35, P3 ;  /* 0x0000000121237824 */ /* 0x004fca00018e0623 */
[----:B------:R0:W-:Y:S04]  /*137f0*/  STL [R1+0x7f4], R35 ;  /* 0x0007f42301007387 */ /* 0x0001e80000100800 */
[----:B0-----:R-:W2:Y:S01]  /*13800*/  LDL.LU R35, [R1+0x768] ;  /* 0x0007680001237983 */ /* 0x001ea20000300800 */
[----:B------:R-:W-:-:S05]  /*13810*/  IADD3 R34, P3, PT, R28, R34, RZ ;  /* 0x000000221c227210 */ /* 0x000fca0007f7e0ff */
[----:B------:R0:W-:Y:S04]  /*13820*/  STL [R1+0x7d0], R34 ;  /* 0x0007d02201007387 */ /* 0x0001e80000100800 */
[----:B0-----:R-:W2:Y:S01]  /*13830*/  LDL.LU R34, [R1+0x784] ;  /* 0x0007840001227983 */ /* 0x001ea20000300800 */
[C---:B------:R-:W-:Y:S01]  /*13840*/  IMAD.X R60, R33.reuse, 0x1, R60, P6 ;  /* 0x00000001213c7824 */ /* 0x040fe200030e063c */
[C---:B------:R-:W-:Y:S01]  /*13850*/  IADD3 R59, P6, PT, R28.reuse, R59, RZ ;  /* 0x0000003b1c3b7210 */ /* 0x040fe20007fde0ff */
[C---:B---3--:R-:W-:Y:S01]  /*13860*/  IMAD.X R58, R33.reuse, 0x1, R58, P5 ;  /* 0x00000001213a7824 */ /* 0x048fe200028e063a */
[----:B------:R-:W-:Y:S02]  /*13870*/  IADD3 R57, P5, PT, R28, R57, RZ ;  /* 0x000000391c397210 */ /* 0x000fe40007fbe0ff */
        /* <DEDUP_REMOVED lines=29> */
[----:B----4-:R-:W-:-:S03]  /*13a50*/  IMAD.X R43, R33, 0x1, R43, P3 ;  /* 0x00000001212b7824 */ /* 0x010fc600018e062b */
[----:B0-----:R-:W3:Y:S04]  /*13a60*/  LDL.LU R38, [R1+0x760] ;  /* 0x0007600001267983 */ /* 0x001ee80000300800 */
        /* <DEDUP_REMOVED lines=9> */
[----:B------:R-:W-:Y:S04]  /*13b00*/  STL [R1+0x780], R42 ;  /* 0x0007802a01007387 */ /* 0x000fe80000100800 */
[----:B------:R-:W-:Y:S04]  /*13b10*/  STL [R1+0x79c], R41 ;  /* 0x00079c2901007387 */ /* 0x000fe80000100800 */
[----:B------:R0:W-:Y:S04]  /*13b20*/  STL [R1+0x770], R37 ;  /* 0x0007702501007387 */ /* 0x0001e80000100800 */
[----:B------:R-:W-:Y:S04]  /*13b30*/  STL [R1+0x778], R40 ;  /* 0x0007782801007387 */ /* 0x000fe80000100800 */
[----:B0-----:R-:W4:Y:S04]  /*13b40*/  LDL.LU R37, [R1+0x77c] ;  /* 0x00077c0001257983 */ /* 0x001f280000300800 */
[----:B------:R-:W-:Y:S01]  /*13b50*/  STL [R1+0x794], R39 ;  /* 0x0007942701007387 */ /* 0x000fe20000100800 */
[----:B------:R-:W-:-:S05]  /*13b60*/  IMAD.X R36, R33, 0x1, R36, P2 ;  /* 0x0000000121247824 */ /* 0x000fca00010e0624 */
[----:B------:R0:W-:Y:S04]  /*13b70*/  STL [R1+0x78c], R36 ;  /* 0x00078c2401007387 */ /* 0x0001e80000100800 */
[----:B0-----:R-:W4:Y:S01]  /*13b80*/  LDL.LU R36, [R1+0x758] ;  /* 0x0007580001247983 */ /* 0x001f220000300800 */
[----:B--2---:R-:W-:-:S05]  /*13b90*/  IADD3 R35, P2, PT, R28, R35, RZ ;  /* 0x000000231c237210 */ /* 0x004fca0007f5e0ff */
[----:B------:R0:W-:Y:S04]  /*13ba0*/  STL [R1+0x768], R35 ;  /* 0x0007682301007387 */ /* 0x0001e80000100800 */
[----:B0-----:R-:W2:Y:S04]  /*13bb0*/  LDL.LU R35, [R1+0x774] ;  /* 0x0007740001237983 */ /* 0x001ea80000300800 */
[----:B------:R-:W2:Y:S04]  /*13bc0*/  LDL.LU R60, [R1+0x750] ;  /* 0x00075000013c7983 */ /* 0x000ea80000300800 */
[----:B------:R-:W2:Y:S04]  /*13bd0*/  LDL.LU R59, [R1+0x76c] ;  /* 0x00076c00013b7983 */ /* 0x000ea80000300800 */
[----:B------:R-:W2:Y:S01]  /*13be0*/  LDL.LU R58, [R1+0x748] ;  /* 0x00074800013a7983 */ /* 0x000ea20000300800 */
[----:B------:R-:W-:-:S05]  /*13bf0*/  IMAD.X R34, R33, 0x1, R34, P4 ;  /* 0x0000000121227824 */ /* 0x000fca00020e0622 */
        /* <DEDUP_REMOVED lines=23> */
[----:B0-----:R-:W3:Y:S01]  /*13d70*/  LDL.LU R38, [R1+0x714] ;  /* 0x0007140001267983 */ /* 0x001ee20000300800 */
[----:B----4-:R-:W-:-:S05]  /*13d80*/  IMAD.X R37, R33, 0x1, R37, P3 ;  /* 0x0000000121257824 */ /* 0x010fca00018e0625 */
[----:B------:R0:W-:Y:S04]  /*13d90*/  STL [R1+0x77c], R37 ;  /* 0x00077c2501007387 */ /* 0x0001e80000100800 */
[----:B0-----:R-:W4:Y:S01]  /*13da0*/  LDL.LU R37, [R1+0x6f0] ;  /* 0x0006f00001257983 */ /* 0x001f220000300800 */
[----:B------:R-:W-:-:S05]  /*13db0*/  IADD3 R36, P3, PT, R28, R36, RZ ;  /* 0x000000241c247210 */ /* 0x000fca0007f7e0ff */
[----:B------:R0:W-:Y:S04]  /*13dc0*/  STL [R1+0x758], R36 ;  /* 0x0007582401007387 */ /* 0x0001e80000100800 */
[----:B0-----:R-:W4:Y:S01]  /*13dd0*/  LDL.LU R36, [R1+0x70c] ;  /* 0x00070c0001247983 */ /* 0x001f220000300800 */
[----:B--2---:R-:W-:Y:S01]  /*13de0*/  IMAD.X R35, R33, 0x1, R35, P6 ;  /* 0x0000000121237824 */ /* 0x004fe200030e0623 */
[----:B------:R-:W-:-:S04]  /*13df0*/  IADD3 R60, P6, PT, R28, R60, RZ ;  /* 0x0000003c1c3c7210 */ /* 0x000fc80007fde0ff */
[----:B------:R0:W-:Y:S01]  /*13e00*/  STL [R1+0x774], R35 ;  /* 0x0007742301007387 */ /* 0x0001e20000100800 */
[C---:B------:R-:W-:Y:S01]  /*13e10*/  IMAD.X R59, R33.reuse, 0x1, R59, P5 ;  /* 0x00000001213b7824 */ /* 0x040fe200028e063b */
[----:B------:R-:W-:Y:S02]  /*13e20*/  IADD3 R58, P5, PT, R28, R58, RZ ;  /* 0x0000003a1c3a7210 */ /* 0x000fe40007fbe0ff */
        /* <DEDUP_REMOVED lines=26> */
[----:B------:R0:W-:Y:S04]  /*13fd0*/  STL [R1+0x734], R34 ;  /* 0x0007342201007387 */ /* 0x0001e80000100800 */
[----:B------:R-:W-:Y:S04]  /*13fe0*/  STL [R1+0x73c], R47 ;  /* 0x00073c2f01007387 */ /* 0x000fe80000100800 */
[----:B0-----:R-:W2:Y:S01]  /*13ff0*/  LDL.LU R34, [R1+0x704] ;  /* 0x0007040001227983 */ /* 0x001ea20000300800 */
[C---:B------:R-:W-:Y:S01]  /*14000*/  IADD3 R46, P2, PT, R28.reuse, R46, RZ ;  /* 0x0000002e1c2e7210 */ /* 0x040fe20007f5e0ff */
[----:B------:R-:W-:Y:S01]  /*14010*/  IMAD.X R44, R33, 0x1, R44, P3 ;  /* 0x00000001212c7824 */ /* 0x000fe200018e062c */
[----:B------:R-:W-:-:S02]  /*14020*/  IADD3 R45, P4, PT, R28, R45, RZ ;  /* 0x0000002d1c2d7210 */ /* 0x000fc40007f9e0ff */
[C---:B---3--:R-:W-:Y:S01]  /*14030*/  IADD3 R43, P3, PT, R28.reuse, R43, RZ ;  /* 0x0000002b1c2b7210 */ /* 0x048fe20007f7e0ff */
[----:B------:R-:W-:Y:S01]  /*14040*/  IMAD.X R42, R33, 0x1, R42, P6 ;  /* 0x00000001212a7824 */ /* 0x000fe200030e062a */
        /* <DEDUP_REMOVED lines=8> */
[----:B------:R-:W-:Y:S04]  /*140d0*/  STL [R1+0x724], R42 ;  /* 0x0007242a01007387 */ /* 0x000fe80000100800 */
[----:B------:R-:W-:Y:S04]  /*140e0*/  STL [R1+0x700], R41 ;  /* 0x0007002901007387 */ /* 0x000fe80000100800 */
[----:B------:R0:W-:Y:S04]  /*140f0*/  STL [R1+0x714], R38 ;  /* 0x0007142601007387 */ /* 0x0001e80000100800 */
[----:B------:R-:W-:Y:S04]  /*14100*/  STL [R1+0x71c], R40 ;  /* 0x00071c2801007387 */ /* 0x000fe80000100800 */
[----:B0-----:R-:W3:Y:S04]  /*14110*/  LDL.LU R38, [R1+0x6e0] ;  /* 0x0006e00001267983 */ /* 0x001ee80000300800 */
[----:B------:R-:W-:Y:S01]  /*14120*/  STL [R1+0x6f8], R39 ;  /* 0x0006f82701007387 */ /* 0x000fe20000100800 */
[----:B----4-:R-:W-:-:S05]  /*14130*/  IADD3 R37, P2, PT, R28, R37, RZ ;  /* 0x000000251c257210 */ /* 0x010fca0007f5e0ff */
[----:B------:R0:W-:Y:S04]  /*14140*/  STL [R1+0x6f0], R37 ;  /* 0x0006f02501007387 */ /* 0x0001e80000100800 */
[----:B0-----:R-:W4:Y:S01]  /*14150*/  LDL.LU R37, [R1+0x6fc] ;  /* 0x0006fc0001257983 */ /* 0x001f220000300800 */
[----:B------:R-:W-:-:S05]  /*14160*/  IMAD.X R36, R33, 0x1, R36, P4 ;  /* 0x0000000121247824 */ /* 0x000fca00020e0624 */
[----:B------:R0:W-:Y:S04]  /*14170*/  STL [R1+0x70c], R36 ;  /* 0x00070c2401007387 */ /* 0x0001e80000100800 */
[----:B0-----:R-:W4:Y:S04]  /*14180*/  LDL.LU R36, [R1+0x6d8] ;  /* 0x0006d80001247983 */ /* 0x001f280000300800 */
[----:B------:R-:W4:Y:S04]  /*14190*/  LDL.LU R60, [R1+0x6f4] ;  /* 0x0006f400013c7983 */ /* 0x000f280000300800 */
[----:B------:R-:W4:Y:S04]  /*141a0*/  LDL.LU R59, [R1+0x6d0] ;  /* 0x0006d000013b7983 */ /* 0x000f280000300800 */
[----:B------:R-:W4:Y:S01]  /*141b0*/  LDL.LU R58, [R1+0x6ec] ;  /* 0x0006ec00013a7983 */ /* 0x000f220000300800 */
[----:B--2---:R-:W-:-:S05]  /*141c0*/  IADD3 R35, P4, PT, R28, R35, RZ ;  /* 0x000000231c237210 */ /* 0x004fca0007f9e0ff */
        /* <DEDUP_REMOVED lines=23> */
[----:B0-----:R-:W2:Y:S01]  /*14340*/  LDL.LU R34, [R1+0x678] ;  /* 0x0006780001227983 */ /* 0x001ea20000300800 */
[----:B---3--:R-:W-:-:S05]  /*14350*/  IADD3 R38, P3, PT, R28, R38, RZ ;  /* 0x000000261c267210 */ /* 0x008fca0007f7e0ff */
[----:B------:R0:W-:Y:S04]  /*14360*/  STL [R1+0x6e0], R38 ;  /* 0x0006e02601007387 */ /* 0x0001e80000100800 */
[----:B0-----:R-:W3:Y:S01]  /*14370*/  LDL.LU R38, [R1+0x694] ;  /* 0x0006940001267983 */ /* 0x001ee20000300800 */
[----:B----4-:R-:W-:-:S05]  /*14380*/  IMAD.X R37, R33, 0x1, R37, P6 ;  /* 0x0000000121257824 */ /* 0x010fca00030e0625 */
[----:B------:R0:W-:Y:S04]  /*14390*/  STL [R1+0x6fc], R37 ;  /* 0x0006fc2501007387 */ /* 0x0001e80000100800 */
[----:B0-----:R-:W4:Y:S01]  /*143a0*/  LDL.LU R37, [R1+0x670] ;  /* 0x0006700001257983 */ /* 0x001f220000300800 */
[----:B------:R-:W-:Y:S01]  /*143b0*/  IADD3 R36, P6, PT, R28, R36, RZ ;  /* 0x000000241c247210 */ /* 0x000fe20007fde0ff */
[----:B------:R-:W-:-:S04]  /*143c0*/  IMAD.X R60, R33, 0x1, R60, P5 ;  /* 0x00000001213c7824 */ /* 0x000fc800028e063c */
[----:B------:R0:W-:Y:S01]  /*143d0*/  STL [R1+0x6d8], R36 ;  /* 0x0006d82401007387 */ /* 0x0001e20000100800 */
[C---:B------:R-:W-:Y:S01]  /*143e0*/  IADD3 R59, P5, PT, R28.reuse, R59, RZ ;  /* 0x0000003b1c3b7210 */ /* 0x040fe20007fbe0ff */
[C---:B------:R-:W-:Y:S02]  /*143f0*/  IMAD.X R58, R33.reuse, 0x1, R58, P2 ;  /* 0x00000001213a7824 */ /* 0x040fe400010e063a */
[----:B0-----:R-:W4:Y:S04]  /*14400*/  LDL.LU R36, [R1+0x68c] ;  /* 0x00068c0001247983 */ /* 0x001f280000300800 */
        /* <DEDUP_REMOVED lines=23> */
[C---:B------:R-:W-:Y:S01]  /*14580*/  IMAD.X R46, R33.reuse, 0x1, R46, P4 ;  /* 0x00000001212e7824 */ /* 0x040fe200020e062e */
[----:B------:R-:W-:Y:S01]  /*14590*/  IADD3 R35, P4, PT, R28, R35, RZ ;  /* 0x000000231c237210 */ /* 0x000fe20007f9e0ff */
[----:B------:R-:W-:Y:S01]  /*145a0*/  STL [R1+0x6c4], R48 ;  /* 0x0006c43001007387 */ /* 0x000fe20000100800 */
[----:B------:R-:W-:-:S03]  /*145b0*/  IMAD.X R45, R33, 0x1, R45, P3 ;  /* 0x00000001212d7824 */ /* 0x000fc600018e062d */
[----:B------:R0:W-:Y:S01]  /*145c0*/  STL [R1+0x698], R35 ;  /* 0x0006982301007387 */ /* 0x0001e20000100800 */
[----:B------:R-:W-:-:S03]  /*145d0*/  IADD3 R44, P3, PT, R28, R44, RZ ;  /* 0x0000002c1c2c7210 */ /* 0x000fc60007f7e0ff */
[----:B------:R-:W-:Y:S01]  /*145e0*/  STL [R1+0x6a0], R47 ;  /* 0x0006a02f01007387 */ /* 0x000fe20000100800 */
[----:B------:R-:W-:-:S03]  /*145f0*/  IMAD.X R43, R33, 0x1, R43, P6 ;  /* 0x00000001212b7824 */ /* 0x000fc600030e062b */
[----:B0-----:R-:W2:Y:S04]  /*14600*/  LDL.LU R35, [R1+0x668] ;  /* 0x0006680001237983 */ /* 0x001ea80000300800 */
        /* <DEDUP_REMOVED lines=13> */
[----:B0-----:R-:W2:Y:S04]  /*146e0*/  LDL.LU R34, [R1+0x684] ;  /* 0x0006840001227983 */ /* 0x001ea80000300800 */
[----:B------:R-:W-:Y:S01]  /*146f0*/  STL [R1+0x69c], R39 ;  /* 0x00069c2701007387 */ /* 0x000fe20000100800 */
[----:B---3--:R-:W-:-:S05]  /*14700*/  IMAD.X R38, R33, 0x1, R38, P4 ;  /* 0x0000000121267824 */ /* 0x008fca00020e0626 */
[----:B------:R0:W-:Y:S04]  /*14710*/  STL [R1+0x694], R38 ;  /* 0x0006942601007387 */ /* 0x0001e80000100800 */
[----:B0-----:R-:W3:Y:S01]  /*14720*/  LDL.LU R38, [R1+0x660] ;  /* 0x0006600001267983 */ /* 0x001ee20000300800 */
[----:B----4-:R-:W-:-:S05]  /*14730*/  IADD3 R37, P4, PT, R28, R37, RZ ;  /* 0x000000251c257210 */ /* 0x010fca0007f9e0ff */
[----:B------:R0:W-:Y:S04]  /*14740*/  STL [R1+0x670], R37 ;  /* 0x0006702501007387 */ /* 0x0001e80000100800 */
[----:B0-----:R-:W4:Y:S04]  /*14750*/  LDL.LU R37, [R1+0x67c] ;  /* 0x00067c0001257983 */ /* 0x001f280000300800 */
[----:B------:R-:W4:Y:S04]  /*14760*/  LDL.LU R60, [R1+0x658] ;  /* 0x00065800013c7983 */ /* 0x000f280000300800 */
[----:B------:R-:W4:Y:S01]  /*14770*/  LDL.LU R59, [R1+0x674] ;  /* 0x00067400013b7983 */ /* 0x000f220000300800 */
[----:B------:R-:W-:-:S03]  /*14780*/  IMAD.X R36, R33, 0x1, R36, P3 ;  /* 0x0000000121247824 */ /* 0x000fc600018e0624 */
        /* <DEDUP_REMOVED lines=24> */
[----:B0-----:R-:W2:Y:S01]  /*14910*/  LDL.LU R35, [R1+0x61c] ;  /* 0x00061c0001237983 */ /* 0x001ea20000300800 */
[----:B------:R-:W-:-:S05]  /*14920*/  IMAD.X R34, R33, 0x1, R34, P6 ;  /* 0x0000000121227824 */ /* 0x000fca00030e0622 */
[----:B------:R0:W-:Y:S04]  /*14930*/  STL [R1+0x684], R34 ;  /* 0x0006842201007387 */ /* 0x0001e80000100800 */
[----:B0-----:R-:W2:Y:S01]  /*14940*/  LDL.LU R34, [R1+0x5f8] ;  /* 0x0005f80001227983 */ /* 0x001ea20000300800 */
[----:B---3--:R-:W-:-:S05]  /*14950*/  IADD3 R38, P6, PT, R28, R38, RZ ;  /* 0x000000261c267210 */ /* 0x008fca0007fde0ff */
[----:B------:R0:W-:Y:S04]  /*14960*/  STL [R1+0x660], R38 ;  /* 0x0006602601007387 */ /* 0x0001e80000100800 */
[----:B0-----:R-:W3:Y:S01]  /*14970*/  LDL.LU R38, [R1+0x614] ;  /* 0x0006140001267983 */ /* 0x001ee20000300800 */
[----:B----4-:R-:W-:Y:S01]  /*14980*/  IMAD.X R37, R33, 0x1, R37, P5 ;  /* 0x0000000121257824 */ /* 0x010fe200028e0625 */
[----:B------:R-:W-:-:S04]  /*14990*/  IADD3 R60, P5, PT, R28, R60, RZ ;  /* 0x0000003c1c3c7210 */ /* 0x000fc80007fbe0ff */
[----:B------:R0:W-:Y:S01]  /*149a0*/  STL [R1+0x67c], R37 ;  /* 0x00067c2501007387 */ /* 0x0001e20000100800 */
[C---:B------:R-:W-:Y:S01]  /*149b0*/  IMAD.X R59, R33.reuse, 0x1, R59, P2 ;  /* 0x00000001213b7824 */ /* 0x040fe200010e063b */
[----:B------:R-:W-:Y:S02]  /*149c0*/  IADD3 R58, P2, PT, R28, R58, RZ ;  /* 0x0000003a1c3a7210 */ /* 0x000fe40007f5e0ff */
[----:B0-----:R-:W4:Y:S01]  /*149d0*/  LDL.LU R37, [R1+0x5f0] ;  /* 0x0005f00001257983 */ /* 0x001f220000300800 */
        /* <DEDUP_REMOVED lines=32> */
[----:B------:R-:W-:Y:S04]  /*14be0*/  STL [R1+0x620], R46 ;  /* 0x0006202e01007387 */ /* 0x000fe80000100800 */
        /* <DEDUP_REMOVED lines=8> */
[----:B------:R-:W-:Y:S01]  /*14c70*/  IMAD.X R35, R33, 0x1, R35, P4 ;  /* 0x0000000121237824 */ /* 0x000fe200020e0623 */
[----:B------:R-:W-:-:S04]  /*14c80*/  IADD3 R39, P2, PT, R28, R39, RZ ;  /* 0x000000271c277210 */ /* 0x000fc80007f5e0ff */
[----:B------:R0:W-:Y:S04]  /*14c90*/  STL [R1+0x61c], R35 ;  /* 0x00061c2301007387 */ /* 0x0001e80000100800 */
[----:B------:R-:W-:Y:S04]  /*14ca0*/  STL [R1+0x624], R40 ;  /* 0x0006242801007387 */ /* 0x000fe80000100800 */
[----:B0-----:R-:W2:Y:S04]  /*14cb0*/  LDL.LU R35, [R1+0x5e8] ;  /* 0x0005e80001237983 */ /* 0x001ea80000300800 */
[----:B------:R-:W-:Y:S01]  /*14cc0*/  STL [R1+0x600], R39 ;  /* 0x0006002701007387 */ /* 0x000fe20000100800 */
[----:B------:R-:W-:-:S05]  /*14cd0*/  IADD3 R34, P4, PT, R28, R34, RZ ;  /* 0x000000221c227210 */ /* 0x000fca0007f9e0ff */
[----:B------:R0:W-:Y:S04]  /*14ce0*/  STL [R1+0x5f8], R34 ;  /* 0x0005f82201007387 */ /* 0x0001e80000100800 */
[----:B0-----:R-:W2:Y:S01]  /*14cf0*/  LDL.LU R34, [R1+0x604] ;  /* 0x0006040001227983 */ /* 0x001ea20000300800 */
[----:B---3--:R-:W-:-:S05]  /*14d00*/  IMAD.X R38, R33, 0x1, R38, P3 ;  /* 0x0000000121267824 */ /* 0x008fca00018e0626 */
[----:B------:R0:W-:Y:S04]  /*14d10*/  STL [R1+0x614], R38 ;  /* 0x0006142601007387 */ /* 0x0001e80000100800 */
[----:B0-----:R-:W3:Y:S04]  /*14d20*/  LDL.LU R38, [R1+0x5e0] ;  /* 0x0005e00001267983 */ /* 0x001ee80000300800 */
[----:B------:R-:W3:Y:S04]  /*14d30*/  LDL.LU R60, [R1+0x5fc] ;  /* 0x0005fc00013c7983 */ /* 0x000ee80000300800 */
[----:B------:R-:W3:Y:S01]  /*14d40*/  LDL.LU R59, [R1+0x5d8] ;  /* 0x0005d800013b7983 */ /* 0x000ee20000300800 */
[----:B----4-:R-:W-:-:S03]  /*14d50*/  IADD3 R37, P3, PT, R28, R37, RZ ;  /* 0x000000251c257210 */ /* 0x010fc60007f7e0ff */
        /* <DEDUP_REMOVED lines=24> */
[----:B0-----:R-:W4:Y:S01]  /*14ee0*/  LDL.LU R36, [R1+0x580] ;  /* 0x0005800001247983 */ /* 0x001f220000300800 */
[----:B--2---:R-:W-:-:S05]  /*14ef0*/  IADD3 R35, P6, PT, R28, R35, RZ ;  /* 0x000000231c237210 */ /* 0x004fca0007fde0ff */
[----:B------:R0:W-:Y:S04]  /*14f00*/  STL [R1+0x5e8], R35 ;  /* 0x0005e82301007387 */ /* 0x0001e80000100800 */
[----:B0-----:R-:W2:Y:S01]  /*14f10*/  LDL.LU R35, [R1+0x59c] ;  /* 0x00059c0001237983 */ /* 0x001ea20000300800 */
[----:B------:R-:W-:-:S05]  /*14f20*/  IMAD.X R34, R33, 0x1, R34, P5 ;  /* 0x0000000121227824 */ /* 0x000fca00028e0622 */
[----:B------:R0:W-:Y:S04]  /*14f30*/  STL [R1+0x604], R34 ;  /* 0x0006042201007387 */ /* 0x0001e80000100800 */
[----:B0-----:R-:W2:Y:S01]  /*14f40*/  LDL.LU R34, [R1+0x578] ;  /* 0x0005780001227983 */ /* 0x001ea20000300800 */
[----:B---3--:R-:W-:Y:S01]  /*14f50*/  IADD3 R38, P5, PT, R28, R38, RZ ;  /* 0x000000261c267210 */ /* 0x008fe20007fbe0ff */
[----:B------:R-:W-:-:S04]  /*14f60*/  IMAD.X R60, R33, 0x1, R60, P2 ;  /* 0x00000001213c7824 */ /* 0x000fc800010e063c */
[----:B------:R0:W-:Y:S01]  /*14f70*/  STL [R1+0x5e0], R38 ;  /* 0x0005e02601007387 */ /* 0x0001e20000100800 */
[C---:B------:R-:W-:Y:S01]  /*14f80*/  IADD3 R59, P2, PT, R28.reuse, R59, RZ ;  /* 0x0000003b1c3b7210 */ /* 0x040fe20007f5e0ff */
[----:B----4-:R-:W-:Y:S02]  /*14f90*/  IMAD.X R58, R33, 0x1, R58, P4 ;  /* 0x00000001213a7824 */ /* 0x010fe400020e063a */
[----:B0-----:R-:W3:Y:S01]  /*14fa0*/  LDL.LU R38, [R1+0x594] ;  /* 0x0005940001267983 */ /* 0x001ee20000300800 */
        /* <DEDUP_REMOVED lines=47> */
[----:B--2---:R-:W-:-:S05]  /*152a0*/  IMAD.X R35, R33, 0x1, R35, P3 ;  /* 0x0000000121237824 */ /* 0x004fca00018e0623 */
[----:B------:R0:W-:Y:S04]  /*152b0*/  STL [R1+0x59c], R35 ;  /* 0x00059c2301007387 */ /* 0x0001e80000100800 */
[----:B0-----:R-:W2:Y:S01]  /*152c0*/  LDL.LU R35, [R1+0x568] ;  /* 0x0005680001237983 */ /* 0x001ea20000300800 */
[----:B------:R-:W-:-:S05]  /*152d0*/  IADD3 R34, P3, PT, R28, R34, RZ ;  /* 0x000000221c227210 */ /* 0x000fca0007f7e0ff */
[----:B------:R0:W-:Y:S04]  /*152e0*/  STL [R1+0x578], R34 ;  /* 0x0005782201007387 */ /* 0x0001e80000100800 */
[----:B0-----:R-:W2:Y:S04]  /*152f0*/  LDL.LU R34, [R1+0x584] ;  /* 0x0005840001227983 */ /* 0x001ea80000300800 */
[----:B------:R-:W2:Y:S04]  /*15300*/  LDL.LU R60, [R1+0x560] ;  /* 0x00056000013c7983 */ /* 0x000ea80000300800 */
[----:B------:R-:W2:Y:S04]  /*15310*/  LDL.LU R59, [R1+0x57c] ;  /* 0x00057c00013b7983 */ /* 0x000ea80000300800 */
[----:B------:R-:W2:Y:S01]  /*15320*/  LDL.LU R58, [R1+0x558] ;  /* 0x00055800013a7983 */ /* 0x000ea20000300800 */
[----:B---3--:R-:W-:-:S05]  /*15330*/  IMAD.X R38, R33, 0x1, R38, P6 ;  /* 0x0000000121267824 */ /* 0x008fca00030e0626 */
        /* <DEDUP_REMOVED lines=23> */
[----:B0-----:R-:W4:Y:S01]  /*154b0*/  LDL.LU R37, [R1+0x524] ;  /* 0x0005240001257983 */ /* 0x001f220000300800 */
[----:B------:R-:W-:-:S05]  /*154c0*/  IMAD.X R36, R33, 0x1, R36, P5 ;  /* 0x0000000121247824 */ /* 0x000fca00028e0624 */
[----:B------:R0:W-:Y:S04]  /*154d0*/  STL [R1+0x58c], R36 ;  /* 0x00058c2401007387 */ /* 0x0001e80000100800 */
[----:B0-----:R-:W4:Y:S01]  /*154e0*/  LDL.LU R36, [R1+0x500] ;  /* 0x0005000001247983 */ /* 0x001f220000300800 */
[----:B--2---:R-:W-:-:S05]  /*154f0*/  IADD3 R35, P5, PT, R28, R35, RZ ;  /* 0x000000231c237210 */ /* 0x004fca0007fbe0ff */
[----:B------:R0:W-:Y:S04]  /*15500*/  STL [R1+0x568], R35 ;  /* 0x0005682301007387 */ /* 0x0001e80000100800 */
[----:B0-----:R-:W2:Y:S01]  /*15510*/  LDL.LU R35, [R1+0x51c] ;  /* 0x00051c0001237983 */ /* 0x001ea20000300800 */
[----:B------:R-:W-:-:S05]  /*15520*/  IMAD.X R34, R33, 0x1, R34, P2 ;  /* 0x0000000121227824 */ /* 0x000fca00010e0622 */
[----:B------:R0:W-:Y:S04]  /*15530*/  STL [R1+0x584], R34 ;  /* 0x0005842201007387 */ /* 0x0001e80000100800 */
[----:B0-----:R-:W2:Y:S01]  /*15540*/  LDL.LU R34, [R1+0x4f8] ;  /* 0x0004f80001227983 */ /* 0x001ea20000300800 */
[C---:B------:R-:W-:Y:S01]  /*15550*/  IADD3 R60, P2, PT, R28.reuse, R60, RZ ;  /* 0x0000003c1c3c7210 */ /* 0x040fe20007f5e0ff */
[----:B------:R-:W-:Y:S01]  /*15560*/  IMAD.X R59, R33, 0x1, R59, P4 ;  /* 0x00000001213b7824 */ /* 0x000fe200020e063b */
[----:B------:R-:W-:-:S03]  /*15570*/  IADD3 R58, P4, PT, R28, R58, RZ ;  /* 0x0000003a1c3a7210 */ /* 0x000fc60007f9e0ff */
[----:B------:R-:W-:Y:S01]  /*15580*/  STL [R1+0x560], R60 ;  /* 0x0005603c01007387 */ /* 0x000fe20000100800 */
[----:B---3--:R-:W-:-:S03]  /*15590*/  IMAD.X R57, R33, 0x1, R57, P3 ;  /* 0x0000000121397824 */ /* 0x008fc600018e0639 */
        /* <DEDUP_REMOVED lines=28> */
[----:B----4-:R-:W-:-:S03]  /*15760*/  IADD3 R43, P5, PT, R28, R43, RZ ;  /* 0x0000002b1c2b7210 */ /* 0x010fc60007fbe0ff */
[----:B0-----:R-:W3:Y:S04]  /*15770*/  LDL.LU R38, [R1+0x514] ;  /* 0x0005140001267983 */ /* 0x001ee80000300800 */
        /* <DEDUP_REMOVED lines=9> */
[----:B------:R-:W-:Y:S04]  /*15810*/  STL [R1+0x534], R42 ;  /* 0x0005342a01007387 */ /* 0x000fe80000100800 */
[----:B------:R-:W-:Y:S04]  /*15820*/  STL [R1+0x510], R41 ;  /* 0x0005102901007387 */ /* 0x000fe80000100800 */
[----:B------:R0:W-:Y:S04]  /*15830*/  STL [R1+0x524], R37 ;  /* 0x0005242501007387 */ /* 0x0001e80000100800 */
[----:B------:R-:W-:Y:S04]  /*15840*/  STL [R1+0x52c], R40 ;  /* 0x00052c2801007387 */ /* 0x000fe80000100800 */
[----:B0-----:R-:W4:Y:S04]  /*15850*/  LDL.LU R37, [R1+0x4f0] ;  /* 0x0004f00001257983 */ /* 0x001f280000300800 */
[----:B------:R-:W-:Y:S01]  /*15860*/  STL [R1+0x508], R39 ;  /* 0x0005082701007387 */ /* 0x000fe20000100800 */
[----:B------:R-:W-:-:S05]  /*15870*/  IADD3 R36, P3, PT, R28, R36, RZ ;  /* 0x000000241c247210 */ /* 0x000fca0007f7e0ff */
[----:B------:R0:W-:Y:S04]  /*15880*/  STL [R1+0x500], R36 ;  /* 0x0005002401007387 */ /* 0x0001e80000100800 */
[----:B0-----:R-:W4:Y:S01]  /*15890*/  LDL.LU R36, [R1+0x50c] ;  /* 0x00050c0001247983 */ /* 0x001f220000300800 */
[----:B--2---:R-:W-:-:S05]  /*158a0*/  IMAD.X R35, R33, 0x1, R35, P6 ;  /* 0x0000000121237824 */ /* 0x004fca00030e0623 */
[----:B------:R0:W-:Y:S04]  /*158b0*/  STL [R1+0x51c], R35 ;  /* 0x00051c2301007387 */ /* 0x0001e80000100800 */
[----:B0-----:R-:W2:Y:S04]  /*158c0*/  LDL.LU R35, [R1+0x3f4] ;  /* 0x0003f40001237983 */ /* 0x001ea80000300800 */
[----:B------:R-:W2:Y:S04]  /*158d0*/  LDL.LU R60, [R1+0x504] ;  /* 0x00050400013c7983 */ /* 0x000ea80000300800 */
[----:B------:R-:W2:Y:S04]  /*158e0*/  LDL.LU R59, [R1+0x3ec] ;  /* 0x0003ec00013b7983 */ /* 0x000ea80000300800 */
[----:B------:R-:W2:Y:S01]  /*158f0*/  LDL.LU R58, [R1+0x4fc] ;  /* 0x0004fc00013a7983 */ /* 0x000ea20000300800 */
[----:B------:R-:W-:-:S05]  /*15900*/  IADD3 R34, P6, PT, R28, R34, RZ ;  /* 0x000000221c227210 */ /* 0x000fca0007fde0ff */
        /* <DEDUP_REMOVED lines=23> */
[----:B0-----:R-:W3:Y:S01]  /*15a80*/  LDL.LU R38, [R1+0x370] ;  /* 0x0003700001267983 */ /* 0x001ee20000300800 */
[----:B----4-:R-:W-:-:S05]  /*15a90*/  IADD3 R37, P5, PT, R28, R37, RZ ;  /* 0x000000251c257210 */ /* 0x010fca0007fbe0ff */
        /* <DEDUP_REMOVED lines=37> */
[----:B------:R0:W-:Y:S04]  /*15cf0*/  STL [R1+0x3b4], R34 ;  /* 0x0003b42201007387 */ /* 0x0001e80000100800 */
[----:B------:R-:W-:Y:S04]  /*15d00*/  STL [R1+0x3bc], R47 ;  /* 0x0003bc2f01007387 */ /* 0x000fe80000100800 */
[----:B0-----:R-:W2:Y:S01]  /*15d10*/  LDL.LU R34, [R1+0x360] ;  /* 0x0003600001227983 */ /* 0x001ea20000300800 */
[C---:B------:R-:W-:Y:S01]  /*15d20*/  IMAD.X R45, R33.reuse, 0x1, R45, P5 ;  /* 0x00000001212d7824 */ /* 0x040fe200028e062d */
[C---:B------:R-:W-:Y:S01]  /*15d30*/  IADD3 R44, P5, PT, R28.reuse, R44, RZ ;  /* 0x0000002c1c2c7210 */ /* 0x040fe20007fbe0ff */
[----:B------:R-:W-:Y:S01]  /*15d40*/  IMAD.X R43, R33, 0x1, R43, P2 ;  /* 0x00000001212b7824 */ /* 0x000fe200010e062b */
[----:B------:R-:W-:Y:S04]  /*15d50*/  STL [R1+0x3d8], R46 ;  /* 0x0003d82e01007387 */ /* 0x000fe80000100800 */
[----:B------:R-:W-:Y:S01]  /*15d60*/  STL [R1+0x3d0], R45 ;  /* 0x0003d02d01007387 */ /* 0x000fe20000100800 */
[----:B---3--:R-:W-:-:S03]  /*15d70*/  IADD3 R42, P2, PT, R28, R42, RZ ;  /* 0x0000002a1c2a7210 */ /* 0x008fc60007f5e0ff */
        /* <DEDUP_REMOVED lines=10> */
[----:B0-----:R-:W3:Y:S04]  /*15e20*/  LDL.LU R38, [R1+0x37c] ;  /* 0x00037c0001267983 */ /* 0x001ee80000300800 */
[----:B------:R-:W-:Y:S01]  /*15e30*/  STL [R1+0x3b8], R39 ;  /* 0x0003b82701007387 */ /* 0x000fe20000100800 */
[----:B----4-:R-:W-:-:S05]  /*15e40*/  IMAD.X R37, R33, 0x1, R37, P6 ;  /* 0x0000000121257824 */ /* 0x010fca00030e0625 */
[----:B------:R0:W-:Y:S04]  /*15e50*/  STL [R1+0x38c], R37 ;  /* 0x00038c2501007387 */ /* 0x0001e80000100800 */
[----:B0-----:R-:W4:Y:S01]  /*15e60*/  LDL.LU R37, [R1+0x358] ;  /* 0x0003580001257983 */ /* 0x001f220000300800 */
[----:B------:R-:W-:-:S05]  /*15e70*/  IADD3 R36, P6, PT, R28, R36, RZ ;  /* 0x000000241c247210 */ /* 0x000fca0007fde0ff */
        /* <DEDUP_REMOVED lines=34> */
[----:B------:R0:W-:Y:S04]  /*160a0*/  STL [R1+0x358], R37 ;  /* 0x0003582501007387 */ /* 0x0001e80000100800 */
[----:B0-----:R-:W4:Y:S01]  /*160b0*/  LDL.LU R37, [R1+0x30c] ;  /* 0x00030c0001257983 */ /* 0x001f220000300800 */
[----:B------:R-:W-:Y:S01]  /*160c0*/  IMAD.X R36, R33, 0x1, R36, P4 ;  /* 0x0000000121247824 */ /* 0x000fe200020e0624 */
[----:B------:R-:W-:-:S04]  /*160d0*/  IADD3 R60, P4, PT, R28, R60, RZ ;  /* 0x0000003c1c3c7210 */ /* 0x000fc80007f9e0ff */
        /* <DEDUP_REMOVED lines=42> */
[----:B------:R-:W-:Y:S04]  /*16380*/  STL [R1+0x308], R43 ;  /* 0x0003082b01007387 */ /* 0x000fe80000100800 */
[----:B------:R-:W-:Y:S01]  /*16390*/  STL [R1+0x324], R42 ;  /* 0x0003242a01007387 */ /* 0x000fe20000100800 */
[----:B------:R-:W-:-:S03]  /*163a0*/  IMAD.X R34, R33, 0x1, R34, P6 ;  /* 0x0000000121227824 */ /* 0x000fc600030e0622 */
        /* <DEDUP_REMOVED lines=10> */
[----:B------:R0:W-:Y:S04]  /*16450*/  STL [R1+0x30c], R37 ;  /* 0x00030c2501007387 */ /* 0x0001e80000100800 */
[----:B0-----:R-:W4:Y:S04]  /*16460*/  LDL.LU R37, [R1+0x2d8] ;  /* 0x0002d80001257983 */ /* 0x001f280000300800 */
[----:B------:R-:W4:Y:S04]  /*16470*/  LDL.LU R60, [R1+0x2f4] ;  /* 0x0002f400013c7983 */ /* 0x000f280000300800 */
[----:B------:R-:W4:Y:S01]  /*16480*/  LDL.LU R59, [R1+0x2d0] ;  /* 0x0002d000013b7983 */ /* 0x000f220000300800 */
[----:B------:R-:W-:-:S03]  /*16490*/  IADD3 R36, P5, PT, R28, R36, RZ ;  /* 0x000000241c247210 */ /* 0x000fc60007fbe0ff */
        /* <DEDUP_REMOVED lines=89> */
[----:B0-----:R-:W3:Y:S04]  /*16a30*/  LDL.LU R38, [R1+0x27c] ;  /* 0x00027c0001267983 */ /* 0x001ee80000300800 */
[----:B------:R-:W3:Y:S04]  /*16a40*/  LDL.LU R60, [R1+0x258] ;  /* 0x00025800013c7983 */ /* 0x000ee80000300800 */
[----:B------:R-:W3:Y:S04]  /*16a50*/  LDL.LU R59, [R1+0x274] ;  /* 0x00027400013b7983 */ /* 0x000ee80000300800 */
[----:B------:R-:W3:Y:S01]  /*16a60*/  LDL.LU R58, [R1+0x250] ;  /* 0x00025000013a7983 */ /* 0x000ee20000300800 */
[----:B----4-:R-:W-:-:S05]  /*16a70*/  IMAD.X R37, R33, 0x1, R37, P2 ;  /* 0x0000000121257824 */ /* 0x010fca00010e0625 */
        /* <DEDUP_REMOVED lines=31> */
[----:B------:R-:W-:-:S04]  /*16c70*/  IADD3 R60, P3, PT, R28, R60, RZ ;  /* 0x0000003c1c3c7210 */ /* 0x000fc80007f7e0ff */
[----:B------:R0:W-:Y:S01]  /*16c80*/  STL [R1+0x27c], R38 ;  /* 0x00027c2601007387 */ /* 0x0001e20000100800 */
[C---:B------:R-:W-:Y:S01]  /*16c90*/  IMAD.X R59, R33.reuse, 0x1, R59, P6 ;  /* 0x00000001213b7824 */ /* 0x040fe200030e063b */
[----:B------:R-:W-:Y:S02]  /*16ca0*/  IADD3 R58, P6, PT, R28, R58, RZ ;  /* 0x0000003a1c3a7210 */ /* 0x000fe40007fde0ff */
[----:B0-----:R-:W3:Y:S04]  /*16cb0*/  LDL.LU R38, [R1+0x1f0] ;  /* 0x0001f00001267983 */ /* 0x001ee80000300800 */
[----:B------:R-:W-:Y:S01]  /*16cc0*/  STL [R1+0x258], R60 ;  /* 0x0002583c01007387 */ /* 0x000fe20000100800 */
[----:B----4-:R-:W-:-:S03]  /*16cd0*/  IMAD.X R57, R33, 0x1, R57, P5 ;  /* 0x0000000121397824 */ /* 0x010fc600028e0639 */
        /* <DEDUP_REMOVED lines=52> */
[----:B------:R-:W2:Y:S04]  /*17020*/  LDL.LU R59, [R1+0x1d8] ;  /* 0x0001d800013b7983 */ /* 0x000ea80000300800 */
[----:B------:R-:W2:Y:S01]  /*17030*/  LDL.LU R58, [R1+0x1f4] ;  /* 0x0001f400013a7983 */ /* 0x000ea20000300800 */
[----:B---3--:R-:W-:-:S05]  /*17040*/  IADD3 R38, P2, PT, R28, R38, RZ ;  /* 0x000000261c267210 */ /* 0x008fca0007f5e0ff */
        /* <DEDUP_REMOVED lines=22> */
[----:B0-----:R-:W4:Y:S04]  /*171b0*/  LDL.LU R38, [R1+0x188] ;  /* 0x0001880001267983 */ /* 0x001f280000300800 */
[----:B-1----:R-:W4:Y:S01]  /*171c0*/  LDL.LU R37, [R1+0x19c] ;  /* 0x00019c0001257983 */ /* 0x002f220000300800 */
        /* <DEDUP_REMOVED lines=11> */
[C---:B------:R-:W-:Y:S01]  /*17280*/  IMAD.X R58, R33.reuse, 0x1, R58, P5 ;  /* 0x00000001213a7824 */ /* 0x040fe200028e063a */
[C---:B---3--:R-:W-:Y:S01]  /*17290*/  IADD3 R57, P5, PT, R28.reuse, R57, RZ ;  /* 0x000000391c397210 */ /* 0x048fe20007fbe0ff */
[C---:B------:R-:W-:Y:S01]  /*172a0*/  IMAD.X R56, R33.reuse, 0x1, R56, P2 ;  /* 0x0000000121387824 */ /* 0x040fe200010e0638 */
[----:B------:R-:W-:Y:S01]  /*172b0*/  IADD3 R55, P2, PT, R28, R55, RZ ;  /* 0x000000371c377210 */ /* 0x000fe20007f5e0ff */
[----:B------:R0:W-:Y:S01]  /*172c0*/  STL [R1+0x1fc], R60 ;  /* 0x0001fc3c01007387 */ /* 0x0001e20000100800 */
[----:B------:R-:W-:-:S03]  /*172d0*/  IMAD.X R54, R33, 0x1, R54, P4 ;  /* 0x0000000121367824 */ /* 0x000fc600020e0636 */
[----:B------:R0:W-:Y:S01]  /*172e0*/  STL [R1+0x1d8], R59 ;  /* 0x0001d83b01007387 */ /* 0x0001e20000100800 */
[C---:B------:R-:W-:Y:S01]  /*172f0*/  IADD3 R53, P4, PT, R28.reuse, R53, RZ ;  /* 0x000000351c357210 */ /* 0x040fe20007f9e0ff */
[C---:B------:R-:W-:Y:S02]  /*17300*/  IMAD.X R52, R33.reuse, 0x1, R52, P3 ;  /* 0x0000000121347824 */ /* 0x040fe400018e0634 */
[C---:B------:R-:W-:Y:S01]  /*17310*/  IMAD.X R50, R33.reuse, 0x1, R50, P6 ;  /* 0x0000000121327824 */ /* 0x040fe200030e0632 */
[C---:B------:R-:W-:Y:S02]  /*17320*/  IADD3 R49, P6, PT, R28.reuse, R49, RZ ;  /* 0x000000311c317210 */ /* 0x040fe40007fde0ff */
[C---:B------:R-:W-:Y:S01]  /*17330*/  IADD3 R51, P3, PT, R28.reuse, R51, RZ ;  /* 0x000000331c337210 */ /* 0x040fe20007f7e0ff */
[C---:B------:R-:W-:Y:S01]  /*17340*/  IMAD.X R48, R33.reuse, 0x1, R48, P5 ;  /* 0x0000000121307824 */ /* 0x040fe200028e0630 */
[----:B------:R-:W-:Y:S01]  /*17350*/  IADD3 R47, P5, PT, R28, R47, RZ ;  /* 0x0000002f1c2f7210 */ /* 0x000fe20007fbe0ff */
[----:B------:R-:W-:Y:S01]  /*17360*/  IMAD.U32 R32, R32, -0x80000000, RZ ;  /* 0x8000000020207824 */ /* 0x000fe200078e00ff */
[----:B------:R0:W-:Y:S01]  /*17370*/  STL [R1+0x1f4], R58 ;  /* 0x0001f43a01007387 */ /* 0x0001e20000100800 */
[----:B------:R-:W-:-:S02]  /*17380*/  IMAD.X R46, R33, 0x1, R46, P2 ;  /* 0x00000001212e7824 */ /* 0x000fc400010e062e */
[----:B------:R-:W1:Y:S01]  /*17390*/  SYNCS.PHASECHK.TRANS64.TRYWAIT P2, [UR8], R32 ;  /* 0x00000020ff0075a7 */ /* 0x000e620008041108 */
[----:B------:R0:W-:Y:S01]  /*173a0*/  STL [R1+0x1d0], R57 ;  /* 0x0001d03901007387 */ /* 0x0001e20000100800 */
[----:B------:R-:W-:-:S03]  /*173b0*/  IMAD.X R45, R33, 0x1, R45, P4 ;  /* 0x00000001212d7824 */ /* 0x000fc600020e062d */
[----:B------:R0:W-:Y:S01]  /*173c0*/  STL [R1+0x1ec], R56 ;  /* 0x0001ec3801007387 */ /* 0x0001e20000100800 */
[----:B------:R-:W-:-:S03]  /*173d0*/  IADD3 R44, P4, PT, R28, R44, RZ ;  /* 0x0000002c1c2c7210 */ /* 0x000fc60007f9e0ff */
[----:B------:R0:W-:Y:S01]  /*173e0*/  STL [R1+0x1c8], R55 ;  /* 0x0001c83701007387 */ /* 0x0001e20000100800 */
[----:B------:R-:W-:-:S03]  /*173f0*/  IMAD.X R43, R33, 0x1, R43, P3 ;  /* 0x00000001212b7824 */ /* 0x000fc600018e062b */
[----:B------:R0:W-:Y:S01]  /*17400*/  STL [R1+0x1e4], R54 ;  /* 0x0001e43601007387 */ /* 0x0001e20000100800 */
[----:B------:R-:W-:-:S03]  /*17410*/  IADD3 R42, P3, PT, R28, R42, RZ ;  /* 0x0000002a1c2a7210 */ /* 0x000fc60007f7e0ff */
[----:B------:R0:W-:Y:S01]  /*17420*/  STL [R1+0x1c0], R53 ;  /* 0x0001c03501007387 */ /* 0x0001e20000100800 */
[C---:B----4-:R-:W-:Y:S01]  /*17430*/  IMAD.X R41, R33.reuse, 0x1, R41, P6 ;  /* 0x0000000121297824 */ /* 0x050fe200030e0629 */
[C---:B------:R-:W-:Y:S01]  /*17440*/  IADD3 R40, P6, PT, R28.reuse, R40, RZ ;  /* 0x000000281c287210 */ /* 0x040fe20007fde0ff */
[C---:B------:R-:W-:Y:S01]  /*17450*/  IMAD.X R39, R33.reuse, 0x1, R39, P5 ;  /* 0x0000000121277824 */ /* 0x040fe200028e0627 */
[----:B------:R-:W-:Y:S01]  /*17460*/  IADD3 R38, P5, PT, R28, R38, RZ ;  /* 0x000000261c267210 */ /* 0x000fe20007fbe0ff */
[----:B------:R0:W-:Y:S01]  /*17470*/  STL [R1+0x1dc], R52 ;  /* 0x0001dc3401007387 */ /* 0x0001e20000100800 */
[----:B------:R-:W-:-:S03]  /*17480*/  IMAD.X R37, R33, 0x1, R37, P4 ;  /* 0x0000000121257824 */ /* 0x000fc600020e0625 */
[----:B------:R0:W-:Y:S01]  /*17490*/  STL [R1+0x1b8], R51 ;  /* 0x0001b83301007387 */ /* 0x0001e20000100800 */
[----:B------:R-:W-:-:S03]  /*174a0*/  IADD3 R19, P4, PT, R28, R19, RZ ;  /* 0x000000131c137210 */ /* 0x000fc60007f9e0ff */
[----:B------:R0:W-:Y:S04]  /*174b0*/  STL [R1+0x1d4], R50 ;  /* 0x0001d43201007387 */ /* 0x0001e80000100800 */
[----:B------:R0:W-:Y:S01]  /*174c0*/  STL [R1+0x1b0], R49 ;  /* 0x0001b03101007387 */ /* 0x0001e20000100800 */
[----:B------:R-:W-:-:S03]  /*174d0*/  IMAD.X R20, R33, 0x1, R20, P4 ;  /* 0x0000000121147824 */ /* 0x000fc600020e0614 */
[----:B------:R0:W-:Y:S01]  /*174e0*/  STL [R1+0x1cc], R48 ;  /* 0x0001cc3001007387 */ /* 0x0001e20000100800 */
[----:B-----5:R-:W-:-:S03]  /*174f0*/  IADD3 R11, P4, PT, R28, R11, RZ ;  /* 0x0000000b1c0b7210 */ /* 0x020fc60007f9e0ff */
[----:B------:R0:W-:Y:S04]  /*17500*/  STL [R1+0x1a8], R47 ;  /* 0x0001a82f01007387 */ /* 0x0001e80000100800 */
[----:B------:R0:W-:Y:S01]  /*17510*/  STL [R1+0x1c4], R46 ;  /* 0x0001c42e01007387 */ /* 0x0001e20000100800 */
[C---:B------:R-:W-:Y:S01]  /*17520*/  IMAD.X R36, R33.reuse, 0x1, R36, P3 ;  /* 0x0000000121247824 */ /* 0x040fe200018e0624 */
[C---:B------:R-:W-:Y:S02]  /*17530*/  IADD3 R17, P3, PT, R28.reuse, R17, RZ ;  /* 0x000000111c117210 */ /* 0x040fe40007f7e0ff */
[----:B------:R0:W-:Y:S03]  /*17540*/  STL [R1+0x1bc], R45 ;  /* 0x0001bc2d01007387 */ /* 0x0001e60000100800 */
[----:B------:R-:W-:Y:S01]  /*17550*/  IMAD.X R18, R33, 0x1, R18, P3 ;  /* 0x0000000121127824 */ /* 0x000fe200018e0612 */
[----:B------:R0:W-:Y:S01]  /*17560*/  STL [R1+0x1a0], R44 ;  /* 0x0001a02c01007387 */ /* 0x0001e20000100800 */
[----:B------:R-:W-:-:S03]  /*17570*/  IADD3 R9, P3, PT, R28, R9, RZ ;  /* 0x000000091c097210 */ /* 0x000fc60007f7e0ff */
[----:B------:R0:W-:Y:S01]  /*17580*/  STL [R1+0x1b4], R43 ;  /* 0x0001b42b01007387 */ /* 0x0001e20000100800 */
[----:B------:R-:W-:-:S03]  /*17590*/  IMAD.X R12, R33, 0x1, R12, P4 ;  /* 0x00000001210c7824 */ /* 0x000fc600020e060c */
[----:B------:R0:W-:Y:S01]  /*175a0*/  STL [R1+0x198], R42 ;  /* 0x0001982a01007387 */ /* 0x0001e20000100800 */
[----:B------:R-:W-:-:S03]  /*175b0*/  IMAD.X R10, R33, 0x1, R10, P3 ;  /* 0x00000001210a7824 */ /* 0x000fc600018e060a */
[----:B------:R0:W-:Y:S04]  /*175c0*/  STL [R1+0x1ac], R41 ;  /* 0x0001ac2901007387 */ /* 0x0001e80000100800 */
[----:B------:R0:W-:Y:S04]  /*175d0*/  STL [R1+0x190], R40 ;  /* 0x0001902801007387 */ /* 0x0001e80000100800 */
[----:B------:R0:W-:Y:S04]  /*175e0*/  STL [R1+0x1a4], R39 ;  /* 0x0001a42701007387 */ /* 0x0001e80000100800 */
[----:B------:R0:W-:Y:S04]  /*175f0*/  STL [R1+0x188], R38 ;  /* 0x0001882601007387 */ /* 0x0001e80000100800 */
[----:B------:R0:W-:Y:S04]  /*17600*/  STL [R1+0x19c], R37 ;  /* 0x00019c2501007387 */ /* 0x0001e80000100800 */
[----:B------:R0:W-:Y:S01]  /*17610*/  STL [R1+0x194], R36 ;  /* 0x0001942401007387 */ /* 0x0001e20000100800 */
[----:B------:R-:W-:-:S02]  /*17620*/  ISETP.GT.AND P3, PT, R31, RZ, PT ;  /* 0x000000ff1f00720c */ /* 0x000fc40003f64270 */
[----:B------:R-:W-:Y:S01]  /*17630*/  ISETP.GT.AND P4, PT, R31, 0x1, PT ;  /* 0x000000011f00780c */ /* 0x000fe20003f84270 */
[----:B--2---:R-:W-:Y:S01]  /*17640*/  IMAD.X R35, R33, 0x1, R35, P6 ;  /* 0x0000000121237824 */ /* 0x004fe200030e0623 */
[----:B------:R-:W-:-:S05]  /*17650*/  IADD3 R15, P6, PT, R28, R15, RZ ;  /* 0x0000000f1c0f7210 */ /* 0x000fca0007fde0ff */
[----:B------:R-:W-:Y:S01]  /*17660*/  IMAD.X R16, R33, 0x1, R16, P6 ;  /* 0x0000000121107824 */ /* 0x000fe200030e0610 */
[----:B------:R-:W-:-:S05]  /*17670*/  IADD3 R7, P6, PT, R28, R7, RZ ;  /* 0x000000071c077210 */ /* 0x000fca0007fde0ff */
[C---:B------:R-:W-:Y:S01]  /*17680*/  IMAD.X R8, R33.reuse, 0x1, R8, P6 ;  /* 0x0000000121087824 */ /* 0x040fe200030e0608 */
[C---:B------:R-:W-:Y:S01]  /*17690*/  IADD3 R3, P6, PT, R28.reuse, R3, RZ ;  /* 0x000000031c037210 */ /* 0x040fe20007fde0ff */
[----:B------:R0:W-:Y:S04]  /*176a0*/  STL [R1+0x18c], R35 ;  /* 0x00018c2301007387 */ /* 0x0001e80000100800 */
[C---:B------:R-:W-:Y:S02]  /*176b0*/  IMAD.X R4, R33.reuse, 0x1, R4, P6 ;  /* 0x0000000121047824 */ /* 0x040fe400030e0604 */
[----:B------:R-:W-:Y:S01]  /*176c0*/  IMAD.X R34, R33, 0x1, R34, P5 ;  /* 0x0000000121227824 */ /* 0x000fe200028e0622 */
[----:B------:R-:W-:-:S05]  /*176d0*/  IADD3 R13, P5, PT, R28, R13, RZ ;  /* 0x0000000d1c0d7210 */ /* 0x000fca0007fbe0ff */
[----:B------:R-:W-:Y:S01]  /*176e0*/  IMAD.X R14, R33, 0x1, R14, P5 ;  /* 0x00000001210e7824 */ /* 0x000fe200028e060e */
[----:B------:R-:W-:-:S05]  /*176f0*/  IADD3 R5, P5, PT, R28, R5, RZ ;  /* 0x000000051c057210 */ /* 0x000fca0007fbe0ff */
[----:B------:R-:W-:Y:S01]  /*17700*/  IMAD.X R6, R33, 0x1, R6, P5 ;  /* 0x0000000121067824 */ /* 0x000fe200028e0606 */
[----:B------:R-:W-:Y:S01]  /*17710*/  PRMT R33, RZ, 0x7610, R33 ;  /* 0x00007610ff217816 */ /* 0x000fe20000000021 */
[----:B------:R0:W-:Y:S04]  /*17720*/  STL [R1+0x184], R34 ;  /* 0x0001842201007387 */ /* 0x0001e80000100800 */
[----:B------:R0:W-:Y:S01]  /*17730*/  STL.S16 [R1+0x180], R33 ;  /* 0x0001802101007387 */ /* 0x0001e20000100600 */
[----:B-1----:R-:W-:Y:S05]  /*17740*/  @!P2 BRA `(.L_x_14) ;  /* 0x000000e8000ca947 */ /* 0x002fea0003800000 */
.L_x_24:
[----:B------:R1:W-:Y:S04]  /*17750*/  STL [R1+0xb94], R137 ;  /* 0x000b948901007387 */ /* 0x0003e80000100800 */
[----:B-1----:R-:W2:Y:S01]  /*17760*/  LDL R137, [R1+0x180] ;  /* 0x0001800001897983 */ /* 0x002ea20000100800 */
[----:B------:R-:W-:Y:S02]  /*17770*/  @P3 IMAD.MOV.U32 R32, RZ, RZ, R0 ;  /* 0x000000ffff203224 */ /* 0x000fe400078e0000 */
[----:B0-----:R-:W-:Y:S01]  /*17780*/  @P3 IMAD.MOV.U32 R33, RZ, RZ, R2 ;  /* 0x000000ffff213224 */ /* 0x001fe200078e0002 */
[----:B------:R0:W-:Y:S04]  /*17790*/  STL [R1+0xb90], R139 ;  /* 0x000b908b01007387 */ /* 0x0001e80000100800 */
[----:B------:R1:W-:Y:S04]  /*177a0*/  STL [R1+0xb8c], R141 ;  /* 0x000b8c8d01007387 */ /* 0x0003e80000100800 */
[----:B------:R3:W-:Y:S01]  /*177b0*/  STL [R1+0xb88], R143 ;  /* 0x000b888f01007387 */ /* 0x0007e20000100800 */
[----:B0-----:R-:W-:-:S03]  /*177c0*/  PRMT R139, RZ, 0x7610, R139 ;  /* 0x00007610ff8b7816 */ /* 0x001fc6000000008b */
[----:B------:R0:W-:Y:S04]  /*177d0*/  STL [R1+0xb84], R145 ;  /* 0x000b849101007387 */ /* 0x0001e80000100800 */
[----:B------:R4:W-:Y:S04]  /*177e0*/  STL [R1+0xb80], R147 ;  /* 0x000b809301007387 */ /* 0x0009e80000100800 */
[----:B------:R0:W-:Y:S04]  /*177f0*/  STL [R1+0xb7c], R149 ;  /* 0x000b7c9501007387 */ /* 0x0001e80000100800 */
[----:B------:R0:W-:Y:S04]  /*17800*/  STL [R1+0xb78], R151 ;  /* 0x000b789701007387 */ /* 0x0001e80000100800 */
[----:B------:R0:W-:Y:S04]  /*17810*/  STL [R1+0xb74], R153 ;  /* 0x000b749901007387 */ /* 0x0001e80000100800 */
[----:B--2---:R2:W4:Y:S01]  /*17820*/  @P3 LDG.E.U8 R137, desc[UR14][R32.64] ;  /* 0x0000000e20893981 */ /* 0x004522000c1e1100 */
[----:B------:R-:W-:-:S03]  /*17830*/  ISETP.GT.AND P2, PT, R31, 0x2, PT ;  /* 0x000000021f00780c */ /* 0x000fc60003f44270 */
[----:B------:R0:W-:Y:S01]  /*17840*/  STL [R1+0xb70], R155 ;  /* 0x000b709b01007387 */ /* 0x0001e20000100800 */
[----:B-1----:R-:W-:-:S03]  /*17850*/  PRMT R141, RZ, 0x7610, R141 ;  /* 0x00007610ff8d7816 */ /* 0x002fc6000000008d */
[----:B------:R-:W-:Y:S01]  /*17860*/  STL [R1+0xb6c], R157 ;  /* 0x000b6c9d01007387 */ /* 0x000fe20000100800 */
[----:B--2---:R-:W-:Y:S02]  /*17870*/  @P3 IMAD.MOV.U32 R32, RZ, RZ, R3 ;  /* 0x000000ffff203224 */ /* 0x004fe400078e0003 */
[----:B------:R-:W-:Y:S01]  /*17880*/  @P3 IMAD.MOV.U32 R33, RZ, RZ, R4 ;  /* 0x000000ffff213224 */ /* 0x000fe200078e0004 */
[----:B------:R-:W-:Y:S04]  /*17890*/  STL [R1+0xb68], R159 ;  /* 0x000b689f01007387 */ /* 0x000fe80000100800 */
[----:B------:R-:W-:Y:S04]  /*178a0*/  STL [R1+0xb64], R161 ;  /* 0x000b64a101007387 */ /* 0x000fe80000100800 */
[----:B------:R1:W2:Y:S04]  /*178b0*/  @P3 LDG.E.U8 R139, desc[UR14][R32.64] ;  /* 0x0000000e208b3981 */ /* 0x0002a8000c1e1100 */
[----:B------:R-:W-:Y:S04]  /*178c0*/  STL [R1+0xb60], R163 ;  /* 0x000b60a301007387 */ /* 0x000fe80000100800 */
[----:B------:R-:W-:Y:S01]  /*178d0*/  STL [R1+0xb5c], R165 ;  /* 0x000b5ca501007387 */ /* 0x000fe20000100800 */
[----:B-1----:R-:W-:-:S02]  /*178e0*/  @P4 IMAD.MOV.U32 R32, RZ, RZ, R5 ;  /* 0x000000ffff204224 */ /* 0x002fc400078e0005 */
[----:B------:R-:W-:Y:S01]  /*178f0*/  @P4 IMAD.MOV.U32 R33, RZ, RZ, R6 ;  /* 0x000000ffff214224 */ /* 0x000fe200078e0006 */
[----:B------:R-:W-:Y:S01]  /*17900*/  STL [R1+0xa68], R160 ;  /* 0x000a68a001007387 */ /* 0x000fe20000100800 */
[----:B---3--:R-:W-:-:S03]  /*17910*/  PRMT R143, RZ, 0x7610, R143 ;  /* 0x00007610ff8f7816 */ /* 0x008fc6000000008f */
[----:B------:R-:W-:Y:S04]  /*17920*/  STL [R1+0xa64], R144 ;  /* 0x000a649001007387 */ /* 0x000fe80000100800 */
[----:B------:R-:W-:Y:S04]  /*17930*/  STL [R1+0xa60], R132 ;  /* 0x000a608401007387 */ /* 0x000fe80000100800 */
[----:B------:R-:W-:Y:S04]  /*17940*/  STL [R1+0xa5c], R30 ;  /* 0x000a5c1e01007387 */ /* 0x000fe80000100800 */
[----:B------:R1:W3:Y:S04]  /*17950*/  @P4 LDG.E.U8 R141, desc[UR14][R32.64] ;  /* 0x0000000e208d4981 */ /* 0x0002e8000c1e1100 */
[----:B------:R-:W-:Y:S04]  /*17960*/  STL [R1+0xa58], R29 ;  /* 0x000a581d01007387 */ /* 0x000fe80000100800 */
[----:B------:R-:W-:Y:S01]  /*17970*/  STL [R1+0xa54], R28 ;  /* 0x000a541c01007387 */ /* 0x000fe20000100800 */
[----:B-1----:R-:W-:-:S02]  /*17980*/  @P4 IMAD.MOV.U32 R32, RZ, RZ, R7 ;  /* 0x000000ffff204224 */ /* 0x002fc400078e0007 */
[----:B------:R-:W-:Y:S01]  /*17990*/  @P4 IMAD.MOV.U32 R33, RZ, RZ, R8 ;  /* 0x000000ffff214224 */ /* 0x000fe200078e0008 */
[----:B------:R-:W-:Y:S01]  /*179a0*/  STL [R1+0xa70], R0 ;  /* 0x000a700001007387 */ /* 0x000fe20000100800 */
[----:B0-----:R-:W-:-:S03]  /*179b0*/  PRMT R145, RZ, 0x7610, R145 ;  /* 0x00007610ff917816 */ /* 0x001fc60000000091 */
[----:B------:R-:W-:Y:S04]  /*179c0*/  STL [R1+0xa6c], R2 ;  /* 0x000a6c0201007387 */ /* 0x000fe80000100800 */
[----:B------:R0:W2:Y:S01]  /*179d0*/  @P4 LDG.E.U8 R143, desc[UR14][R32.64] ;  /* 0x0000000e208f4981 */ /* 0x0000a2000c1e1100 */
[----:B----4-:R-:W-:Y:S01]  /*179e0*/  PRMT R147, RZ, 0x7610, R147 ;  /* 0x00007610ff937816 */ /* 0x010fe20000000093 */
[----:B0-----:R-:W-:Y:S02]  /*179f0*/  @P2 IMAD.MOV.U32 R32, RZ, RZ, R9 ;  /* 0x000000ffff202224 */ /* 0x001fe400078e0009 */
[----:B------:R-:W-:-:S05]  /*17a00*/  @P2 IMAD.MOV.U32 R33, RZ, RZ, R10 ;  /* 0x000000ffff212224 */ /* 0x000fca00078e000a */
[----:B------:R0:W4:Y:S01]  /*17a10*/  @P2 LDG.E.U8 R145, desc[UR14][R32.64] ;  /* 0x0000000e20912981 */ /* 0x000122000c1e1100 */
[----:B------:R-:W-:Y:S02]  /*17a20*/  ISETP.GT.AND P4, PT, R31, 0x4, PT ;  /* 0x000000041f00780c */ /* 0x000fe40003f84270 */
[----:B------:R-:W-:Y:S01]  /*17a30*/  PRMT R149, RZ, 0x7610, R149 ;  /* 0x00007610ff957816 */ /* 0x000fe20000000095 */
[----:B0-----:R-:W-:Y:S02]  /*17a40*/  @P2 IMAD.MOV.U32 R32, RZ, RZ, R11 ;  /* 0x000000ffff202224 */ /* 0x001fe400078e000b */
[----:B------:R-:W-:-:S05]  /*17a50*/  @P2 IMAD.MOV.U32 R33, RZ, RZ, R12 ;  /* 0x000000ffff212224 */ /* 0x000fca00078e000c */
[----:B------:R0:W3:Y:S01]  /*17a60*/  @P2 LDG.E.U8 R147, desc[UR14][R32.64] ;  /* 0x0000000e20932981 */ /* 0x0000e2000c1e1100 */
[----:B------:R-:W-:Y:S02]  /*17a70*/  PRMT R151, RZ, 0x7610, R151 ;  /* 0x00007610ff977816 */ /* 0x000fe40000000097 */
[----:B------:R-:W-:Y:S02]  /*17a80*/  PRMT R153, RZ, 0x7610, R153 ;  /* 0x00007610ff997816 */ /* 0x000fe40000000099 */
[----:B------:R-:W-:Y:S01]  /*17a90*/  PRMT R155, RZ, 0x7610, R155 ;  /* 0x00007610ff9b7816 */ /* 0x000fe2000000009b */
[----:B------:R1:W-:Y:S01]  /*17aa0*/  @P3 STL [R1+0x180], R137 ;  /* 0x0001808901003387 */ /* 0x0003e20000100800 */
[----:B------:R-:W-:-:S03]  /*17ab0*/  ISETP.GT.AND P3, PT, R31, 0x3, PT ;  /* 0x000000031f00780c */ /* 0x000fc60003f64270 */
[----:B-1----:R-:W4:Y:S10]  /*17ac0*/  LDL.LU R137, [R1+0xb94] ;  /* 0x000b940001897983 */ /* 0x002f340000300800 */
[----:B0-----:R-:W-:-:S02]  /*17ad0*/  @P3 IMAD.MOV.U32 R32, RZ, RZ, R13 ;  /* 0x000000ffff203224 */ /* 0x001fc400078e000d */
[----:B------:R-:W-:-:S05]  /*17ae0*/  @P3 IMAD.MOV.U32 R33, RZ, RZ, R14 ;  /* 0x000000ffff213224 */ /* 0x000fca00078e000e */
[----:B------:R0:W4:Y:S02]  /*17af0*/  @P3 LDG.E.U8 R149, desc[UR14][R32.64] ;  /* 0x0000000e20953981 */ /* 0x000124000c1e1100 */
[----:B0-----:R-:W-:Y:S02]  /*17b00*/  @P3 IMAD.MOV.U32 R32, RZ, RZ, R15 ;  /* 0x000000ffff203224 */ /* 0x001fe400078e000f */
[----:B------:R-:W-:-:S05]  /*17b10*/  @P3 IMAD.MOV.U32 R33, RZ, RZ, R16 ;  /* 0x000000ffff213224 */ /* 0x000fca00078e0010 */
[----:B------:R0:W4:Y:S02]  /*17b20*/  @P3 LDG.E.U8 R151, desc[UR14][R32.64] ;  /* 0x0000000e20973981 */ /* 0x000124000c1e1100 */
[----:B0-----:R-:W-:Y:S02]  /*17b30*/  @P4 IMAD.MOV.U32 R32, RZ, RZ, R17 ;  /* 0x000000ffff204224 */ /* 0x001fe400078e0011 */
[----:B------:R-:W-:-:S05]  /*17b40*/  @P4 IMAD.MOV.U32 R33, RZ, RZ, R18 ;  /* 0x000000ffff214224 */ /* 0x000fca00078e0012 */
[----:B------:R0:W4:Y:S02]  /*17b50*/  @P4 LDG.E.U8 R153, desc[UR14][R32.64] ;  /* 0x0000000e20994981 */ /* 0x000124000c1e1100 */
[----:B0-----:R-:W-:Y:S02]  /*17b60*/  @P4 IMAD.MOV.U32 R32, RZ, RZ, R19 ;  /* 0x000000ffff204224 */ /* 0x001fe400078e0013 */
[----:B------:R-:W-:-:S05]  /*17b70*/  @P4 IMAD.MOV.U32 R33, RZ, RZ, R20 ;  /* 0x000000ffff214224 */ /* 0x000fca00078e0014 */
[----:B------:R-:W4:Y:S04]  /*17b80*/  @P4 LDG.E.U8 R155, desc[UR14][R32.64] ;  /* 0x0000000e209b4981 */ /* 0x000f28000c1e1100 */
[----:B------:R-:W-:Y:S04]  /*17b90*/  STL [R1+0xa78], R3 ;  /* 0x000a780301007387 */ /* 0x000fe80000100800 */
[----:B------:R-:W-:Y:S04]  /*17ba0*/  STL [R1+0xa74], R4 ;  /* 0x000a740401007387 */ /* 0x000fe80000100800 */
[----:B--2---:R0:W-:Y:S04]  /*17bb0*/  STL [R1+0x17c], R139 ;  /* 0x00017c8b01007387 */ /* 0x0041e80000100800 */
[----:B0-----:R-:W2:Y:S04]  /*17bc0*/  LDL.LU R139, [R1+0xb90] ;  /* 0x000b9000018b7983 */ /* 0x001ea80000300800 */
[----:B------:R-:W-:Y:S04]  /*17bd0*/  STL [R1+0xa80], R5 ;  /* 0x000a800501007387 */ /* 0x000fe80000100800 */
[----:B------:R-:W-:Y:S04]  /*17be0*/  STL [R1+0xa7c], R6 ;  /* 0x000a7c0601007387 */ /* 0x000fe80000100800 */
[----:B---3--:R0:W-:Y:S04]  /*17bf0*/  STL [R1+0x178], R141 ;  /* 0x0001788d01007387 */ /* 0x0081e80000100800 */
[----:B0-----:R-:W3:Y:S04]  /*17c00*/  LDL.LU R141, [R1+0xb8c] ;  /* 0x000b8c00018d7983 */ /* 0x001ee80000300800 */
[----:B------:R-:W-:Y:S04]  /*17c10*/  STL [R1+0xa88], R7 ;  /* 0x000a880701007387 */ /* 0x000fe80000100800 */
[----:B------:R-:W-:Y:S04]  /*17c20*/  STL [R1+0xa84], R8 ;  /* 0x000a840801007387 */ /* 0x000fe80000100800 */
[----:B------:R0:W-:Y:S04]  /*17c30*/  STL [R1+0x174], R143 ;  /* 0x0001748f01007387 */ /* 0x0001e80000100800 */
[----:B0-----:R-:W2:Y:S04]  /*17c40*/  LDL.LU R143, [R1+0xb88] ;  /* 0x000b8800018f7983 */ /* 0x001ea80000300800 */
[----:B------:R-:W-:Y:S04]  /*17c50*/  STL [R1+0xa90], R9 ;  /* 0x000a900901007387 */ /* 0x000fe80000100800 */
[----:B------:R-:W-:Y:S04]  /*17c60*/  STL [R1+0xa8c], R10 ;  /* 0x000a8c0a01007387 */ /* 0x000fe80000100800 */
[----:B----4-:R0:W-:Y:S04]  /*17c70*/  STL [R1+0x170], R145 ;  /* 0x0001709101007387 */ /* 0x0101e80000100800 */
[----:B0-----:R-:W4:Y:S04]  /*17c80*/  LDL.LU R145, [R1+0xb84] ;  /* 0x000b840001917983 */ /* 0x001f280000300800 */
[----:B------:R-:W-:Y:S04]  /*17c90*/  STL [R1+0xa98], R11 ;  /* 0x000a980b01007387 */ /* 0x000fe80000100800 */
[----:B------:R-:W-:Y:S04]  /*17ca0*/  STL [R1+0xa94], R12 ;  /* 0x000a940c01007387 */ /* 0x000fe80000100800 */
[----:B------:R0:W-:Y:S04]  /*17cb0*/  STL [R1+0x16c], R147 ;  /* 0x00016c9301007387 */ /* 0x0001e80000100800 */
[----:B0-----:R-:W2:Y:S04]  /*17cc0*/  LDL.LU R147, [R1+0xb80] ;  /* 0x000b800001937983 */ /* 0x001ea80000300800 */
        /* <DEDUP_REMOVED lines=16> */
[----:B------:R-:W2:Y:S04]  /*17dd0*/  LDL R32, [R1+0x184] ;  /* 0x0001840001207983 */ /* 0x000ea80000100800 */
[----:B------:R-:W2:Y:S01]  /*17de0*/  LDL R33, [R1+0x188] ;  /* 0x0001880001217983 */ /* 0x000ea20000100800 */
[----:B------:R-:W-:-:S02]  /*17df0*/  ISETP.GT.AND P2, PT, R31, 0x5, PT ;  /* 0x000000051f00780c */ /* 0x000fc40003f44270 */
[----:B------:R-:W-:-:S11]  /*17e00*/  PRMT R157, RZ, 0x7610, R157 ;  /* 0x00007610ff9d7816 */ /* 0x000fd6000000009d */
[----:B--2---:R-:W-:-:S04]  /*17e10*/  @P2 LOP3.LUT R33, R33, R32, RZ, 0x3c, !PT ;  /* 0x0000002021212212 */ /* 0x004fc800078e3cff */
[----:B------:R-:W-:-:S04]  /*17e20*/  @P2 LOP3.LUT R32, R33, R32, RZ, 0x3c, !PT ;  /* 0x0000002021202212 */ /* 0x000fc800078e3cff */
[----:B------:R-:W-:-:S05]  /*17e30*/  @P2 LOP3.LUT R33, R33, R32, RZ, 0x3c, !PT ;  /* 0x0000002021212212 */ /* 0x000fca00078e3cff */
[----:B------:R-:W2:Y:S04]  /*17e40*/  @P2 LDG.E.U8 R157, desc[UR14][R32.64] ;  /* 0x0000000e209d2981 */ /* 0x000ea8000c1e1100 */
[----:B--2---:R0:W-:Y:S04]  /*17e50*/  STL [R1+0x158], R157 ;  /* 0x0001589d01007387 */ /* 0x0041e80000100800 */
[----:B0-----:R-:W2:Y:S04]  /*17e60*/  LDL.LU R157, [R1+0xb6c] ;  /* 0x000b6c00019d7983 */ /* 0x001ea80000300800 */
[----:B------:R-:W2:Y:S04]  /*17e70*/  LDL R32, [R1+0x18c] ;  /* 0x00018c0001207983 */ /* 0x000ea80000100800 */
[----:B------:R-:W2:Y:S01]  /*17e80*/  LDL R33, [R1+0x190] ;  /* 0x0001900001217983 */ /* 0x000ea20000100800 */
[----:B------:R-:W-:-:S02]  /*17e90*/  PRMT R159, RZ, 0x7610, R159 ;  /* 0x00007610ff9f7816 */ /* 0x000fc4000000009f */
[----:B--2---:R-:W-:-:S04]  /*17ea0*/  @P2 LOP3.LUT R33, R33, R32, RZ, 0x3c, !PT ;  /* 0x0000002021212212 */ /* 0x004fc800078e3cff */
[----:B------:R-:W-:-:S04]  /*17eb0*/  @P2 LOP3.LUT R32, R33, R32, RZ, 0x3c, !PT ;  /* 0x0000002021202212 */ /* 0x000fc800078e3cff */
[----:B------:R-:W-:-:S05]  /*17ec0*/  @P2 LOP3.LUT R33, R33, R32, RZ, 0x3c, !PT ;  /* 0x0000002021212212 */ /* 0x000fca00078e3cff */
[----:B------:R-:W2:Y:S01]  /*17ed0*/  @P2 LDG.E.U8 R159, desc[UR14][R32.64] ;  /* 0x0000000e209f2981 */ /* 0x000ea2000c1e1100 */
[----:B------:R-:W-:-:S03]  /*17ee0*/  ISETP.GT.AND P3, PT, R31, 0x6, PT ;  /* 0x000000061f00780c */ /* 0x000fc60003f64270 */
        /* <DEDUP_REMOVED lines=8> */
[----:B------:R0:W2:Y:S04]  /*17f70*/  @P3 LDG.E.U8 R83, desc[UR14][R32.64] ;  /* 0x0000000e20533981 */ /* 0x0000a8000c1e1100 */
[----:B------:R-:W0:Y:S04]  /*17f80*/  LDL R32, [R1+0x19c] ;  /* 0x00019c0001207983 */ /* 0x000e280000100800 */
[----:B------:R-:W0:Y:S01]  /*17f90*/  LDL R33, [R1+0x1a0] ;  /* 0x0001a00001217983 */ /* 0x000e220000100800 */
[----:B------:R-:W-:Y:S02]  /*17fa0*/  PRMT R161, RZ, 0x7610, R161 ;  /* 0x00007610ffa17816 */ /* 0x000fe400000000a1 */
[----:B0-----:R-:W-:-:S04]  /*17fb0*/  @P3 LOP3.LUT R33, R33, R32, RZ, 0x3c, !PT ;  /* 0x0000002021213212 */ /* 0x001fc800078e3cff */
[----:B------:R-:W-:-:S04]  /*17fc0*/  @P3 LOP3.LUT R32, R33, R32, RZ, 0x3c, !PT ;  /* 0x0000002021203212 */ /* 0x000fc800078e3cff */
[----:B------:R-:W-:-:S05]  /*17fd0*/  @P3 LOP3.LUT R33, R33, R32, RZ, 0x3c, !PT ;  /* 0x0000002021213212 */ /* 0x000fca00078e3cff */
[----:B------:R-:W3:Y:S04]  /*17fe0*/  @P3 LDG.E.U8 R161, desc[UR14][R32.64] ;  /* 0x0000000e20a13981 */ /* 0x000ee8000c1e1100 */
[----:B--2---:R0:W-:Y:S04]  /*17ff0*/  STL [R1+0x150], R83 ;  /* 0x0001505301007387 */ /* 0x0041e80000100800 */
[----:B0-----:R-:W2:Y:S04]  /*18000*/  LDL R83, [R1+0x1c0] ;  /* 0x0001c00001537983 */ /* 0x001ea80000100800 */
[----:B---3--:R0:W-:Y:S04]  /*18010*/  STL [R1+0x14c], R161 ;  /* 0x00014ca101007387 */ /* 0x0081e80000100800 */
[----:B0-----:R-:W3:Y:S04]  /*18020*/  LDL.LU R161, [R1+0xb64] ;  /* 0x000b640001a17983 */ /* 0x001ee80000300800 */
        /* <DEDUP_REMOVED lines=8> */
[----:B------:R-:W3:Y:S04]  /*180b0*/  LDL R32, [R1+0x1ac] ;  /* 0x0001ac0001207983 */ /* 0x000ee80000100800 */
[----:B------:R-:W3:Y:S01]  /*180c0*/  LDL R33, [R1+0x1b0] ;  /* 0x0001b00001217983 */ /* 0x000ee20000100800 */
[----:B------:R-:W-:-:S03]  /*180d0*/  PRMT R7, RZ, 0x7610, R7 ;  /* 0x00007610ff077816 */ /* 0x000fc60000000007 */
[----:B--2---:R-:W-:Y:S01]  /*180e0*/  STL [R1+0xabc], R10 ;  /* 0x000abc0a01007387 */ /* 0x004fe20000100800 */
[----:B---3--:R-:W-:-:S04]  /*180f0*/  @P4 LOP3.LUT R33, R33, R32, RZ, 0x3c, !PT ;  /* 0x0000002021214212 */ /* 0x008fc800078e3cff */
[----:B------:R-:W-:-:S04]  /*18100*/  @P4 LOP3.LUT R32, R33, R32, RZ, 0x3c, !PT ;  /* 0x0000002021204212 */ /* 0x000fc800078e3cff */
[----:B------:R-:W-:-:S05]  /*18110*/  @P4 LOP3.LUT R33, R33, R32, RZ, 0x3c, !PT ;  /* 0x0000002021214212 */ /* 0x000fca00078e3cff */
[----:B------:R0:W2:Y:S04]  /*18120*/  @P4 LDG.E.U8 R7, desc[UR14][R32.64] ;  /* 0x0000000e20074981 */ /* 0x0000a8000c1e1100 */
[----:B------:R-:W0:Y:S04]  /*18130*/  LDL R32, [R1+0x1b4] ;  /* 0x0001b40001207983 */ /* 0x000e280000100800 */
[----:B------:R-:W0:Y:S01]  /*18140*/  LDL R33, [R1+0x1b8] ;  /* 0x0001b80001217983 */ /* 0x000e220000100800 */
[----:B------:R-:W-:Y:S02]  /*18150*/  ISETP.GT.AND P2, PT, R31, 0x8, PT ;  /* 0x000000081f00780c */ /* 0x000fe40003f44270 */
[----:B------:R-:W-:-:S11]  /*18160*/  PRMT R163, RZ, 0x7610, R163 ;  /* 0x00007610ffa37816 */ /* 0x000fd600000000a3 */
[----:B0-----:R-:W-:-:S04]  /*18170*/  @P2 LOP3.LUT R33, R33, R32, RZ, 0x3c, !PT ;  /* 0x0000002021212212 */ /* 0x001fc800078e3cff */
[----:B------:R-:W-:-:S04]  /*18180*/  @P2 LOP3.LUT R32, R33, R32, RZ, 0x3c, !PT ;  /* 0x0000002021202212 */ /* 0x000fc800078e3cff */
[----:B------:R-:W-:-:S05]  /*18190*/  @P2 LOP3.LUT R33, R33, R32, RZ, 0x3c, !PT ;  /* 0x0000002021212212 */ /* 0x000fca00078e3cff */
[----:B------:R-:W3:Y:S04]  /*181a0*/  @P2 LDG.E.U8 R163, desc[UR14][R32.64] ;  /* 0x0000000e20a32981 */ /* 0x000ee8000c1e1100 */
[----:B--2---:R-:W-:Y:S04]  /*181b0*/  STL [R1+0xac0], R7 ;  /* 0x000ac00701007387 */ /* 0x004fe80000100800 */
[----:B---3--:R0:W-:Y:S04]  /*181c0*/  STL [R1+0x148], R163 ;  /* 0x000148a301007387 */ /* 0x0081e80000100800 */
[----:B0-----:R-:W2:Y:S04]  /*181d0*/  LDL.LU R163, [R1+0xb60] ;  /* 0x000b600001a37983 */ /* 0x001ea80000300800 */
[----:B------:R-:W3:Y:S01]  /*181e0*/  LDL R33, [R1+0x1bc] ;  /* 0x0001bc0001217983 */ /* 0x000ee20000100800 */
[----:B------:R-:W-:Y:S01]  /*181f0*/  PRMT R165, RZ, 0x7610, R165 ;  /* 0x00007610ffa57816 */ /* 0x000fe200000000a5 */
[----:B------:R-:W-:-:S02]  /*18200*/  @P2 IMAD.MOV.U32 R32, RZ, RZ, R83 ;  /* 0x000000ffff202224 */ /* 0x000fc400078e0053 */
[----:B------:R-:W2:Y:S04]  /*18210*/  LDL R83, [R1+0x1e0] ;  /* 0x0001e00001537983 */ /* 0x000ea80000100800 */
[----:B---3--:R-:W3:Y:S01]  /*18220*/  @P2 LDG.E.U8 R165, desc[UR14][R32.64] ;  /* 0x0000000e20a52981 */ /* 0x008ee2000c1e1100 */
[----:B------:R-:W-:-:S03]  /*18230*/  ISETP.GT.AND P3, PT, R31, 0x9, PT ;  /* 0x000000091f00780c */ /* 0x000fc60003f64270 */
[----:B---3--:R0:W-:Y:S04]  /*18240*/  STL [R1+0x144], R165 ;  /* 0x000144a501007387 */ /* 0x0081e80000100800 */
[----:B0-----:R-:W3:Y:S04]  /*18250*/  LDL.LU R165, [R1+0xb5c] ;  /* 0x000b5c0001a57983 */ /* 0x001ee80000300800 */
[----:B------:R-:W2:Y:S04]  /*18260*/  LDL R32, [R1+0x1c4] ;  /* 0x0001c40001207983 */ /* 0x000ea80000100800 */
[----:B------:R-:W2:Y:S01]  /*18270*/  LDL R33, [R1+0x1c8] ;  /* 0x0001c80001217983 */ /* 0x000ea20000100800 */
[----:B------:R-:W-:-:S02]  /*18280*/  PRMT R82, RZ, 0x7610, R82 ;  /* 0x00007610ff527816 */ /* 0x000fc40000000052 */
[----:B--2---:R-:W-:-:S04]  /*18290*/  @P3 LOP3.LUT R33, R33, R32, RZ, 0x3c, !PT ;  /* 0x0000002021213212 */ /* 0x004fc800078e3cff */
[----:B------:R-:W-:-:S04]  /*182a0*/  @P3 LOP3.LUT R32, R33, R32, RZ, 0x3c, !PT ;  /* 0x0000002021203212 */ /* 0x000fc800078e3cff */
[----:B------:R-:W-:-:S05]  /*182b0*/  @P3 LOP3.LUT R33, R33, R32, RZ, 0x3c, !PT ;  /* 0x0000002021213212 */ /* 0x000fca00078e3cff */
[----:B------:R-:W2:Y:S04]  /*182c0*/  @P3 LDG.E.U8 R82, desc[UR14][R32.64] ;  /* 0x0000000e20523981 */ /* 0x000ea8000c1e1100 */
[----:B------:R-:W3:Y:S04]  /*182d0*/  LDL R32, [R1+0x1cc] ;  /* 0x0001cc0001207983 */ /* 0x000ee80000100800 */
[----:B------:R-:W3:Y:S01]  /*182e0*/  LDL R33, [R1+0x1d0] ;  /* 0x0001d00001217983 */ /* 0x000ee20000100800 */
[----:B------:R-:W-:-:S03]  /*182f0*/  PRMT R79, RZ, 0x7610, R79 ;  /* 0x00007610ff4f7816 */ /* 0x000fc6000000004f */
[----:B--2---:R0:W-:Y:S01]  /*18300*/  STL [R1+0x140], R82 ;  /* 0x0001405201007387 */ /* 0x0041e20000100800 */
[----:B------:R-:W-:Y:S02]  /*18310*/  ISETP.GT.AND P4, PT, R31, 0xa, PT ;  /* 0x0000000a1f00780c */ /* 0x000fe40003f84270 */
[----:B------:R-:W-:Y:S01]  /*18320*/  PRMT R58, RZ, 0x7610, R58 ;  /* 0x00007610ff3a7816 */ /* 0x000fe2000000003a */
[----:B0-----:R-:W2:Y:S01]  /*18330*/  LDL R82, [R1+0x1e8] ;  /* 0x0001e80001527983 */ /* 0x001ea20000100800 */
[----:B---3--:R-:W-:-:S04]  /*18340*/  @P3 LOP3.LUT R33, R33, R32, RZ, 0x3c, !PT ;  /* 0x0000002021213212 */ /* 0x008fc800078e3cff */
[----:B------:R-:W-:-:S04]  /*18350*/  @P3 LOP3.LUT R32, R33, R32, RZ, 0x3c, !PT ;  /* 0x0000002021203212 */ /* 0x000fc800078e3cff */
[----:B------:R-:W-:-:S05]  /*18360*/  @P3 LOP3.LUT R33, R33, R32, RZ, 0x3c, !PT ;  /* 0x0000002021213212 */ /* 0x000fca00078e3cff */
[----:B------:R-:W3:Y:S04]  /*18370*/  @P3 LDG.E.U8 R79, desc[UR14][R32.64] ;  /* 0x0000000e204f3981 */ /* 0x000ee8000c1e1100 */
[----:B------:R-:W2:Y:S04]  /*18380*/  LDL R32, [R1+0x1d4] ;  /* 0x0001d40001207983 */ /* 0x000ea80000100800 */
[----:B------:R-:W2:Y:S04]  /*18390*/  LDL R33, [R1+0x1d8] ;  /* 0x0001d80001217983 */ /* 0x000ea80000100800 */
[----:B---3--:R0:W-:Y:S01]  /*183a0*/  STL [R1+0x13c], R79 ;  /* 0x00013c4f01007387 */ /* 0x0081e20000100800 */
[----:B------:R-:W-:-:S03]  /*183b0*/  PRMT R36, RZ, 0x7610, R36 ;  /* 0x00007610ff247816 */ /* 0x000fc60000000024 */
[----:B0-----:R-:W3:Y:S01]  /*183c0*/  LDL R79, [R1+0x1f0] ;  /* 0x0001f000014f7983 */ /* 0x001ee20000100800 */
[----:B--2---:R-:W-:-:S04]  /*183d0*/  @P4 LOP3.LUT R33, R33, R32, RZ, 0x3c, !PT ;  /* 0x0000002021214212 */ /* 0x004fc800078e3cff */
[----:B------:R-:W-:-:S04]  /*183e0*/  @P4 LOP3.LUT R32, R33, R32, RZ, 0x3c, !PT ;  /* 0x0000002021204212 */ /* 0x000fc800078e3cff */
[----:B------:R-:W-:-:S05]  /*183f0*/  @P4 LOP3.LUT R33, R33, R32, RZ, 0x3c, !PT ;  /* 0x0000002021214212 */ /* 0x000fca00078e3cff */
[----:B------:R0:W2:Y:S04]  /*18400*/  @P4 LDG.E.U8 R58, desc[UR14][R32.64] ;  /* 0x0000000e203a4981 */ /* 0x0000a8000c1e1100 */
[----:B------:R-:W3:Y:S01]  /*18410*/  LDL R33, [R1+0x1dc] ;  /* 0x0001dc0001217983 */ /* 0x000ee20000100800 */
[----:B0-----:R-:W-:Y:S01]  /*18420*/  @P4 IMAD.MOV.U32 R32, RZ, RZ, R83 ;  /* 0x000000ffff204224 */ /* 0x001fe200078e0053 */
[----:B------:R-:W-:Y:S02]  /*18430*/  ISETP.GT.AND P2, PT, R31, 0xb, PT ;  /* 0x0000000b1f00780c */ /* 0x000fe40003f44270 */
[----:B--2---:R0:W-:Y:S01]  /*18440*/  STL [R1+0x138], R58 ;  /* 0x0001383a01007387 */ /* 0x0041e20000100800 */
[----:B------:R-:W-:-:S03]  /*18450*/  PRMT R81, RZ, 0x7610, R81 ;  /* 0x00007610ff517816 */ /* 0x000fc60000000051 */
[----:B------:R-:W2:Y:S04]  /*18460*/  LDL R83, [R1+0x1fc] ;  /* 0x0001fc0001537983 */ /* 0x000ea80000100800 */
[----:B---3--:R1:W3:Y:S04]  /*18470*/  @P4 LDG.E.U8 R36, desc[UR14][R32.64] ;  /* 0x0000000e20244981 */ /* 0x0082e8000c1e1100 */
[----:B0-----:R-:W2:Y:S04]  /*18480*/  LDL R58, [R1+0x1f8] ;  /* 0x0001f800013a7983 */ /* 0x001ea80000100800 */
[----:B------:R-:W2:Y:S01]  /*18490*/  LDL R33, [R1+0x1e4] ;  /* 0x0001e40001217983 */ /* 0x000ea20000100800 */
[----:B-1----:R-:W-:-:S03]  /*184a0*/  @P2 IMAD.MOV.U32 R32, RZ, RZ, R82 ;  /* 0x000000ffff202224 */ /* 0x002fc600078e0052 */
[----:B---3--:R0:W-:Y:S01]  /*184b0*/  STL [R1+0x134], R36 ;  /* 0x0001342401007387 */ /* 0x0081e20000100800 */
[----:B------:R-:W-:-:S03]  /*184c0*/  PRMT R61, RZ, 0x7610, R61 ;  /* 0x00007610ff3d7816 */ /* 0x000fc6000000003d */
[----:B------:R-:W3:Y:S04]  /*184d0*/  LDL R82, [R1+0x204] ;  /* 0x0002040001527983 */ /* 0x000ee80000100800 */
[----:B--2---:R1:W2:Y:S04]  /*184e0*/  @P2 LDG.E.U8 R81, desc[UR14][R32.64] ;  /* 0x0000000e20512981 */ /* 0x0042a8000c1e1100 */
[----:B0-----:R-:W3:Y:S04]  /*184f0*/  LDL R36, [R1+0x200] ;  /* 0x0002000001247983 */ /* 0x001ee80000100800 */
[----:B------:R-:W3:Y:S01]  /*18500*/  LDL R33, [R1+0x1ec] ;  /* 0x0001ec0001217983 */ /* 0x000ee20000100800 */
[----:B-1----:R-:W-:Y:S01]  /*18510*/  @P2 IMAD.MOV.U32 R32, RZ, RZ, R79 ;  /* 0x000000ffff202224 */ /* 0x002fe200078e004f */
[----:B------:R-:W-:-:S02]  /*18520*/  ISETP.GT.AND P3, PT, R31, 0xc, PT ;  /* 0x0000000c1f00780c */ /* 0x000fc40003f64270 */
[----:B--2---:R0:W-:Y:S01]  /*18530*/  STL [R1+0x130], R81 ;  /* 0x0001305101007387 */ /* 0x0041e20000100800 */
[----:B------:R-:W-:-:S03]  /*18540*/  PRMT R46, RZ, 0x7610, R46 ;  /* 0x00007610ff2e7816 */ /* 0x000fc6000000002e */
[----:B------:R-:W2:Y:S04]  /*18550*/  LDL R79, [R1+0x20c] ;  /* 0x00020c00014f7983 */ /* 0x000ea80000100800 */
[----:B---3--:R1:W3:Y:S04]  /*18560*/  @P2 LDG.E.U8 R61, desc[UR14][R32.64] ;  /* 0x0000000e203d2981 */ /* 0x0082e8000c1e1100 */
[----:B0-----:R-:W2:Y:S04]  /*18570*/  LDL R81, [R1+0x208] ;  /* 0x0002080001517983 */ /* 0x001ea80000100800 */
[----:B------:R-:W2:Y:S01]  /*18580*/  LDL R33, [R1+0x1f4] ;  /* 0x0001f40001217983 */ /* 0x000ea20000100800 */
[----:B-1----:R-:W-:Y:S01]  /*18590*/  @P3 IMAD.MOV.U32 R32, RZ, RZ, R58 ;  /* 0x000000ffff203224 */ /* 0x002fe200078e003a */
[----:B------:R-:W-:-:S02]  /*185a0*/  PRMT R35, RZ, 0x7610, R35 ;  /* 0x00007610ff237816 */ /* 0x000fc40000000023 */
[----:B------:R-:W-:Y:S01]  /*185b0*/  ISETP.GT.AND P4, PT, R31, 0xd, PT ;  /* 0x0000000d1f00780c */ /* 0x000fe20003f84270 */
[----:B---3--:R0:W-:Y:S01]  /*185c0*/  STL [R1+0x12c], R61 ;  /* 0x00012c3d01007387 */ /* 0x0081e20000100800 */
[----:B------:R-:W-:-:S03]  /*185d0*/  PRMT R80, RZ, 0x7610, R80 ;  /* 0x00007610ff507816 */ /* 0x000fc60000000050 */
[----:B------:R-:W3:Y:S04]  /*185e0*/  LDL R58, [R1+0x214] ;  /* 0x00021400013a7983 */ /* 0x000ee80000100800 */
[----:B--2---:R1:W2:Y:S04]  /*185f0*/  @P3 LDG.E.U8 R46, desc[UR14][R32.64] ;  /* 0x0000000e202e3981 */ /* 0x0042a8000c1e1100 */
[----:B0-----:R-:W3:Y:S01]  /*18600*/  LDL R61, [R1+0x210] ;  /* 0x00021000013d7983 */ /* 0x001ee20000100800 */
[----:B-1----:R-:W-:Y:S02]  /*18610*/  @P3 IMAD.MOV.U32 R32, RZ, RZ, R36 ;  /* 0x000000ffff203224 */ /* 0x002fe400078e0024 */
[----:B------:R-:W-:-:S05]  /*18620*/  @P3 IMAD.MOV.U32 R33, RZ, RZ, R83 ;  /* 0x000000ffff213224 */ /* 0x000fca00078e0053 */
[----:B------:R0:W4:Y:S01]  /*18630*/  @P3 LDG.E.U8 R35, desc[UR14][R32.64] ;  /* 0x0000000e20233981 */ /* 0x000122000c1e1100 */
[----:B------:R-:W-:Y:S01]  /*18640*/  PRMT R41, RZ, 0x7610, R41 ;  /* 0x00007610ff297816 */ /* 0x000fe20000000029 */
[----:B0-----:R-:W-:Y:S02]  /*18650*/  @P4 IMAD.MOV.U32 R32, RZ, RZ, R81 ;  /* 0x000000ffff204224 */ /* 0x001fe400078e0051 */
[----:B------:R-:W-:-:S05]  /*18660*/  @P4 IMAD.MOV.U32 R33, RZ, RZ, R82 ;  /* 0x000000ffff214224 */ /* 0x000fca00078e0052 */
[----:B------:R0:W4:Y:S02]  /*18670*/  @P4 LDG.E.U8 R80, desc[UR14][R32.64] ;  /* 0x0000000e20504981 */ /* 0x000124000c1e1100 */
[----:B0-----:R-:W-:Y:S02]  /*18680*/  @P4 IMAD.MOV.U32 R33, RZ, RZ, R79 ;  /* 0x000000ffff214224 */ /* 0x001fe400078e004f */
[----:B--2---:R0:W-:Y:S01]  /*18690*/  STL [R1+0x128], R46 ;  /* 0x0001282e01007387 */ /* 0x0041e20000100800 */
[----:B---3--:R-:W-:-:S03]  /*186a0*/  @P4 IMAD.MOV.U32 R32, RZ, RZ, R61 ;  /* 0x000000ffff204224 */ /* 0x008fc600078e003d */
[----:B------:R-:W2:Y:S04]  /*186b0*/  LDL R36, [R1+0x21c] ;  /* 0x00021c0001247983 */ /* 0x000ea80000100800 */
[----:B------:R1:W3:Y:S04]  /*186c0*/  @P4 LDG.E.U8 R41, desc[UR14][R32.64] ;  /* 0x0000000e20294981 */ /* 0x0002e8000c1e1100 */
[----:B0-----:R-:W2:Y:S04]  /*186d0*/  LDL R46, [R1+0x218] ;  /* 0x00021800012e7983 */ /* 0x001ea80000100800 */
[----:B----4-:R0:W-:Y:S01]  /*186e0*/  STL [R1+0x124], R35 ;  /* 0x0001242301007387 */ /* 0x0101e20000100800 */
[----:B------:R-:W-:-:S02]  /*186f0*/  ISETP.GT.AND P2, PT, R31, 0xe, PT ;  /* 0x0000000e1f00780c */ /* 0x000fc40003f44270 */
[----:B------:R-:W-:Y:S01]  /*18700*/  PRMT R7, RZ, 0x7610, R7 ;  /* 0x00007610ff077816 */ /* 0x000fe20000000007 */
[----:B------:R-:W4:Y:S04]  /*18710*/  LDL R61, [R1+0x224] ;  /* 0x00022400013d7983 */ /* 0x000f280000100800 */
[----:B0-----:R-:W4:Y:S06]  /*18720*/  LDL R35, [R1+0x220] ;  /* 0x0002200001237983 */ /* 0x001f2c0000100800 */
[----:B-1----:R-:W-:Y:S01]  /*18730*/  @P2 IMAD.MOV.U32 R33, RZ, RZ, R58 ;  /* 0x000000ffff212224 */ /* 0x002fe200078e003a */
[----:B------:R-:W-:Y:S01]  /*18740*/  PRMT R10, RZ, 0x7610, R10 ;  /* 0x00007610ff0a7816 */ /* 0x000fe2000000000a */
[----:B--2---:R-:W-:-:S05]  /*18750*/  @P2 IMAD.MOV.U32 R32, RZ, RZ, R46 ;  /* 0x000000ffff202224 */ /* 0x004fca00078e002e */
[----:B------:R4:W2:Y:S04]  /*18760*/  @P2 LDG.E.U8 R7, desc[UR14][R32.64] ;  /* 0x0000000e20072981 */ /* 0x0008a8000c1e1100 */
[----:B---3--:R0:W-:Y:S04]  /*18770*/  STL [R1+0x11c], R41 ;  /* 0x00011c2901007387 */ /* 0x0081e80000100800 */
[----:B------:R-:W3:Y:S01]  /*18780*/  LDL R58, [R1+0x22c] ;  /* 0x00022c00013a7983 */ /* 0x000ee20000100800 */
[----:B----4-:R-:W-:Y:S02]  /*18790*/  @P2 IMAD.MOV.U32 R32, RZ, RZ, R35 ;  /* 0x000000ffff202224 */ /* 0x010fe400078e0023 */
[----:B------:R-:W-:Y:S01]  /*187a0*/  @P2 IMAD.MOV.U32 R33, RZ, RZ, R36 ;  /* 0x000000ffff212224 */ /* 0x000fe200078e0024 */
[----:B------:R-:W4:Y:S04]  /*187b0*/  LDL R46, [R1+0x230] ;  /* 0x00023000012e7983 */ /* 0x000f280000100800 */
[----:B0-----:R-:W3:Y:S04]  /*187c0*/  LDL R41, [R1+0x228] ;  /* 0x0002280001297983 */ /* 0x001ee80000100800 */
[----:B------:R0:W4:Y:S01]  /*187d0*/  @P2 LDG.E.U8 R10, desc[UR14][R32.64] ;  /* 0x0000000e200a2981 */ /* 0x000122000c1e1100 */
[----:B------:R-:W-:-:S02]  /*187e0*/  ISETP.GT.AND P3, PT, R31, 0xf, PT ;  /* 0x0000000f1f00780c */ /* 0x000fc40003f64270 */
[----:B------:R-:W-:-:S11]  /*187f0*/  PRMT R8, RZ, 0x7610, R8 ;  /* 0x00007610ff087816 */ /* 0x000fd60000000008 */
[----:B0-----:R-:W-:Y:S01]  /*18800*/  @P3 IMAD.MOV.U32 R33, RZ, RZ, R61 ;  /* 0x000000ffff213224 */ /* 0x001fe200078e003d */
[----:B------:R-:W-:Y:S01]  /*18810*/  PRMT R5, RZ, 0x7610, R5 ;  /* 0x00007610ff057816 */ /* 0x000fe20000000005 */
[----:B--2---:R-:W-:Y:S04]  /*18820*/  STL [R1+0xac4], R7 ;  /* 0x000ac40701007387 */ /* 0x004fe80000100800 */
[----:B------:R0:W-:Y:S04]  /*18830*/  STL [R1+0x120], R80 ;  /* 0x0001205001007387 */ /* 0x0001e80000100800 */
[----:B------:R-:W2:Y:S04]  /*18840*/  LDL R79, [R1+0x238] ;  /* 0x00023800014f7983 */ /* 0x000ea80000100800 */
[----:B------:R-:W2:Y:S04]  /*18850*/  LDL R36, [R1+0x23c] ;  /* 0x00023c0001247983 */ /* 0x000ea80000100800 */
[----:B0-----:R-:W2:Y:S01]  /*18860*/  LDL R80, [R1+0x234] ;  /* 0x0002340001507983 */ /* 0x001ea20000100800 */
[----:B---3--:R-:W-:-:S03]  /*18870*/  @P3 IMAD.MOV.U32 R32, RZ, RZ, R41 ;  /* 0x000000ffff203224 */ /* 0x008fc600078e0029 */
[----:B------:R-:W3:Y:S04]  /*18880*/  LDL R35, [R1+0x240] ;  /* 0x0002400001237983 */ /* 0x000ee80000100800 */
[----:B------:R0:W3:Y:S04]  /*18890*/  @P3 LDG.E.U8 R8, desc[UR14][R32.64] ;  /* 0x0000000e20083981 */ /* 0x0000e8000c1e1100 */
[----:B----4-:R-:W-:Y:S04]  /*188a0*/  STL [R1+0xac8], R10 ;  /* 0x000ac80a01007387 */ /* 0x010fe80000100800 */
[----:B------:R-:W4:Y:S04]  /*188b0*/  LDL R61, [R1+0x244] ;  /* 0x00024400013d7983 */ /* 0x000f280000100800 */
[----:B------:R-:W4:Y:S01]  /*188c0*/  LDL R41, [R1+0x248] ;  /* 0x0002480001297983 */ /* 0x000f220000100800 */
[----:B0-----:R-:W-:-:S02]  /*188d0*/  @P3 IMAD.MOV.U32 R32, RZ, RZ, R46 ;  /* 0x000000ffff203224 */ /* 0x001fc400078e002e */
[----:B------:R-:W-:-:S05]  /*188e0*/  @P3 IMAD.MOV.U32 R33, RZ, RZ, R58 ;  /* 0x000000ffff213224 */ /* 0x000fca00078e003a */
[----:B------:R2:W4:Y:S01]  /*188f0*/  @P3 LDG.E.U8 R5, desc[UR14][R32.64] ;  /* 0x0000000e20053981 */ /* 0x000522000c1e1100 */
[C---:B------:R-:W-:Y:S02]  /*18900*/  ISETP.GT.AND P4, PT, R31.reuse, 0x10, PT ;  /* 0x000000101f00780c */ /* 0x040fe40003f84270 */
[----:B------:R-:W-:Y:S02]  /*18910*/  ISETP.GT.AND P2, PT, R31, 0x11, PT ;  /* 0x000000111f00780c */ /* 0x000fe40003f44270 */
[----:B------:R-:W-:Y:S02]  /*18920*/  PRMT R78, RZ, 0x7610, R78 ;  /* 0x00007610ff4e7816 */ /* 0x000fe4000000004e */
[----:B------:R-:W-:Y:S02]  /*18930*/  PRMT R73, RZ, 0x7610, R73 ;  /* 0x00007610ff497816 */ /* 0x000fe40000000049 */
[----:B------:R-:W-:-:S05]  /*18940*/  PRMT R72, RZ, 0x7610, R72 ;  /* 0x00007610ff487816 */ /* 0x000fca0000000048 */
[----:B--2---:R-:W-:Y:S02]  /*18950*/  @P4 IMAD.MOV.U32 R32, RZ, RZ, R79 ;  /* 0x000000ffff204224 */ /* 0x004fe400078e004f */
[----:B------:R-:W-:-:S05]  /*18960*/  @P4 IMAD.MOV.U32 R33, RZ, RZ, R80 ;  /* 0x000000ffff214224 */ /* 0x000fca00078e0050 */
[----:B------:R0:W2:Y:S04]  /*18970*/  @P4 LDG.E.U8 R78, desc[UR14][R32.64] ;  /* 0x0000000e204e4981 */ /* 0x0000a8000c1e1100 */
[----:B---3--:R-:W-:Y:S04]  /*18980*/  STL [R1+0xacc], R8 ;  /* 0x000acc0801007387 */ /* 0x008fe80000100800 */
[----:B------:R-:W3:Y:S01]  /*18990*/  LDL R58, [R1+0x24c] ;  /* 0x00024c00013a7983 */ /* 0x000ee20000100800 */
[----:B0-----:R-:W-:Y:S02]  /*189a0*/  @P4 IMAD.MOV.U32 R32, RZ, RZ, R35 ;  /* 0x000000ffff204224 */ /* 0x001fe400078e0023 */
[----:B------:R-:W-:Y:S01]  /*189b0*/  @P4 IMAD.MOV.U32 R33, RZ, RZ, R36 ;  /* 0x000000ffff214224 */ /* 0x000fe200078e0024 */
[----:B------:R-:W2:Y:S04]  /*189c0*/  LDL R46, [R1+0x250] ;  /* 0x00025000012e7983 */ /* 0x000ea80000100800 */
[----:B------:R4:W2:Y:S02]  /*189d0*/  @P4 LDG.E.U8 R73, desc[UR14][R32.64] ;  /* 0x0000000e20494981 */ /* 0x0008a4000c1e1100 */
[----:B----4-:R-:W-:-:S02]  /*189e0*/  @P2 IMAD.MOV.U32 R32, RZ, RZ, R41 ;  /* 0x000000ffff202224 */ /* 0x010fc400078e0029 */
[----:B------:R-:W-:-:S05]  /*189f0*/  @P2 IMAD.MOV.U32 R33, RZ, RZ, R61 ;  /* 0x000000ffff212224 */ /* 0x000fca00078e003d */
[----:B------:R3:W4:Y:S04]  /*18a00*/  @P2 LDG.E.U8 R72, desc[UR14][R32.64] ;  /* 0x0000000e20482981 */ /* 0x000728000c1e1100 */
[----:B------:R-:W-:Y:S04]  /*18a10*/  STL [R1+0xad0], R5 ;  /* 0x000ad00501007387 */ /* 0x000fe80000100800 */
[----:B------:R-:W4:Y:S04]  /*18a20*/  LDL R36, [R1+0x254] ;  /* 0x0002540001247983 */ /* 0x000f280000100800 */
[----:B------:R-:W4:Y:S04]  /*18a30*/  LDL R35, [R1+0x258] ;  /* 0x0002580001237983 */ /* 0x000f280000100800 */
[----:B------:R-:W4:Y:S04]  /*18a40*/  LDL R61, [R1+0x25c] ;  /* 0x00025c00013d7983 */ /* 0x000f280000100800 */
[----:B------:R-:W4:Y:S01]  /*18a50*/  LDL R41, [R1+0x260] ;  /* 0x0002600001297983 */ /* 0x000f220000100800 */
[----:B------:R-:W-:-:S02]  /*18a60*/  ISETP.GT.AND P3, PT, R31, 0x12, PT ;  /* 0x000000121f00780c */ /* 0x000fc40003f64270 */
[----:B------:R-:W-:Y:S01]  /*18a70*/  PRMT R77, RZ, 0x7610, R77 ;  /* 0x00007610ff4d7816 */ /* 0x000fe2000000004d */
[----:B---3--:R-:W-:Y:S02]  /*18a80*/  @P2 IMAD.MOV.U32 R33, RZ, RZ, R58 ;  /* 0x000000ffff212224 */ /* 0x008fe400078e003a */
[----:B------:R-:W3:Y:S01]  /*18a90*/  LDL R58, [R1+0x264] ;  /* 0x00026400013a7983 */ /* 0x000ee20000100800 */
[----:B--2---:R-:W-:-:S03]  /*18aa0*/  @P2 IMAD.MOV.U32 R32, RZ, RZ, R46 ;  /* 0x000000ffff202224 */ /* 0x004fc600078e002e */
[----:B------:R-:W2:Y:S04]  /*18ab0*/  LDL R46, [R1+0x268] ;  /* 0x00026800012e7983 */ /* 0x000ea80000100800 */
[----:B------:R0:W-:Y:S04]  /*18ac0*/  STL [R1+0x114], R73 ;  /* 0x0001144901007387 */ /* 0x0001e80000100800 */
[----:B------:R1:W2:Y:S04]  /*18ad0*/  @P2 LDG.E.U8 R77, desc[UR14][R32.64] ;  /* 0x0000000e204d2981 */ /* 0x0002a8000c1e1100 */
[----:B0-----:R-:W2:Y:S04]  /*18ae0*/  LDL R73, [R1+0x26c] ;  /* 0x00026c0001497983 */ /* 0x001ea80000100800 */
[----:B----4-:R0:W-:Y:S04]  /*18af0*/  STL [R1+0x110], R72 ;  /* 0x0001104801007387 */ /* 0x0101e80000100800 */
[----:B0-----:R-:W4:Y:S01]  /*18b00*/  LDL R72, [R1+0x270] ;  /* 0x0002700001487983 */ /* 0x001f220000100800 */
[----:B-1----:R-:W-:-:S02]  /*18b10*/  @P3 IMAD.MOV.U32 R33, RZ, RZ, R36 ;  /* 0x000000ffff213224 */ /* 0x002fc400078e0024 */
[----:B------:R-:W-:Y:S01]  /*18b20*/  @P3 IMAD.MOV.U32 R32, RZ, RZ, R35 ;  /* 0x000000ffff203224 */ /* 0x000fe200078e0023 */
[----:B------:R-:W4:Y:S04]  /*18b30*/  LDL R36, [R1+0x274] ;  /* 0x0002740001247983 */ /* 0x000f280000100800 */
[----:B------:R-:W4:Y:S01]  /*18b40*/  LDL R35, [R1+0x278] ;  /* 0x0002780001237983 */ /* 0x000f220000100800 */
[----:B------:R-:W-:Y:S02]  /*18b50*/  ISETP.GT.AND P4, PT, R31, 0x13, PT ;  /* 0x000000131f00780c */ /* 0x000fe40003f84270 */
[----:B------:R-:W-:Y:S02]  /*18b60*/  PRMT R76, RZ, 0x7610, R76 ;  /* 0x00007610ff4c7816 */ /* 0x000fe4000000004c */
[----:B------:R-:W-:-:S04]  /*18b70*/  PRMT R75, RZ, 0x7610, R75 ;  /* 0x00007610ff4b7816 */ /* 0x000fc8000000004b */
[----:B------:R0:W4:Y:S01]  /*18b80*/  @P3 LDG.E.U8 R76, desc[UR14][R32.64] ;  /* 0x0000000e204c3981 */ /* 0x000122000c1e1100 */
[----:B------:R-:W-:Y:S02]  /*18b90*/  ISETP.GT.AND P2, PT, R31, 0x14, PT ;  /* 0x000000141f00780c */ /* 0x000fe40003f44270 */
[----:B------:R-:W-:Y:S01]  /*18ba0*/  PRMT R74, RZ, 0x7610, R74 ;  /* 0x00007610ff4a7816 */ /* 0x000fe2000000004a */
[----:B0-----:R-:W-:Y:S02]  /*18bb0*/  @P3 IMAD.MOV.U32 R32, RZ, RZ, R41 ;  /* 0x000000ffff203224 */ /* 0x001fe400078e0029 */
[----:B------:R-:W-:Y:S01]  /*18bc0*/  @P3 IMAD.MOV.U32 R33, RZ, RZ, R61 ;  /* 0x000000ffff213224 */ /* 0x000fe200078e003d */
[----:B------:R-:W4:Y:S04]  /*18bd0*/  LDL R41, [R1+0x280] ;  /* 0x0002800001297983 */ /* 0x000f280000100800 */
[----:B------:R-:W4:Y:S04]  /*18be0*/  LDL R61, [R1+0x27c] ;  /* 0x00027c00013d7983 */ /* 0x000f280000100800 */
[----:B------:R3:W4:Y:S01]  /*18bf0*/  @P3 LDG.E.U8 R75, desc[UR14][R32.64] ;  /* 0x0000000e204b3981 */ /* 0x000722000c1e1100 */
[----:B------:R-:W-:-:S02]  /*18c00*/  PRMT R71, RZ, 0x7610, R71 ;  /* 0x00007610ff477816 */ /* 0x000fc40000000047 */
[----:B------:R-:W-:Y:S01]  /*18c10*/  PRMT R69, RZ, 0x7610, R69 ;  /* 0x00007610ff457816 */ /* 0x000fe20000000045 */
[----:B---3--:R-:W-:Y:S02]  /*18c20*/  @P4 IMAD.MOV.U32 R33, RZ, RZ, R58 ;  /* 0x000000ffff214224 */ /* 0x008fe400078e003a */
[----:B--2---:R-:W-:-:S05]  /*18c30*/  @P4 IMAD.MOV.U32 R32, RZ, RZ, R46 ;  /* 0x000000ffff204224 */ /* 0x004fca00078e002e */
[----:B------:R0:W2:Y:S02]  /*18c40*/  @P4 LDG.E.U8 R74, desc[UR14][R32.64] ;  /* 0x0000000e204a4981 */ /* 0x0000a4000c1e1100 */
[----:B0-----:R-:W-:Y:S02]  /*18c50*/  @P4 IMAD.MOV.U32 R33, RZ, RZ, R73 ;  /* 0x000000ffff214224 */ /* 0x001fe400078e0049 */
[----:B----4-:R-:W-:-:S05]  /*18c60*/  @P4 IMAD.MOV.U32 R32, RZ, RZ, R72 ;  /* 0x000000ffff204224 */ /* 0x010fca00078e0048 */
[----:B------:R0:W3:Y:S02]  /*18c70*/  @P4 LDG.E.U8 R71, desc[UR14][R32.64] ;  /* 0x0000000e20474981 */ /* 0x0000e4000c1e1100 */
[----:B0-----:R-:W-:Y:S02]  /*18c80*/  @P2 IMAD.MOV.U32 R32, RZ, RZ, R35 ;  /* 0x000000ffff202224 */ /* 0x001fe400078e0023 */
[----:B------:R-:W-:-:S05]  /*18c90*/  @P2 IMAD.MOV.U32 R33, RZ, RZ, R36 ;  /* 0x000000ffff212224 */ /* 0x000fca00078e0024 */
[----:B------:R0:W4:Y:S01]  /*18ca0*/  @P2 LDG.E.U8 R69, desc[UR14][R32.64] ;  /* 0x0000000e20452981 */ /* 0x000122000c1e1100 */
[----:B------:R-:W-:Y:S01]  /*18cb0*/  PRMT R60, RZ, 0x7610, R60 ;  /* 0x00007610ff3c7816 */ /* 0x000fe2000000003c */
[----:B0-----:R-:W-:Y:S02]  /*18cc0*/  @P2 IMAD.MOV.U32 R32, RZ, RZ, R41 ;  /* 0x000000ffff202224 */ /* 0x001fe400078e0029 */
[----:B------:R-:W-:-:S05]  /*18cd0*/  @P2 IMAD.MOV.U32 R33, RZ, RZ, R61 ;  /* 0x000000ffff212224 */ /* 0x000fca00078e003d */
[----:B------:R-:W2:Y:S04]  /*18ce0*/  @P2 LDG.E.U8 R60, desc[UR14][R32.64] ;  /* 0x0000000e203c2981 */ /* 0x000ea8000c1e1100 */
[----:B------:R-:W-:Y:S04]  /*18cf0*/  STL [R1+0x118], R78 ;  /* 0x0001184e01007387 */ /* 0x000fe80000100800 */
[----:B------:R-:W3:Y:S04]  /*18d00*/  LDL R58, [R1+0x284] ;  /* 0x00028400013a7983 */ /* 0x000ee80000100800 */
[----:B------:R-:W3:Y:S04]  /*18d10*/  LDL R46, [R1+0x288] ;  /* 0x00028800012e7983 */ /* 0x000ee80000100800 */
[----:B------:R-:W3:Y:S04]  /*18d20*/  LDL R36, [R1+0x28c] ;  /* 0x00028c0001247983 */ /* 0x000ee80000100800 */
[----:B------:R-:W3:Y:S04]  /*18d30*/  LDL R35, [R1+0x290] ;  /* 0x0002900001237983 */ /* 0x000ee80000100800 */
[----:B----4-:R0:W-:Y:S04]  /*18d40*/  STL [R1+0xf8], R69 ;  /* 0x0000f84501007387 */ /* 0x0101e80000100800 */
[----:B------:R-:W4:Y:S04]  /*18d50*/  LDL R61, [R1+0x298] ;  /* 0x00029800013d7983 */ /* 0x000f280000100800 */
[----:B0-----:R-:W4:Y:S01]  /*18d60*/  LDL R69, [R1+0x294] ;  /* 0x0002940001457983 */ /* 0x001f220000100800 */
[----:B------:R-:W-:-:S03]  /*18d70*/  ISETP.GT.AND P3, PT, R31, 0x15, PT ;  /* 0x000000151f00780c */ /* 0x000fc60003f64270 */
[----:B------:R-:W-:Y:S04]  /*18d80*/  STL [R1+0x10c], R77 ;  /* 0x00010c4d01007387 */ /* 0x000fe80000100800 */
[----:B------:R-:W4:Y:S04]  /*18d90*/  LDL R41, [R1+0x2a0] ;  /* 0x0002a00001297983 */ /* 0x000f280000100800 */
[----:B--2---:R0:W-:Y:S01]  /*18da0*/  STL [R1+0xf4], R60 ;  /* 0x0000f43c01007387 */ /* 0x0041e20000100800 */
[----:B------:R-:W-:Y:S02]  /*18db0*/  ISETP.GT.AND P4, PT, R31, 0x16, PT ;  /* 0x000000161f00780c */ /* 0x000fe40003f84270 */
[----:B------:R-:W-:Y:S01]  /*18dc0*/  PRMT R45, RZ, 0x7610, R45 ;  /* 0x00007610ff2d7816 */ /* 0x000fe2000000002d */
[----:B---3--:R-:W-:Y:S01]  /*18dd0*/  @P3 IMAD.MOV.U32 R33, RZ, RZ, R58 ;  /* 0x000000ffff213224 */ /* 0x008fe200078e003a */
[----:B0-----:R-:W2:Y:S01]  /*18de0*/  LDL R60, [R1+0x29c] ;  /* 0x00029c00013c7983 */ /* 0x001ea20000100800 */
[----:B------:R-:W-:-:S03]  /*18df0*/  @P3 IMAD.MOV.U32 R32, RZ, RZ, R46 ;  /* 0x000000ffff203224 */ /* 0x000fc600078e002e */
[----:B------:R-:W-:Y:S04]  /*18e00*/  STL [R1+0x108], R76 ;  /* 0x0001084c01007387 */ /* 0x000fe80000100800 */
[----:B------:R-:W3:Y:S04]  /*18e10*/  LDL R58, [R1+0x2a4] ;  /* 0x0002a400013a7983 */ /* 0x000ee80000100800 */
[----:B------:R-:W3:Y:S01]  /*18e20*/  LDL R46, [R1+0x2a8] ;  /* 0x0002a800012e7983 */ /* 0x000ee20000100800 */
[----:B------:R-:W-:-:S03]  /*18e30*/  PRMT R70, RZ, 0x7610, R70 ;  /* 0x00007610ff467816 */ /* 0x000fc60000000046 */
[----:B------:R0:W3:Y:S04]  /*18e40*/  @P3 LDG.E.U8 R45, desc[UR14][R32.64] ;  /* 0x0000000e202d3981 */ /* 0x0000e8000c1e1100 */
[----:B------:R-:W-:Y:S01]  /*18e50*/  STL [R1+0x104], R75 ;  /* 0x0001044b01007387 */ /* 0x000fe20000100800 */
[----:B------:R-:W-:Y:S01]  /*18e60*/  PRMT R19, RZ, 0x7610, R19 ;  /* 0x00007610ff137816 */ /* 0x000fe20000000013 */
[----:B0-----:R-:W-:Y:S02]  /*18e70*/  @P3 IMAD.MOV.U32 R32, RZ, RZ, R35 ;  /* 0x000000ffff203224 */ /* 0x001fe400078e0023 */
[----:B------:R-:W-:Y:S01]  /*18e80*/  @P3 IMAD.MOV.U32 R33, RZ, RZ, R36 ;  /* 0x000000ffff213224 */ /* 0x000fe200078e0024 */
[----:B------:R-:W3:Y:S04]  /*18e90*/  LDL R35, [R1+0x2b0] ;  /* 0x0002b00001237983 */ /* 0x000ee80000100800 */
[----:B------:R-:W3:Y:S04]  /*18ea0*/  LDL R36, [R1+0x2ac] ;  /* 0x0002ac0001247983 */ /* 0x000ee80000100800 */
[----:B------:R4:W3:Y:S02]  /*18eb0*/  @P3 LDG.E.U8 R70, desc[UR14][R32.64] ;  /* 0x0000000e20463981 */ /* 0x0008e4000c1e1100 */
[----:B----4-:R-:W-:-:S02]  /*18ec0*/  @P4 IMAD.MOV.U32 R32, RZ, RZ, R61 ;  /* 0x000000ffff204224 */ /* 0x010fc400078e003d */
[----:B------:R-:W-:-:S05]  /*18ed0*/  @P4 IMAD.MOV.U32 R33, RZ, RZ, R69 ;  /* 0x000000ffff214224 */ /* 0x000fca00078e0045 */
[----:B------:R0:W4:Y:S01]  /*18ee0*/  @P4 LDG.E.U8 R19, desc[UR14][R32.64] ;  /* 0x0000000e20134981 */ /* 0x000122000c1e1100 */
[----:B------:R-:W-:Y:S02]  /*18ef0*/  ISETP.GT.AND P2, PT, R31, 0x17, PT ;  /* 0x000000171f00780c */ /* 0x000fe40003f44270 */
[----:B------:R-:W-:Y:S02]  /*18f00*/  PRMT R20, RZ, 0x7610, R20 ;  /* 0x00007610ff147816 */ /* 0x000fe40000000014 */
[----:B------:R-:W-:Y:S01]  /*18f10*/  PRMT R6, RZ, 0x7610, R6 ;  /* 0x00007610ff067816 */ /* 0x000fe20000000006 */
[----:B0-----:R-:W-:Y:S02]  /*18f20*/  @P4 IMAD.MOV.U32 R32, RZ, RZ, R41 ;  /* 0x000000ffff204224 */ /* 0x001fe400078e0029 */
[----:B--2---:R-:W-:-:S05]  /*18f30*/  @P4 IMAD.MOV.U32 R33, RZ, RZ, R60 ;  /* 0x000000ffff214224 */ /* 0x004fca00078e003c */
[----:B------:R3:W2:Y:S01]  /*18f40*/  @P4 LDG.E.U8 R20, desc[UR14][R32.64] ;  /* 0x0000000e20144981 */ /* 0x0006a2000c1e1100 */
[----:B------:R-:W-:Y:S01]  /*18f50*/  PRMT R3, RZ, 0x7610, R3 ;  /* 0x00007610ff037816 */ /* 0x000fe20000000003 */
[----:B---3--:R-:W-:Y:S02]  /*18f60*/  @P2 IMAD.MOV.U32 R32, RZ, RZ, R46 ;  /* 0x000000ffff202224 */ /* 0x008fe400078e002e */
[----:B------:R-:W-:Y:S01]  /*18f70*/  @P2 IMAD.MOV.U32 R33, RZ, RZ, R58 ;  /* 0x000000ffff212224 */ /* 0x000fe200078e003a */
[----:B------:R0:W-:Y:S04]  /*18f80*/  STL [R1+0xf0], R45 ;  /* 0x0000f02d01007387 */ /* 0x0001e80000100800 */
[----:B------:R1:W3:Y:S04]  /*18f90*/  @P2 LDG.E.U8 R6, desc[UR14][R32.64] ;  /* 0x0000000e20062981 */ /* 0x0002e8000c1e1100 */
[----:B0-----:R-:W3:Y:S01]  /*18fa0*/  LDL R45, [R1+0x2b8] ;  /* 0x0002b800012d7983 */ /* 0x001ee20000100800 */
[----:B-1----:R-:W-:-:S02]  /*18fb0*/  @P2 IMAD.MOV.U32 R32, RZ, RZ, R35 ;  /* 0x000000ffff202224 */ /* 0x002fc400078e0023 */
[----:B------:R-:W-:Y:S01]  /*18fc0*/  @P2 IMAD.MOV.U32 R33, RZ, RZ, R36 ;  /* 0x000000ffff212224 */ /* 0x000fe200078e0024 */
[----:B------:R-:W-:Y:S04]  /*18fd0*/  STL [R1+0x100], R74 ;  /* 0x0001004a01007387 */ /* 0x000fe80000100800 */
[----:B------:R-:W-:Y:S04]  /*18fe0*/  STL [R1+0xfc], R71 ;  /* 0x0000fc4701007387 */ /* 0x000fe80000100800 */
[----:B------:R-:W3:Y:S04]  /*18ff0*/  LDL R61, [R1+0x2b4] ;  /* 0x0002b400013d7983 */ /* 0x000ee80000100800 */
[----:B------:R0:W3:Y:S04]  /*19000*/  @P2 LDG.E.U8 R3, desc[UR14][R32.64] ;  /* 0x0000000e20032981 */ /* 0x0000e8000c1e1100 */
[----:B----4-:R-:W-:Y:S04]  /*19010*/  STL [R1+0xad4], R19 ;  /* 0x000ad41301007387 */ /* 0x010fe80000100800 */
[----:B------:R-:W4:Y:S04]  /*19020*/  LDL R60, [R1+0x2bc] ;  /* 0x0002bc00013c7983 */ /* 0x000f280000100800 */
[----:B------:R-:W4:Y:S01]  /*19030*/  LDL R41, [R1+0x2c0] ;  /* 0x0002c00001297983 */ /* 0x000f220000100800 */
[----:B------:R-:W-:-:S02]  /*19040*/  ISETP.GT.AND P3, PT, R31, 0x18, PT ;  /* 0x000000181f00780c */ /* 0x000fc40003f64270 */
[----:B------:R-:W-:Y:S01]  /*19050*/  PRMT R68, RZ, 0x7610, R68 ;  /* 0x00007610ff447816 */ /* 0x000fe20000000044 */
[----:B--2---:R-:W-:Y:S04]  /*19060*/  STL [R1+0xad8], R20 ;  /* 0x000ad81401007387 */ /* 0x004fe80000100800 */
[----:B------:R-:W2:Y:S04]  /*19070*/  LDL R58, [R1+0x2c4] ;  /* 0x0002c400013a7983 */ /* 0x000ea80000100800 */
[----:B------:R-:W2:Y:S04]  /*19080*/  LDL R46, [R1+0x2c8] ;  /* 0x0002c800012e7983 */ /* 0x000ea80000100800 */
[----:B---3--:R-:W-:Y:S04]  /*19090*/  STL [R1+0xadc], R6 ;  /* 0x000adc0601007387 */ /* 0x008fe80000100800 */
[----:B------:R-:W3:Y:S04]  /*190a0*/  LDL R36, [R1+0x2cc] ;  /* 0x0002cc0001247983 */ /* 0x000ee80000100800 */
[----:B------:R-:W3:Y:S01]  /*190b0*/  LDL R35, [R1+0x2d0] ;  /* 0x0002d00001237983 */ /* 0x000ee20000100800 */
[----:B0-----:R-:W-:-:S02]  /*190c0*/  @P3 IMAD.MOV.U32 R32, RZ, RZ, R45 ;  /* 0x000000ffff203224 */ /* 0x001fc400078e002d */
[----:B------:R-:W-:Y:S01]  /*190d0*/  @P3 IMAD.MOV.U32 R33, RZ, RZ, R61 ;  /* 0x000000ffff213224 */ /* 0x000fe200078e003d */
[----:B------:R-:W-:Y:S04]  /*190e0*/  STL [R1+0xae0], R3 ;  /* 0x000ae00301007387 */ /* 0x000fe80000100800 */
[----:B------:R-:W3:Y:S04]  /*190f0*/  LDL R61, [R1+0x2d4] ;  /* 0x0002d400013d7983 */ /* 0x000ee80000100800 */
[----:B------:R-:W3:Y:S04]  /*19100*/  LDL R45, [R1+0x2d8] ;  /* 0x0002d800012d7983 */ /* 0x000ee80000100800 */
[----:B------:R4:W3:Y:S04]  /*19110*/  @P3 LDG.E.U8 R68, desc[UR14][R32.64] ;  /* 0x0000000e20443981 */ /* 0x0008e8000c1e1100 */
[----:B------:R-:W-:Y:S01]  /*19120*/  STL [R1+0xec], R70 ;  /* 0x0000ec4601007387 */ /* 0x000fe20000100800 */
[----:B----4-:R-:W-:-:S03]  /*19130*/  @P3 IMAD.MOV.U32 R33, RZ, RZ, R60 ;  /* 0x000000ffff213224 */ /* 0x010fc600078e003c */
[----:B------:R-:W4:Y:S01]  /*19140*/  LDL R60, [R1+0x2dc] ;  /* 0x0002dc00013c7983 */ /* 0x000f220000100800 */
[----:B------:R-:W-:-:S03]  /*19150*/  @P3 IMAD.MOV.U32 R32, RZ, RZ, R41 ;  /* 0x000000ffff203224 */ /* 0x000fc600078e0029 */
[----:B------:R-:W4:Y:S01]  /*19160*/  LDL R41, [R1+0x2e0] ;  /* 0x0002e00001297983 */ /* 0x000f220000100800 */
[C---:B------:R-:W-:Y:S02]  /*19170*/  ISETP.GT.AND P4, PT, R31.reuse, 0x19, PT ;  /* 0x000000191f00780c */ /* 0x040fe40003f84270 */
[----:B------:R-:W-:Y:S02]  /*19180*/  PRMT R67, RZ, 0x7610, R67 ;  /* 0x00007610ff437816 */ /* 0x000fe40000000043 */
[----:B------:R-:W-:Y:S02]  /*19190*/  ISETP.GT.AND P2, PT, R31, 0x1a, PT ;  /* 0x0000001a1f00780c */ /* 0x000fe40003f44270 */
[----:B------:R-:W-:Y:S02]  /*191a0*/  PRMT R66, RZ, 0x7610, R66 ;  /* 0x00007610ff427816 */ /* 0x000fe40000000042 */
[----:B------:R2:W4:Y:S01]  /*191b0*/  @P3 LDG.E.U8 R67, desc[UR14][R32.64] ;  /* 0x0000000e20433981 */ /* 0x000522000c1e1100 */
[----:B------:R-:W-:-:S04]  /*191c0*/  PRMT R65, RZ, 0x7610, R65 ;  /* 0x00007610ff417816 */ /* 0x000fc80000000041 */
[----:B--2---:R-:W-:Y:S02]  /*191d0*/  @P4 IMAD.MOV.U32 R33, RZ, RZ, R58 ;  /* 0x000000ffff214224 */ /* 0x004fe400078e003a */
[----:B------:R-:W-:Y:S01]  /*191e0*/  @P4 IMAD.MOV.U32 R32, RZ, RZ, R46 ;  /* 0x000000ffff204224 */ /* 0x000fe200078e002e */
[----:B------:R-:W2:Y:S04]  /*191f0*/  LDL R58, [R1+0x2e4] ;  /* 0x0002e400013a7983 */ /* 0x000ea80000100800 */
[----:B------:R3:W2:Y:S01]  /*19200*/  @P4 LDG.E.U8 R66, desc[UR14][R32.64] ;  /* 0x0000000e20424981 */ /* 0x0006a2000c1e1100 */
[----:B------:R-:W-:-:S03]  /*19210*/  PRMT R64, RZ, 0x7610, R64 ;  /* 0x00007610ff407816 */ /* 0x000fc60000000040 */
[----:B------:R-:W2:Y:S01]  /*19220*/  LDL R46, [R1+0x2e8] ;  /* 0x0002e800012e7983 */ /* 0x000ea20000100800 */
[----:B---3--:R-:W-:Y:S02]  /*19230*/  @P4 IMAD.MOV.U32 R33, RZ, RZ, R36 ;  /* 0x000000ffff214224 */ /* 0x008fe400078e0024 */
[----:B------:R-:W-:Y:S01]  /*19240*/  @P4 IMAD.MOV.U32 R32, RZ, RZ, R35 ;  /* 0x000000ffff204224 */ /* 0x000fe200078e0023 */
[----:B------:R-:W3:Y:S04]  /*19250*/  LDL R36, [R1+0x2ec] ;  /* 0x0002ec0001247983 */ /* 0x000ee80000100800 */
[----:B------:R0:W3:Y:S01]  /*19260*/  @P4 LDG.E.U8 R65, desc[UR14][R32.64] ;  /* 0x0000000e20414981 */ /* 0x0000e2000c1e1100 */
[----:B------:R-:W-:-:S03]  /*19270*/  PRMT R62, RZ, 0x7610, R62 ;  /* 0x00007610ff3e7816 */ /* 0x000fc6000000003e */
[----:B------:R-:W3:Y:S01]  /*19280*/  LDL R35, [R1+0x2f0] ;  /* 0x0002f00001237983 */ /* 0x000ee20000100800 */
[----:B0-----:R-:W-:-:S03]  /*19290*/  @P2 IMAD.MOV.U32 R33, RZ, RZ, R61 ;  /* 0x000000ffff212224 */ /* 0x001fc600078e003d */
[----:B------:R-:W3:Y:S01]  /*192a0*/  LDL R61, [R1+0x2f4] ;  /* 0x0002f400013d7983 */ /* 0x000ee20000100800 */
[----:B------:R-:W-:-:S03]  /*192b0*/  @P2 IMAD.MOV.U32 R32, RZ, RZ, R45 ;  /* 0x000000ffff202224 */ /* 0x000fc600078e002d */
[----:B------:R-:W3:Y:S04]  /*192c0*/  LDL R45, [R1+0x2f8] ;  /* 0x0002f800012d7983 */ /* 0x000ee80000100800 */
[----:B------:R4:W3:Y:S02]  /*192d0*/  @P2 LDG.E.U8 R64, desc[UR14][R32.64] ;  /* 0x0000000e20402981 */ /* 0x0008e4000c1e1100 */
[----:B----4-:R-:W-:Y:S01]  /*192e0*/  @P2 IMAD.MOV.U32 R33, RZ, RZ, R60 ;  /* 0x000000ffff212224 */ /* 0x010fe200078e003c */
[C---:B------:R-:W-:Y:S01]  /*192f0*/  ISETP.GT.AND P3, PT, R31.reuse, 0x1b, PT ;  /* 0x0000001b1f00780c */ /* 0x040fe20003f64270 */
[----:B------:R-:W4:Y:S01]  /*19300*/  LDL R60, [R1+0x2fc] ;  /* 0x0002fc00013c7983 */ /* 0x000f220000100800 */
[----:B------:R-:W-:Y:S01]  /*19310*/  @P2 IMAD.MOV.U32 R32, RZ, RZ, R41 ;  /* 0x000000ffff202224 */ /* 0x000fe200078e0029 */
[----:B------:R-:W-:-:S02]  /*19320*/  ISETP.GT.AND P4, PT, R31, 0x1c, PT ;  /* 0x0000001c1f00780c */ /* 0x000fc40003f84270 */
[----:B------:R-:W4:Y:S04]  /*19330*/  LDL R41, [R1+0x300] ;  /* 0x0003000001297983 */ /* 0x000f280000100800 */
[----:B------:R2:W4:Y:S01]  /*19340*/  @P2 LDG.E.U8 R62, desc[UR14][R32.64] ;  /* 0x0000000e203e2981 */ /* 0x000522000c1e1100 */
[----:B------:R-:W-:Y:S02]  /*19350*/  PRMT R42, RZ, 0x7610, R42 ;  /* 0x00007610ff2a7816 */ /* 0x000fe4000000002a */
[----:B------:R-:W-:Y:S01]  /*19360*/  PRMT R63, RZ, 0x7610, R63 ;  /* 0x00007610ff3f7816 */ /* 0x000fe2000000003f */
[----:B------:R-:W-:Y:S01]  /*19370*/  STL [R1+0xe8], R68 ;  /* 0x0000e84401007387 */ /* 0x000fe20000100800 */
[----:B------:R-:W-:Y:S01]  /*19380*/  PRMT R48, RZ, 0x7610, R48 ;  /* 0x00007610ff307816 */ /* 0x000fe20000000030 */
[----:B--2---:R-:W-:-:S02]  /*19390*/  @P3 IMAD.MOV.U32 R33, RZ, RZ, R58 ;  /* 0x000000ffff213224 */ /* 0x004fc400078e003a */
[----:B------:R-:W-:-:S05]  /*193a0*/  @P3 IMAD.MOV.U32 R32, RZ, RZ, R46 ;  /* 0x000000ffff203224 */ /* 0x000fca00078e002e */
[----:B------:R3:W2:Y:S02]  /*193b0*/  @P3 LDG.E.U8 R42, desc[UR14][R32.64] ;  /* 0x0000000e202a3981 */ /* 0x0006a4000c1e1100 */
[----:B---3--:R-:W-:Y:S02]  /*193c0*/  @P3 IMAD.MOV.U32 R33, RZ, RZ, R36 ;  /* 0x000000ffff213224 */ /* 0x008fe400078e0024 */
[----:B------:R-:W-:-:S05]  /*193d0*/  @P3 IMAD.MOV.U32 R32, RZ, RZ, R35 ;  /* 0x000000ffff203224 */ /* 0x000fca00078e0023 */
[----:B------:R0:W3:Y:S02]  /*193e0*/  @P3 LDG.E.U8 R63, desc[UR14][R32.64] ;  /* 0x0000000e203f3981 */ /* 0x0000e4000c1e1100 */
[----:B0-----:R-:W-:Y:S02]  /*193f0*/  @P4 IMAD.MOV.U32 R33, RZ, RZ, R61 ;  /* 0x000000ffff214224 */ /* 0x001fe400078e003d */
[----:B------:R-:W-:-:S05]  /*19400*/  @P4 IMAD.MOV.U32 R32, RZ, RZ, R45 ;  /* 0x000000ffff204224 */ /* 0x000fca00078e002d */
[----:B------:R0:W3:Y:S04]  /*19410*/  @P4 LDG.E.U8 R48, desc[UR14][R32.64] ;  /* 0x0000000e20304981 */ /* 0x0000e8000c1e1100 */
[----:B----4-:R1:W-:Y:S04]  /*19420*/  STL [R1+0xd4], R62 ;  /* 0x0000d43e01007387 */ /* 0x0103e80000100800 */
[----:B------:R-:W4:Y:S04]  /*19430*/  LDL R58, [R1+0x308] ;  /* 0x00030800013a7983 */ /* 0x000f280000100800 */
[----:B-1----:R-:W4:Y:S01]  /*19440*/  LDL R62, [R1+0x304] ;  /* 0x00030400013e7983 */ /* 0x002f220000100800 */
[----:B------:R-:W-:-:S03]  /*19450*/  ISETP.GT.AND P2, PT, R31, 0x1d, PT ;  /* 0x0000001d1f00780c */ /* 0x000fc60003f44270 */
[----:B------:R-:W-:Y:S04]  /*19460*/  STL [R1+0xe4], R67 ;  /* 0x0000e44301007387 */ /* 0x000fe80000100800 */
[----:B------:R-:W4:Y:S04]  /*19470*/  LDL R36, [R1+0x30c] ;  /* 0x00030c0001247983 */ /* 0x000f280000100800 */
[----:B------:R-:W4:Y:S01]  /*19480*/  LDL R35, [R1+0x310] ;  /* 0x0003100001237983 */ /* 0x000f220000100800 */
[----:B------:R-:W-:-:S03]  /*19490*/  PRMT R38, RZ, 0x7610, R38 ;  /* 0x00007610ff267816 */ /* 0x000fc60000000026 */
[----:B------:R-:W4:Y:S01]  /*194a0*/  LDL R46, [R1+0x314] ;  /* 0x00031400012e7983 */ /* 0x000f220000100800 */
[----:B0-----:R-:W-:-:S03]  /*194b0*/  @P4 IMAD.MOV.U32 R32, RZ, RZ, R41 ;  /* 0x000000ffff204224 */ /* 0x001fc600078e0029 */
[----:B--2---:R0:W-:Y:S01]  /*194c0*/  STL [R1+0xd0], R42 ;  /* 0x0000d02a01007387 */ /* 0x0041e20000100800 */
[----:B------:R-:W-:Y:S01]  /*194d0*/  @P4 IMAD.MOV.U32 R33, RZ, RZ, R60 ;  /* 0x000000ffff214224 */ /* 0x000fe200078e003c */
[----:B------:R-:W-:-:S04]  /*194e0*/  PRMT R57, RZ, 0x7610, R57 ;  /* 0x00007610ff397816 */ /* 0x000fc80000000039 */
[----:B------:R4:W2:Y:S04]  /*194f0*/  @P4 LDG.E.U8 R38, desc[UR14][R32.64] ;  /* 0x0000000e20264981 */ /* 0x0008a8000c1e1100 */
[----:B0-----:R-:W2:Y:S04]  /*19500*/  LDL R42, [R1+0x318] ;  /* 0x00031800012a7983 */ /* 0x001ea80000100800 */
[----:B------:R-:W-:Y:S04]  /*19510*/  STL [R1+0xe0], R66 ;  /* 0x0000e04201007387 */ /* 0x000fe80000100800 */
[----:B------:R-:W2:Y:S04]  /*19520*/  LDL R61, [R1+0x31c] ;  /* 0x00031c00013d7983 */ /* 0x000ea80000100800 */
[----:B------:R-:W2:Y:S04]  /*19530*/  LDL R45, [R1+0x320] ;  /* 0x00032000012d7983 */ /* 0x000ea80000100800 */
[----:B------:R-:W-:Y:S04]  /*19540*/  STL [R1+0xdc], R65 ;  /* 0x0000dc4101007387 */ /* 0x000fe80000100800 */
[----:B---3--:R0:W-:Y:S04]  /*19550*/  STL [R1+0xc8], R48 ;  /* 0x0000c83001007387 */ /* 0x0081e80000100800 */
[----:B------:R-:W3:Y:S04]  /*19560*/  LDL R60, [R1+0x324] ;  /* 0x00032400013c7983 */ /* 0x000ee80000100800 */
[----:B0-----:R-:W3:Y:S01]  /*19570*/  LDL R48, [R1+0x328] ;  /* 0x0003280001307983 */ /* 0x001ee20000100800 */
[----:B----4-:R-:W-:-:S02]  /*19580*/  @P2 IMAD.MOV.U32 R32, RZ, RZ, R58 ;  /* 0x000000ffff202224 */ /* 0x010fc400078e003a */
[----:B------:R-:W-:-:S05]  /*19590*/  @P2 IMAD.MOV.U32 R33, RZ, RZ, R62 ;  /* 0x000000ffff212224 */ /* 0x000fca00078e003e */
[----:B------:R0:W4:Y:S01]  /*195a0*/  @P2 LDG.E.U8 R57, desc[UR14][R32.64] ;  /* 0x0000000e20392981 */ /* 0x000122000c1e1100 */
[C---:B------:R-:W-:Y:S02]  /*195b0*/  ISETP.GT.AND P3, PT, R31.reuse, 0x1e, PT ;  /* 0x0000001e1f00780c */ /* 0x040fe40003f64270 */
[----:B------:R-:W-:Y:S02]  /*195c0*/  PRMT R3, RZ, 0x7610, R3 ;  /* 0x00007610ff037816 */ /* 0x000fe40000000003 */
[----:B------:R-:W-:Y:S01]  /*195d0*/  ISETP.GT.AND P4, PT, R31, 0x1f, PT ;  /* 0x0000001f1f00780c */ /* 0x000fe20003f84270 */
[----:B0-----:R-:W-:Y:S02]  /*195e0*/  @P2 IMAD.MOV.U32 R32, RZ, RZ, R35 ;  /* 0x000000ffff202224 */ /* 0x001fe400078e0023 */
[----:B------:R-:W-:Y:S01]  /*195f0*/  @P2 IMAD.MOV.U32 R33, RZ, RZ, R36 ;  /* 0x000000ffff212224 */ /* 0x000fe200078e0024 */
[----:B------:R-:W-:-:S04]  /*19600*/  PRMT R17, RZ, 0x7610, R17 ;  /* 0x00007610ff117816 */ /* 0x000fc80000000011 */
[----:B------:R2:W4:Y:S01]  /*19610*/  @P2 LDG.E.U8 R3, desc[UR14][R32.64] ;  /* 0x0000000e20032981 */ /* 0x000522000c1e1100 */
[----:B------:R-:W-:-:S03]  /*19620*/  PRMT R18, RZ, 0x7610, R18 ;  /* 0x00007610ff127816 */ /* 0x000fc60000000012 */
[----:B------:R-:W-:Y:S04]  /*19630*/  STL [R1+0xd8], R64 ;  /* 0x0000d84001007387 */ /* 0x000fe80000100800 */
[----:B------:R-:W4:Y:S01]  /*19640*/  LDL R41, [R1+0x32c] ;  /* 0x00032c0001297983 */ /* 0x000f220000100800 */
[----:B--2---:R-:W-:Y:S02]  /*19650*/  @P3 IMAD.MOV.U32 R32, RZ, RZ, R42 ;  /* 0x000000ffff203224 */ /* 0x004fe400078e002a */
[----:B------:R-:W-:Y:S01]  /*19660*/  @P3 IMAD.MOV.U32 R33, RZ, RZ, R46 ;  /* 0x000000ffff213224 */ /* 0x000fe200078e002e */
[----:B------:R0:W-:Y:S04]  /*19670*/  STL [R1+0xc4], R38 ;  /* 0x0000c42601007387 */ /* 0x0001e80000100800 */
[----:B------:R1:W2:Y:S01]  /*19680*/  @P3 LDG.E.U8 R17, desc[UR14][R32.64] ;  /* 0x0000000e20113981 */ /* 0x0002a2000c1e1100 */
[----:B------:R-:W-:-:S03]  /*19690*/  PRMT R4, RZ, 0x7610, R4 ;  /* 0x00007610ff047816 */ /* 0x000fc60000000004 */
[----:B------:R-:W2:Y:S04]  /*196a0*/  LDL R58, [R1+0x334] ;  /* 0x00033400013a7983 */ /* 0x000ea80000100800 */
[----:B0-----:R-:W2:Y:S01]  /*196b0*/  LDL R38, [R1+0x330] ;  /* 0x0003300001267983 */ /* 0x001ea20000100800 */
[----:B-1----:R-:W-:Y:S02]  /*196c0*/  @P3 IMAD.MOV.U32 R32, RZ, RZ, R45 ;  /* 0x000000ffff203224 */ /* 0x002fe400078e002d */
[----:B------:R-:W-:-:S05]  /*196d0*/  @P3 IMAD.MOV.U32 R33, RZ, RZ, R61 ;  /* 0x000000ffff213224 */ /* 0x000fca00078e003d */
[----:B------:R3:W2:Y:S02]  /*196e0*/  @P3 LDG.E.U8 R18, desc[UR14][R32.64] ;  /* 0x0000000e20123981 */ /* 0x0006a4000c1e1100 */
[----:B---3--:R-:W-:Y:S02]  /*196f0*/  @P4 IMAD.MOV.U32 R32, RZ, RZ, R48 ;  /* 0x000000ffff204224 */ /* 0x008fe400078e0030 */
[----:B------:R-:W-:-:S05]  /*19700*/  @P4 IMAD.MOV.U32 R33, RZ, RZ, R60 ;  /* 0x000000ffff214224 */ /* 0x000fca00078e003c */
[----:B------:R0:W3:Y:S04]  /*19710*/  @P4 LDG.E.U8 R4, desc[UR14][R32.64] ;  /* 0x0000000e20044981 */ /* 0x0000e8000c1e1100 */
[----:B----4-:R1:W-:Y:S04]  /*19720*/  STL [R1+0xc0], R57 ;  /* 0x0000c03901007387 */ /* 0x0103e80000100800 */
[----:B------:R-:W4:Y:S04]  /*19730*/  LDL R36, [R1+0x33c] ;  /* 0x00033c0001247983 */ /* 0x000f280000100800 */
[----:B------:R-:W4:Y:S04]  /*19740*/  LDL R35, [R1+0x340] ;  /* 0x0003400001237983 */ /* 0x000f280000100800 */
[----:B-1----:R-:W4:Y:S01]  /*19750*/  LDL R57, [R1+0x338] ;  /* 0x0003380001397983 */ /* 0x002f220000100800 */
[----:B------:R-:W-:-:S03]  /*19760*/  ISETP.GT.AND P2, PT, R31, 0x20, PT ;  /* 0x000000201f00780c */ /* 0x000fc60003f44270 */
[----:B------:R-:W-:Y:S01]  /*19770*/  STL [R1+0xae4], R3 ;  /* 0x000ae40301007387 */ /* 0x000fe20000100800 */
[----:B------:R-:W-:-:S03]  /*19780*/  PRMT R0, RZ, 0x7610, R0 ;  /* 0x00007610ff007816 */ /* 0x000fc60000000000 */
[----:B------:R-:W-:Y:S04]  /*19790*/  STL [R1+0xcc], R63 ;  /* 0x0000cc3f01007387 */ /* 0x000fe80000100800 */
[----:B------:R-:W4:Y:S01]  /*197a0*/  LDL R46, [R1+0x344] ;  /* 0x00034400012e7983 */ /* 0x000f220000100800 */
[----:B0-----:R-:W-:-:S03]  /*197b0*/  @P4 IMAD.MOV.U32 R33, RZ, RZ, R41 ;  /* 0x000000ffff214224 */ /* 0x001fc600078e0029 */
[----:B------:R-:W4:Y:S01]  /*197c0*/  LDL R42, [R1+0x348] ;  /* 0x00034800012a7983 */ /* 0x000f220000100800 */
[----:B------:R-:W-:-:S03]  /*197d0*/  PRMT R53, RZ, 0x7610, R53 ;  /* 0x00007610ff357816 */ /* 0x000fc60000000035 */
[----:B--2---:R-:W-:Y:S04]  /*197e0*/  STL [R1+0xae8], R17 ;  /* 0x000ae81101007387 */ /* 0x004fe80000100800 */
[----:B------:R-:W2:Y:S01]  /*197f0*/  LDL R45, [R1+0x350] ;  /* 0x00035000012d7983 */ /* 0x000ea20000100800 */
[----:B------:R-:W-:-:S05]  /*19800*/  @P4 IMAD.MOV.U32 R32, RZ, RZ, R38 ;  /* 0x000000ffff204224 */ /* 0x000fca00078e0026 */
[----:B------:R0:W2:Y:S04]  /*19810*/  @P4 LDG.E.U8 R0, desc[UR14][R32.64] ;  /* 0x0000000e20004981 */ /* 0x0000a8000c1e1100 */
[----:B------:R-:W-:Y:S04]  /*19820*/  STL [R1+0xaec], R18 ;  /* 0x000aec1201007387 */ /* 0x000fe80000100800 */
[----:B------:R-:W2:Y:S01]  /*19830*/  LDL R48, [R1+0x34c] ;  /* 0x00034c0001307983 */ /* 0x000ea20000100800 */
[----:B0-----:R-:W-:Y:S01]  /*19840*/  @P2 IMAD.MOV.U32 R33, RZ, RZ, R58 ;  /* 0x000000ffff212224 */ /* 0x001fe200078e003a */
[----:B------:R-:W-:-:S02]  /*19850*/  PRMT R54, RZ, 0x7610, R54 ;  /* 0x00007610ff367816 */ /* 0x000fc40000000036 */
[----:B---3--:R-:W-:Y:S04]  /*19860*/  STL [R1+0xaf0], R4 ;  /* 0x000af00401007387 */ /* 0x008fe80000100800 */
[----:B------:R-:W3:Y:S04]  /*19870*/  LDL R41, [R1+0x354] ;  /* 0x0003540001297983 */ /* 0x000ee80000100800 */
[----:B------:R-:W3:Y:S01]  /*19880*/  LDL R38, [R1+0x358] ;  /* 0x0003580001267983 */ /* 0x000ee20000100800 */
[----:B----4-:R-:W-:-:S05]  /*19890*/  @P2 IMAD.MOV.U32 R32, RZ, RZ, R57 ;  /* 0x000000ffff202224 */ /* 0x010fca00078e0039 */
[----:B------:R0:W4:Y:S02]  /*198a0*/  @P2 LDG.E.U8 R53, desc[UR14][R32.64] ;  /* 0x0000000e20352981 */ /* 0x000124000c1e1100 */
[----:B0-----:R-:W-:Y:S02]  /*198b0*/  @P2 IMAD.MOV.U32 R32, RZ, RZ, R35 ;  /* 0x000000ffff202224 */ /* 0x001fe400078e0023 */
[----:B------:R-:W-:-:S05]  /*198c0*/  @P2 IMAD.MOV.U32 R33, RZ, RZ, R36 ;  /* 0x000000ffff212224 */ /* 0x000fca00078e0024 */
[----:B------:R0:W4:Y:S01]  /*198d0*/  @P2 LDG.E.U8 R54, desc[UR14][R32.64] ;  /* 0x0000000e20362981 */ /* 0x000122000c1e1100 */
[C---:B------:R-:W-:Y:S02]  /*198e0*/  ISETP.GT.AND P3, PT, R31.reuse, 0x21, PT ;  /* 0x000000211f00780c */ /* 0x040fe40003f64270 */
[----:B------:R-:W-:Y:S02]  /*198f0*/  ISETP.GT.AND P4, PT, R31, 0x22, PT ;  /* 0x000000221f00780c */ /* 0x000fe40003f84270 */
[----:B------:R-:W-:Y:S02]  /*19900*/  PRMT R59, RZ, 0x7610, R59 ;  /* 0x00007610ff3b7816 */ /* 0x000fe4000000003b */
[----:B------:R-:W-:-:S07]  /*19910*/  PRMT R47, RZ, 0x7610, R47 ;  /* 0x00007610ff2f7816 */ /* 0x000fce000000002f */
[----:B0-----:R-:W-:Y:S02]  /*19920*/  @P3 IMAD.MOV.U32 R32, RZ, RZ, R42 ;  /* 0x000000ffff203224 */ /* 0x001fe400078e002a */
[----:B------:R-:W-:Y:S01]  /*19930*/  @P3 IMAD.MOV.U32 R33, RZ, RZ, R46 ;  /* 0x000000ffff213224 */ /* 0x000fe200078e002e */
[----:B--2---:R-:W-:Y:S04]  /*19940*/  STL [R1+0xaf4], R0 ;  /* 0x000af40001007387 */ /* 0x004fe80000100800 */
[----:B------:R0:W2:Y:S01]  /*19950*/  @P3 LDG.E.U8 R59, desc[UR14][R32.64] ;  /* 0x0000000e203b3981 */ /* 0x0000a2000c1e1100 */
[----:B------:R-:W-:-:S03]  /*19960*/  PRMT R43, RZ, 0x7610, R43 ;  /* 0x00007610ff2b7816 */ /* 0x000fc6000000002b */
[----:B------:R-:W2:Y:S04]  /*19970*/  LDL R58, [R1+0x35c] ;  /* 0x00035c00013a7983 */ /* 0x000ea80000100800 */
[----:B------:R-:W2:Y:S01]  /*19980*/  LDL R57, [R1+0x360] ;  /* 0x0003600001397983 */ /* 0x000ea20000100800 */
[----:B0-----:R-:W-:Y:S02]  /*19990*/  @P3 IMAD.MOV.U32 R32, RZ, RZ, R45 ;  /* 0x000000ffff203224 */ /* 0x001fe400078e002d */
[----:B------:R-:W-:Y:S01]  /*199a0*/  @P3 IMAD.MOV.U32 R33, RZ, RZ, R48 ;  /* 0x000000ffff213224 */ /* 0x000fe200078e0030 */
[----:B------:R-:W2:Y:S04]  /*199b0*/  LDL R36, [R1+0x364] ;  /* 0x0003640001247983 */ /* 0x000ea80000100800 */
[----:B------:R3:W2:Y:S04]  /*199c0*/  @P3 LDG.E.U8 R47, desc[UR14][R32.64] ;  /* 0x0000000e202f3981 */ /* 0x0006a8000c1e1100 */
[----:B------:R-:W2:Y:S01]  /*199d0*/  LDL R35, [R1+0x368] ;  /* 0x0003680001237983 */ /* 0x000ea20000100800 */
[----:B---3--:R-:W-:-:S02]  /*199e0*/  @P4 IMAD.MOV.U32 R32, RZ, RZ, R38 ;  /* 0x000000ffff204224 */ /* 0x008fc400078e0026 */
[----:B------:R-:W-:-:S05]  /*199f0*/  @P4 IMAD.MOV.U32 R33, RZ, RZ, R41 ;  /* 0x000000ffff214224 */ /* 0x000fca00078e0029 */
[----:B------:R2:W3:Y:S04]  /*19a00*/  @P4 LDG.E.U8 R43, desc[UR14][R32.64] ;  /* 0x0000000e202b4981 */ /* 0x0004e8000c1e1100 */
[----:B----4-:R0:W-:Y:S04]  /*19a10*/  STL [R1+0xb4], R53 ;  /* 0x0000b43501007387 */ /* 0x0101e80000100800 */
[----:B0-----:R-:W4:Y:S04]  /*19a20*/  LDL R53, [R1+0x370] ;  /* 0x0003700001357983 */ /* 0x001f280000100800 */
[----:B------:R0:W-:Y:S04]  /*19a30*/  STL [R1+0xb0], R54 ;  /* 0x0000b03601007387 */ /* 0x0001e80000100800 */
[----:B------:R-:W4:Y:S04]  /*19a40*/  LDL R46, [R1+0x374] ;  /* 0x00037400012e7983 */ /* 0x000f280000100800 */
[----:B------:R-:W4:Y:S04]  /*19a50*/  LDL R42, [R1+0x378] ;  /* 0x00037800012a7983 */ /* 0x000f280000100800 */
[----:B0-----:R-:W4:Y:S04]  /*19a60*/  LDL R54, [R1+0x36c] ;  /* 0x00036c0001367983 */ /* 0x001f280000100800 */
[----:B------:R-:W4:Y:S04]  /*19a70*/  LDL R48, [R1+0x37c] ;  /* 0x00037c0001307983 */ /* 0x000f280000100800 */
[----:B------:R-:W4:Y:S04]  /*19a80*/  LDL R45, [R1+0x380] ;  /* 0x00038000012d7983 */ /* 0x000f280000100800 */
[----:B------:R-:W4:Y:S04]  /*19a90*/  LDL R41, [R1+0x384] ;  /* 0x0003840001297983 */ /* 0x000f280000100800 */
[----:B------:R-:W4:Y:S01]  /*19aa0*/  LDL R38, [R1+0x388] ;  /* 0x0003880001267983 */ /* 0x000f220000100800 */
[C---:B------:R-:W-:Y:S01]  /*19ab0*/  ISETP.GT.AND P2, PT, R31.reuse, 0x23, PT ;  /* 0x000000231f00780c */ /* 0x040fe20003f44270 */
[----:B--2---:R-:W-:Y:S01]  /*19ac0*/  @P4 IMAD.MOV.U32 R32, RZ, RZ, R57 ;  /* 0x000000ffff204224 */ /* 0x004fe200078e0039 */
[----:B------:R-:W-:Y:S01]  /*19ad0*/  PRMT R56, RZ, 0x7610, R56 ;  /* 0x00007610ff387816 */ /* 0x000fe20000000038 */
[----:B------:R-:W-:Y:S01]  /*19ae0*/  @P4 IMAD.MOV.U32 R33, RZ, RZ, R58 ;  /* 0x000000ffff214224 */ /* 0x000fe200078e003a */
[----:B------:R-:W-:-:S02]  /*19af0*/  ISETP.GT.AND P3, PT, R31, 0x24, PT ;  /* 0x000000241f00780c */ /* 0x000fc40003f64270 */
[----:B------:R-:W-:Y:S02]  /*19b00*/  PRMT R55, RZ, 0x7610, R55 ;  /* 0x00007610ff377816 */ /* 0x000fe40000000037 */
[----:B------:R0:W2:Y:S04]  /*19b10*/  @P4 LDG.E.U8 R56, desc[UR14][R32.64] ;  /* 0x0000000e20384981 */ /* 0x0000a8000c1e1100 */
[----:B------:R1:W-:Y:S01]  /*19b20*/  STL [R1+0xa8], R47 ;  /* 0x0000a82f01007387 */ /* 0x0003e20000100800 */
[----:B------:R-:W-:Y:S01]  /*19b30*/  PRMT R52, RZ, 0x7610, R52 ;  /* 0x00007610ff347816 */ /* 0x000fe20000000034 */
[----:B0-----:R-:W-:Y:S02]  /*19b40*/  @P2 IMAD.MOV.U32 R32, RZ, RZ, R35 ;  /* 0x000000ffff202224 */ /* 0x001fe400078e0023 */
[----:B------:R-:W-:Y:S01]  /*19b50*/  @P2 IMAD.MOV.U32 R33, RZ, RZ, R36 ;  /* 0x000000ffff212224 */ /* 0x000fe200078e0024 */
[----:B-1----:R-:W2:Y:S04]  /*19b60*/  LDL R47, [R1+0x38c] ;  /* 0x00038c00012f7983 */ /* 0x002ea80000100800 */
[----:B---3--:R0:W-:Y:S04]  /*19b70*/  STL [R1+0xa4], R43 ;  /* 0x0000a42b01007387 */ /* 0x0081e80000100800 */
[----:B------:R4:W3:Y:S01]  /*19b80*/  @P2 LDG.E.U8 R55, desc[UR14][R32.64] ;  /* 0x0000000e20372981 */ /* 0x0008e2000c1e1100 */
[----:B------:R-:W-:-:S02]  /*19b90*/  PRMT R51, RZ, 0x7610, R51 ;  /* 0x00007610ff337816 */ /* 0x000fc40000000033 */
[----:B------:R-:W-:Y:S01]  /*19ba0*/  ISETP.GT.AND P4, PT, R31, 0x25, PT ;  /* 0x000000251f00780c */ /* 0x000fe20003f84270 */
[----:B------:R-:W2:Y:S04]  /*19bb0*/  LDL R36, [R1+0x3b8] ;  /* 0x0003b80001247983 */ /* 0x000ea80000100800 */
[----:B0-----:R-:W2:Y:S01]  /*19bc0*/  LDL R43, [R1+0x3b4] ;  /* 0x0003b400012b7983 */ /* 0x001ea20000100800 */
[----:B------:R-:W-:-:S03]  /*19bd0*/  PRMT R39, RZ, 0x7610, R39 ;  /* 0x00007610ff277816 */ /* 0x000fc60000000027 */
[----:B------:R-:W2:Y:S01]  /*19be0*/  LDL R35, [R1+0x3bc] ;  /* 0x0003bc0001237983 */ /* 0x000ea20000100800 */
[----:B------:R-:W-:Y:S01]  /*19bf0*/  PRMT R6, RZ, 0x7610, R6 ;  /* 0x00007610ff067816 */ /* 0x000fe20000000006 */
[----:B----4-:R-:W-:Y:S02]  /*19c00*/  @P2 IMAD.MOV.U32 R32, RZ, RZ, R53 ;  /* 0x000000ffff202224 */ /* 0x010fe400078e0035 */
[----:B------:R-:W-:-:S05]  /*19c10*/  @P2 IMAD.MOV.U32 R33, RZ, RZ, R54 ;  /* 0x000000ffff212224 */ /* 0x000fca00078e0036 */
[----:B------:R0:W4:Y:S02]  /*19c20*/  @P2 LDG.E.U8 R52, desc[UR14][R32.64] ;  /* 0x0000000e20342981 */ /* 0x000124000c1e1100 */
[----:B0-----:R-:W-:Y:S02]  /*19c30*/  @P3 IMAD.MOV.U32 R32, RZ, RZ, R42 ;  /* 0x000000ffff203224 */ /* 0x001fe400078e002a */
[----:B------:R-:W-:Y:S02]  /*19c40*/  @P3 IMAD.MOV.U32 R33, RZ, RZ, R46 ;  /* 0x000000ffff213224 */ /* 0x000fe400078e002e */
[----:B------:R-:W3:Y:S04]  /*19c50*/  LDL R46, [R1+0x3c0] ;  /* 0x0003c000012e7983 */ /* 0x000ee80000100800 */
[----:B------:R0:W4:Y:S02]  /*19c60*/  @P3 LDG.E.U8 R51, desc[UR14][R32.64] ;  /* 0x0000000e20333981 */ /* 0x000124000c1e1100 */
[----:B0-----:R-:W-:-:S02]  /*19c70*/  @P3 IMAD.MOV.U32 R32, RZ, RZ, R45 ;  /* 0x000000ffff203224 */ /* 0x001fc400078e002d */
[----:B------:R-:W-:-:S05]  /*19c80*/  @P3 IMAD.MOV.U32 R33, RZ, RZ, R48 ;  /* 0x000000ffff213224 */ /* 0x000fca00078e0030 */
[----:B------:R0:W4:Y:S02]  /*19c90*/  @P3 LDG.E.U8 R39, desc[UR14][R32.64] ;  /* 0x0000000e20273981 */ /* 0x000124000c1e1100 */
[----:B0-----:R-:W-:Y:S02]  /*19ca0*/  @P4 IMAD.MOV.U32 R32, RZ, RZ, R38 ;  /* 0x000000ffff204224 */ /* 0x001fe400078e0026 */
[----:B------:R-:W-:Y:S01]  /*19cb0*/  @P4 IMAD.MOV.U32 R33, RZ, RZ, R41 ;  /* 0x000000ffff214224 */ /* 0x000fe200078e0029 */
[----:B------:R-:W-:Y:S04]  /*19cc0*/  STL [R1+0xac], R59 ;  /* 0x0000ac3b01007387 */ /* 0x000fe80000100800 */
[----:B------:R2:W4:Y:S04]  /*19cd0*/  @P4 LDG.E.U8 R6, desc[UR14][R32.64] ;  /* 0x0000000e20064981 */ /* 0x000528000c1e1100 */
[----:B------:R-:W4:Y:S01]  /*19ce0*/  LDL R42, [R1+0x3c4] ;  /* 0x0003c400012a7983 */ /* 0x000f220000100800 */
[----:B------:R-:W-:-:S02]  /*19cf0*/  PRMT R20, RZ, 0x7610, R20 ;  /* 0x00007610ff147816 */ /* 0x000fc40000000014 */
[----:B------:R-:W-:Y:S01]  /*19d00*/  ISETP.GT.AND P2, PT, R31, 0x26, PT ;  /* 0x000000261f00780c */ /* 0x000fe20003f44270 */
[----:B------:R-:W4:Y:S01]  /*19d10*/  LDL R45, [R1+0x3c8] ;  /* 0x0003c800012d7983 */ /* 0x000f220000100800 */
[----:B--2---:R-:W-:Y:S02]  /*19d20*/  @P4 IMAD.MOV.U32 R32, RZ, RZ, R43 ;  /* 0x000000ffff204224 */ /* 0x004fe400078e002b */
[----:B------:R-:W-:-:S05]  /*19d30*/  @P4 IMAD.MOV.U32 R33, RZ, RZ, R47 ;  /* 0x000000ffff214224 */ /* 0x000fca00078e002f */
[----:B------:R0:W2:Y:S01]  /*19d40*/  @P4 LDG.E.U8 R20, desc[UR14][R32.64] ;  /* 0x0000000e20144981 */ /* 0x0000a2000c1e1100 */
[----:B------:R-:W-:-:S03]  /*19d50*/  PRMT R15, RZ, 0x7610, R15 ;  /* 0x00007610ff0f7816 */ /* 0x000fc6000000000f */
[----:B0-----:R-:W-:Y:S02]  /*19d60*/  @P2 IMAD.MOV.U32 R32, RZ, RZ, R35 ;  /* 0x000000ffff202224 */ /* 0x001fe400078e0023 */
[----:B------:R-:W-:-:S05]  /*19d70*/  @P2 IMAD.MOV.U32 R33, RZ, RZ, R36 ;  /* 0x000000ffff212224 */ /* 0x000fca00078e0024 */
[----:B------:R3:W2:Y:S01]  /*19d80*/  @P2 LDG.E.U8 R15, desc[UR14][R32.64] ;  /* 0x0000000e200f2981 */ /* 0x0006a2000c1e1100 */
[----:B------:R-:W-:Y:S01]  /*19d90*/  PRMT R16, RZ, 0x7610, R16 ;  /* 0x00007610ff107816 */ /* 0x000fe20000000010 */
[----:B---3--:R-:W-:Y:S02]  /*19da0*/  @P2 IMAD.MOV.U32 R33, RZ, RZ, R46 ;  /* 0x000000ffff212224 */ /* 0x008fe400078e002e */
[----:B----4-:R0:W-:Y:S04]  /*19db0*/  STL [R1+0x90], R39 ;  /* 0x0000902701007387 */ /* 0x0101e80000100800 */
[----:B------:R-:W3:Y:S04]  /*19dc0*/  LDL R41, [R1+0x3d0] ;  /* 0x0003d00001297983 */ /* 0x000ee80000100800 */
[----:B------:R-:W4:Y:S04]  /*19dd0*/  LDL R38, [R1+0x3d4] ;  /* 0x0003d40001267983 */ /* 0x000f280000100800 */
[----:B0-----:R-:W3:Y:S04]  /*19de0*/  LDL R39, [R1+0x3cc] ;  /* 0x0003cc0001277983 */ /* 0x001ee80000100800 */
[----:B------:R-:W-:Y:S04]  /*19df0*/  STL [R1+0xaf8], R6 ;  /* 0x000af80601007387 */ /* 0x000fe80000100800 */
[----:B------:R-:W4:Y:S01]  /*19e00*/  LDL R53, [R1+0x3d8] ;  /* 0x0003d80001357983 */ /* 0x000f220000100800 */
[----:B------:R-:W-:-:S03]  /*19e10*/  @P2 IMAD.MOV.U32 R32, RZ, RZ, R42 ;  /* 0x000000ffff202224 */ /* 0x000fc600078e002a */
[----:B------:R-:W-:Y:S04]  /*19e20*/  STL [R1+0xa0], R56 ;  /* 0x0000a03801007387 */ /* 0x000fe80000100800 */
[----:B------:R-:W4:Y:S04]  /*19e30*/  LDL R43, [R1+0x3dc] ;  /* 0x0003dc00012b7983 */ /* 0x000f280000100800 */
[----:B------:R0:W4:Y:S01]  /*19e40*/  @P2 LDG.E.U8 R16, desc[UR14][R32.64] ;  /* 0x0000000e20102981 */ /* 0x000122000c1e1100 */
[----:B------:R-:W-:-:S03]  /*19e50*/  ISETP.GT.AND P3, PT, R31, 0x27, PT ;  /* 0x000000271f00780c */ /* 0x000fc60003f64270 */
[----:B--2---:R-:W-:Y:S04]  /*19e60*/  STL [R1+0xafc], R20 ;  /* 0x000afc1401007387 */ /* 0x004fe80000100800 */
[----:B------:R-:W-:Y:S04]  /*19e70*/  STL [R1+0x9c], R55 ;  /* 0x00009c3701007387 */ /* 0x000fe80000100800 */
[----:B------:R1:W-:Y:S04]  /*19e80*/  STL [R1+0x98], R52 ;  /* 0x0000983401007387 */ /* 0x0003e80000100800 */
[----:B-1----:R-:W2:Y:S04]  /*19e90*/  LDL R52, [R1+0x3e0] ;  /* 0x0003e00001347983 */ /* 0x002ea80000100800 */
[----:B------:R1:W-:Y:S01]  /*19ea0*/  STL [R1+0x94], R51 ;  /* 0x0000943301007387 */ /* 0x0003e20000100800 */
[----:B------:R-:W-:-:S03]  /*19eb0*/  ISETP.GT.AND P4, PT, R31, 0x28, PT ;  /* 0x000000281f00780c */ /* 0x000fc60003f84270 */
[----:B------:R-:W2:Y:S01]  /*19ec0*/  LDL R36, [R1+0x3e8] ;  /* 0x0003e80001247983 */ /* 0x000ea20000100800 */
[----:B------:R-:W-:-:S03]  /*19ed0*/  PRMT R2, RZ, 0x7610, R2 ;  /* 0x00007610ff027816 */ /* 0x000fc60000000002 */
[----:B------:R-:W2:Y:S04]  /*19ee0*/  LDL R35, [R1+0x3ec] ;  /* 0x0003ec0001237983 */ /* 0x000ea80000100800 */
[----:B-1----:R-:W2:Y:S01]  /*19ef0*/  LDL R51, [R1+0x3e4] ;  /* 0x0003e40001337983 */ /* 0x002ea20000100800 */
[----:B0-----:R-:W-:-:S03]  /*19f00*/  @P3 IMAD.MOV.U32 R33, RZ, RZ, R45 ;  /* 0x000000ffff213224 */ /* 0x001fc600078e002d */
[----:B------:R-:W-:Y:S01]  /*19f10*/  STL [R1+0xb00], R15 ;  /* 0x000b000f01007387 */ /* 0x000fe20000100800 */
[----:B------:R-:W-:-:S03]  /*19f20*/  PRMT R160, RZ, 0x7610, R160 ;  /* 0x00007610ffa07816 */ /* 0x000fc600000000a0 */
[----:B------:R-:W2:Y:S04]  /*19f30*/  LDL R48, [R1+0x3f0] ;  /* 0x0003f00001307983 */ /* 0x000ea80000100800 */
[----:B------:R-:W2:Y:S01]  /*19f40*/  LDL R42, [R1+0x3f4] ;  /* 0x0003f400012a7983 */ /* 0x000ea20000100800 */
[----:B------:R-:W-:Y:S01]  /*19f50*/  PRMT R37, RZ, 0x7610, R37 ;  /* 0x00007610ff257816 */ /* 0x000fe20000000025 */
[----:B---3--:R-:W-:-:S05]  /*19f60*/  @P3 IMAD.MOV.U32 R32, RZ, RZ, R39 ;  /* 0x000000ffff203224 */ /* 0x008fca00078e0027 */
[----:B------:R4:W3:Y:S02]  /*19f70*/  @P3 LDG.E.U8 R2, desc[UR14][R32.64] ;  /* 0x0000000e20023981 */ /* 0x0008e4000c1e1100 */
[----:B----4-:R-:W-:Y:S02]  /*19f80*/  @P3 IMAD.MOV.U32 R32, RZ, RZ, R38 ;  /* 0x000000ffff203224 */ /* 0x010fe400078e0026 */
[----:B------:R-:W-:-:S05]  /*19f90*/  @P3 IMAD.MOV.U32 R33, RZ, RZ, R41 ;  /* 0x000000ffff213224 */ /* 0x000fca00078e0029 */
[----:B------:R0:W4:Y:S02]  /*19fa0*/  @P3 LDG.E.U8 R160, desc[UR14][R32.64] ;  /* 0x0000000e20a03981 */ /* 0x000124000c1e1100 */
[----:B0-----:R-:W-:Y:S02]  /*19fb0*/  @P4 IMAD.MOV.U32 R32, RZ, RZ, R43 ;  /* 0x000000ffff204224 */ /* 0x001fe400078e002b */
[----:B------:R-:W-:Y:S01]  /*19fc0*/  @P4 IMAD.MOV.U32 R33, RZ, RZ, R53 ;  /* 0x000000ffff214224 */ /* 0x000fe200078e0035 */
[----:B------:R-:W-:Y:S04]  /*19fd0*/  STL [R1+0xb04], R16 ;  /* 0x000b041001007387 */ /* 0x000fe80000100800 */
[----:B------:R2:W4:Y:S04]  /*19fe0*/  @P4 LDG.E.U8 R37, desc[UR14][R32.64] ;  /* 0x0000000e20254981 */ /* 0x000528000c1e1100 */
[----:B------:R-:W4:Y:S04]  /*19ff0*/  LDL R47, [R1+0x3f8] ;  /* 0x0003f800012f7983 */ /* 0x000f280000100800 */
[----:B------:R-:W4:Y:S01]  /*1a000*/  LDL R39, [R1+0x4f0] ;  /* 0x0004f00001277983 */ /* 0x000f220000100800 */
[----:B------:R-:W-:Y:S01]  /*1a010*/  ISETP.GT.AND P2, PT, R31, 0x29, PT ;  /* 0x000000291f00780c */ /* 0x000fe20003f44270 */
[----:B--2---:R-:W-:Y:S01]  /*1a020*/  @P4 IMAD.MOV.U32 R33, RZ, RZ, R52 ;  /* 0x000000ffff214224 */ /* 0x004fe200078e0034 */
[----:B------:R-:W-:-:S02]  /*1a030*/  PRMT R50, RZ, 0x7610, R50 ;  /* 0x00007610ff327816 */ /* 0x000fc40000000032 */
[----:B------:R-:W-:Y:S01]  /*1a040*/  PRMT R49, RZ, 0x7610, R49 ;  /* 0x00007610ff317816 */ /* 0x000fe20000000031 */
[----:B------:R-:W-:-:S05]  /*1a050*/  @P4 IMAD.MOV.U32 R32, RZ, RZ, R51 ;  /* 0x000000ffff204224 */ /* 0x000fca00078e0033 */
[----:B------:R0:W2:Y:S01]  /*1a060*/  @P4 LDG.E.U8 R50, desc[UR14][R32.64] ;  /* 0x0000000e20324981 */ /* 0x0000a2000c1e1100 */
[----:B------:R-:W-:Y:S02]  /*1a070*/  PRMT R40, RZ, 0x7610, R40 ;  /* 0x00007610ff287816 */ /* 0x000fe40000000028 */
[----:B0-----:R-:W-:Y:S02]  /*1a080*/  @P2 IMAD.MOV.U32 R32, RZ, RZ, R35 ;  /* 0x000000ffff202224 */ /* 0x001fe400078e0023 */
[----:B------:R-:W-:-:S05]  /*1a090*/  @P2 IMAD.MOV.U32 R33, RZ, RZ, R36 ;  /* 0x000000ffff212224 */ /* 0x000fca00078e0024 */
[----:B------:R0:W2:Y:S01]  /*1a0a0*/  @P2 LDG.E.U8 R49, desc[UR14][R32.64] ;  /* 0x0000000e20312981 */ /* 0x0000a2000c1e1100 */
[----:B------:R-:W-:Y:S01]  /*1a0b0*/  ISETP.GT.AND P3, PT, R31, 0x2a, PT ;  /* 0x0000002a1f00780c */ /* 0x000fe20003f64270 */
[----:B0-----:R-:W-:Y:S02]  /*1a0c0*/  @P2 IMAD.MOV.U32 R32, RZ, RZ, R42 ;  /* 0x000000ffff202224 */ /* 0x001fe400078e002a */
[----:B------:R-:W-:-:S05]  /*1a0d0*/  @P2 IMAD.MOV.U32 R33, RZ, RZ, R48 ;  /* 0x000000ffff212224 */ /* 0x000fca00078e0030 */
[----:B------:R0:W2:Y:S01]  /*1a0e0*/  @P2 LDG.E.U8 R40, desc[UR14][R32.64] ;  /* 0x0000000e20282981 */ /* 0x0000a2000c1e1100 */
[----:B------:R-:W-:-:S03]  /*1a0f0*/  PRMT R34, RZ, 0x7610, R34 ;  /* 0x00007610ff227816 */ /* 0x000fc60000000022 */
[----:B---3--:R-:W-:Y:S04]  /*1a100*/  STL [R1+0xb08], R2 ;  /* 0x000b080201007387 */ /* 0x008fe80000100800 */
[----:B------:R-:W3:Y:S04]  /*1a110*/  LDL R46, [R1+0x4f4] ;  /* 0x0004f400012e7983 */ /* 0x000ee80000100800 */
[----:B------:R-:W3:Y:S04]  /*1a120*/  LDL R45, [R1+0x4f8] ;  /* 0x0004f800012d7983 */ /* 0x000ee80000100800 */
[----:B------:R-:W3:Y:S04]  /*1a130*/  LDL R41, [R1+0x4fc] ;  /* 0x0004fc0001297983 */ /* 0x000ee80000100800 */
[----:B------:R-:W3:Y:S04]  /*1a140*/  LDL R38, [R1+0x500] ;  /* 0x0005000001267983 */ /* 0x000ee80000100800 */
[----:B----4-:R-:W-:Y:S04]  /*1a150*/  STL [R1+0xb0c], R160 ;  /* 0x000b0ca001007387 */ /* 0x010fe80000100800 */
[----:B------:R-:W4:Y:S04]  /*1a160*/  LDL R43, [R1+0x504] ;  /* 0x00050400012b7983 */ /* 0x000f280000100800 */
[----:B------:R1:W-:Y:S01]  /*1a170*/  STL [R1+0x7c], R37 ;  /* 0x00007c2501007387 */ /* 0x0003e20000100800 */
[----:B0-----:R-:W-:-:S03]  /*1a180*/  @P3 IMAD.MOV.U32 R33, RZ, RZ, R47 ;  /* 0x000000ffff213224 */ /* 0x001fc600078e002f */
[----:B------:R-:W4:Y:S01]  /*1a190*/  LDL R36, [R1+0x50c] ;  /* 0x00050c0001247983 */ /* 0x000f220000100800 */
[----:B------:R-:W-:-:S03]  /*1a1a0*/  @P3 IMAD.MOV.U32 R32, RZ, RZ, R39 ;  /* 0x000000ffff203224 */ /* 0x000fc600078e0027 */
[----:B------:R-:W4:Y:S04]  /*1a1b0*/  LDL R35, [R1+0x510] ;  /* 0x0005100001237983 */ /* 0x000f280000100800 */
[----:B-1----:R-:W4:Y:S04]  /*1a1c0*/  LDL R37, [R1+0x508] ;  /* 0x0005080001257983 */ /* 0x002f280000100800 */
[----:B------:R3:W4:Y:S01]  /*1a1d0*/  @P3 LDG.E.U8 R34, desc[UR14][R32.64] ;  /* 0x0000000e20223981 */ /* 0x000722000c1e1100 */
[----:B------:R-:W-:Y:S02]  /*1a1e0*/  ISETP.GT.AND P4, PT, R31, 0x2b, PT ;  /* 0x0000002b1f00780c */ /* 0x000fe40003f84270 */
[----:B------:R-:W-:Y:S01]  /*1a1f0*/  PRMT R44, RZ, 0x7610, R44 ;  /* 0x00007610ff2c7816 */ /* 0x000fe2000000002c */
[----:B------:R-:W4:Y:S01]  /*1a200*/  LDL R42, [R1+0x514] ;  /* 0x00051400012a7983 */ /* 0x000f220000100800 */
[----:B------:R-:W-:-:S02]  /*1a210*/  PRMT R2, RZ, 0x7610, R2 ;  /* 0x00007610ff027816 */ /* 0x000fc40000000002 */
[----:B------:R-:W-:Y:S02]  /*1a220*/  PRMT R16, RZ, 0x7610, R16 ;  /* 0x00007610ff107816 */ /* 0x000fe40000000010 */
[----:B------:R-:W-:Y:S02]  /*1a230*/  ISETP.GT.AND P2, PT, R31, 0x2c, PT ;  /* 0x0000002c1f00780c */ /* 0x000fe40003f44270 */
[----:B------:R-:W-:Y:S01]  /*1a240*/  PRMT R0, RZ, 0x7610, R0 ;  /* 0x00007610ff007816 */ /* 0x000fe20000000000 */
[----:B--2---:R0:W-:Y:S04]  /*1a250*/  STL [R1+0x70], R40 ;  /* 0x0000702801007387 */ /* 0x0041e80000100800 */
[----:B------:R-:W2:Y:S04]  /*1a260*/  LDL R39, [R1+0x51c] ;  /* 0x00051c0001277983 */ /* 0x000ea80000100800 */
[----:B0-----:R-:W2:Y:S01]  /*1a270*/  LDL R40, [R1+0x518] ;  /* 0x0005180001287983 */ /* 0x001ea20000100800 */
[----:B---3--:R-:W-:-:S02]  /*1a280*/  @P3 IMAD.MOV.U32 R33, RZ, RZ, R46 ;  /* 0x000000ffff213224 */ /* 0x008fc400078e002e */
[----:B------:R-:W-:-:S05]  /*1a290*/  @P3 IMAD.MOV.U32 R32, RZ, RZ, R45 ;  /* 0x000000ffff203224 */ /* 0x000fca00078e002d */
[----:B------:R0:W3:Y:S02]  /*1a2a0*/  @P3 LDG.E.U8 R44, desc[UR14][R32.64] ;  /* 0x0000000e202c3981 */ /* 0x0000e4000c1e1100 */
[----:B0-----:R-:W-:Y:S02]  /*1a2b0*/  @P4 IMAD.MOV.U32 R32, RZ, RZ, R38 ;  /* 0x000000ffff204224 */ /* 0x001fe400078e0026 */
[----:B------:R-:W-:-:S05]  /*1a2c0*/  @P4 IMAD.MOV.U32 R33, RZ, RZ, R41 ;  /* 0x000000ffff214224 */ /* 0x000fca00078e0029 */
[----:B------:R4:W3:Y:S02]  /*1a2d0*/  @P4 LDG.E.U8 R2, desc[UR14][R32.64] ;  /* 0x0000000e20024981 */ /* 0x0008e4000c1e1100 */
[----:B----4-:R-:W-:Y:S02]  /*1a2e0*/  @P4 IMAD.MOV.U32 R33, RZ, RZ, R43 ;  /* 0x000000ffff214224 */ /* 0x010fe400078e002b */
[----:B------:R-:W-:-:S05]  /*1a2f0*/  @P4 IMAD.MOV.U32 R32, RZ, RZ, R37 ;  /* 0x000000ffff204224 */ /* 0x000fca00078e0025 */
[----:B------:R0:W4:Y:S04]  /*1a300*/  @P4 LDG.E.U8 R16, desc[UR14][R32.64] ;  /* 0x0000000e20104981 */ /* 0x000128000c1e1100 */
[----:B------:R1:W-:Y:S04]  /*1a310*/  STL [R1+0x6c], R34 ;  /* 0x00006c2201007387 */ /* 0x0003e80000100800 */
[----:B------:R-:W4:Y:S04]  /*1a320*/  LDL R41, [R1+0x524] ;  /* 0x0005240001297983 */ /* 0x000f280000100800 */
[----:B------:R-:W4:Y:S04]  /*1a330*/  LDL R38, [R1+0x528] ;  /* 0x0005280001267983 */ /* 0x000f280000100800 */
[----:B-1----:R-:W4:Y:S01]  /*1a340*/  LDL R34, [R1+0x520] ;  /* 0x0005200001227983 */ /* 0x002f220000100800 */
[----:B0-----:R-:W-:-:S02]  /*1a350*/  @P2 IMAD.MOV.U32 R32, RZ, RZ, R35 ;  /* 0x000000ffff202224 */ /* 0x001fc400078e0023 */
[----:B------:R-:W-:-:S05]  /*1a360*/  @P2 IMAD.MOV.U32 R33, RZ, RZ, R36 ;  /* 0x000000ffff212224 */ /* 0x000fca00078e0024 */
[----:B------:R0:W4:Y:S01]  /*1a370*/  @P2 LDG.E.U8 R0, desc[UR14][R32.64] ;  /* 0x0000000e20002981 */ /* 0x000122000c1e1100 */
[----:B------:R-:W-:Y:S02]  /*1a380*/  PRMT R4, RZ, 0x7610, R4 ;  /* 0x00007610ff047816 */ /* 0x000fe40000000004 */
[----:B------:R-:W-:Y:S01]  /*1a390*/  ISETP.GT.AND P3, PT, R31, 0x2d, PT ;  /* 0x0000002d1f00780c */ /* 0x000fe20003f64270 */
[----:B0-----:R-:W-:Y:S02]  /*1a3a0*/  @P2 IMAD.MOV.U32 R33, RZ, RZ, R42 ;  /* 0x000000ffff212224 */ /* 0x001fe400078e002a */
[----:B--2---:R-:W-:-:S05]  /*1a3b0*/  @P2 IMAD.MOV.U32 R32, RZ, RZ, R40 ;  /* 0x000000ffff202224 */ /* 0x004fca00078e0028 */
[----:B------:R0:W2:Y:S01]  /*1a3c0*/  @P2 LDG.E.U8 R4, desc[UR14][R32.64] ;  /* 0x0000000e20042981 */ /* 0x0000a2000c1e1100 */
[----:B------:R-:W-:Y:S02]  /*1a3d0*/  PRMT R19, RZ, 0x7610, R19 ;  /* 0x00007610ff137816 */ /* 0x000fe40000000013 */
[----:B------:R-:W-:Y:S02]  /*1a3e0*/  PRMT R5, RZ, 0x7610, R5 ;  /* 0x00007610ff057816 */ /* 0x000fe40000000005 */
[----:B0-----:R-:W-:Y:S01]  /*1a3f0*/  @P3 IMAD.MOV.U32 R33, RZ, RZ, R39 ;  /* 0x000000ffff213224 */ /* 0x001fe200078e0027 */
[----:B---3--:R-:W-:Y:S04]  /*1a400*/  STL [R1+0xb10], R2 ;  /* 0x000b100201007387 */ /* 0x008fe80000100800 */
[----:B------:R-:W-:Y:S04]  /*1a410*/  STL [R1+0x78], R50 ;  /* 0x0000783201007387 */ /* 0x000fe80000100800 */
[----:B------:R-:W3:Y:S04]  /*1a420*/  LDL R43, [R1+0x52c] ;  /* 0x00052c00012b7983 */ /* 0x000ee80000100800 */
[----:B------:R-:W3:Y:S04]  /*1a430*/  LDL R37, [R1+0x530] ;  /* 0x0005300001257983 */ /* 0x000ee80000100800 */
[----:B----4-:R-:W-:Y:S04]  /*1a440*/  STL [R1+0xb14], R16 ;  /* 0x000b141001007387 */ /* 0x010fe80000100800 */
[----:B------:R-:W-:Y:S04]  /*1a450*/  STL [R1+0x74], R49 ;  /* 0x0000743101007387 */ /* 0x000fe80000100800 */
[----:B------:R-:W4:Y:S04]  /*1a460*/  LDL R36, [R1+0x534] ;  /* 0x0005340001247983 */ /* 0x000f280000100800 */
[----:B------:R-:W4:Y:S01]  /*1a470*/  LDL R35, [R1+0x538] ;  /* 0x0005380001237983 */ /* 0x000f220000100800 */
[----:B------:R-:W-:-:S05]  /*1a480*/  @P3 IMAD.MOV.U32 R32, RZ, RZ, R34 ;  /* 0x000000ffff203224 */ /* 0x000fca00078e0022 */
[----:B------:R0:W4:Y:S02]  /*1a490*/  @P3 LDG.E.U8 R19, desc[UR14][R32.64] ;  /* 0x0000000e20133981 */ /* 0x000124000c1e1100 */
[----:B0-----:R-:W-:Y:S02]  /*1a4a0*/  @P3 IMAD.MOV.U32 R32, RZ, RZ, R38 ;  /* 0x000000ffff203224 */ /* 0x001fe400078e0026 */
[----:B------:R-:W-:Y:S01]  /*1a4b0*/  @P3 IMAD.MOV.U32 R33, RZ, RZ, R41 ;  /* 0x000000ffff213224 */ /* 0x000fe200078e0029 */
[----:B------:R-:W-:Y:S04]  /*1a4c0*/  STL [R1+0xb18], R0 ;  /* 0x000b180001007387 */ /* 0x000fe80000100800 */
[----:B------:R3:W4:Y:S04]  /*1a4d0*/  @P3 LDG.E.U8 R5, desc[UR14][R32.64] ;  /* 0x0000000e20053981 */ /* 0x000728000c1e1100 */
[----:B------:R-:W4:Y:S04]  /*1a4e0*/  LDL R45, [R1+0x53c] ;  /* 0x00053c00012d7983 */ /* 0x000f280000100800 */
[----:B------:R0:W-:Y:S04]  /*1a4f0*/  STL [R1+0x68], R44 ;  /* 0x0000682c01007387 */ /* 0x0001e80000100800 */
[----:B0-----:R-:W4:Y:S01]  /*1a500*/  LDL R44, [R1+0x540] ;  /* 0x00054000012c7983 */ /* 0x001f220000100800 */
[----:B------:R-:W-:-:S03]  /*1a510*/  ISETP.GT.AND P4, PT, R31, 0x2e, PT ;  /* 0x0000002e1f00780c */ /* 0x000fc60003f84270 */
[----:B--2---:R-:W-:Y:S04]  /*1a520*/  STL [R1+0xb1c], R4 ;  /* 0x000b1c0401007387 */ /* 0x004fe80000100800 */
[----:B------:R-:W2:Y:S04]  /*1a530*/  LDL R40, [R1+0x544] ;  /* 0x0005440001287983 */ /* 0x000ea80000100800 */
[----:B------:R-:W2:Y:S01]  /*1a540*/  LDL R39, [R1+0x548] ;  /* 0x0005480001277983 */ /* 0x000ea20000100800 */
[----:B------:R-:W-:-:S03]  /*1a550*/  PRMT R13, RZ, 0x7610, R13 ;  /* 0x00007610ff0d7816 */ /* 0x000fc6000000000d */
[----:B------:R-:W2:Y:S04]  /*1a560*/  LDL R42, [R1+0x54c] ;  /* 0x00054c00012a7983 */ /* 0x000ea80000100800 */
[----:B------:R-:W2:Y:S01]  /*1a570*/  LDL R34, [R1+0x550] ;  /* 0x0005500001227983 */ /* 0x000ea20000100800 */
[----:B------:R-:W-:Y:S02]  /*1a580*/  PRMT R14, RZ, 0x7610, R14 ;  /* 0x00007610ff0e7816 */ /* 0x000fe4000000000e */
[----:B------:R-:W-:Y:S02]  /*1a590*/  ISETP.GT.AND P2, PT, R31, 0x2f, PT ;  /* 0x0000002f1f00780c */ /* 0x000fe40003f44270 */
[----:B------:R-:W-:Y:S01]  /*1a5a0*/  PRMT R144, RZ, 0x7610, R144 ;  /* 0x00007610ff907816 */ /* 0x000fe20000000090 */
[----:B---3--:R-:W-:-:S02]  /*1a5b0*/  @P4 IMAD.MOV.U32 R33, RZ, RZ, R43 ;  /* 0x000000ffff214224 */ /* 0x008fc400078e002b */
[----:B------:R-:W-:-:S05]  /*1a5c0*/  @P4 IMAD.MOV.U32 R32, RZ, RZ, R37 ;  /* 0x000000ffff204224 */ /* 0x000fca00078e0025 */
[----:B------:R4:W3:Y:S02]  /*1a5d0*/  @P4 LDG.E.U8 R13, desc[UR14][R32.64] ;  /* 0x0000000e200d4981 */ /* 0x0008e4000c1e1100 */
[----:B----4-:R-:W-:Y:S02]  /*1a5e0*/  @P4 IMAD.MOV.U32 R33, RZ, RZ, R36 ;  /* 0x000000ffff214224 */ /* 0x010fe400078e0024 */
[----:B------:R-:W-:-:S05]  /*1a5f0*/  @P4 IMAD.MOV.U32 R32, RZ, RZ, R35 ;  /* 0x000000ffff204224 */ /* 0x000fca00078e0023 */
[----:B------:R0:W4:Y:S04]  /*1a600*/  @P4 LDG.E.U8 R14, desc[UR14][R32.64] ;  /* 0x0000000e200e4981 */ /* 0x000128000c1e1100 */
[----:B------:R-:W-:Y:S04]  /*1a610*/  STL [R1+0xb20], R19 ;  /* 0x000b201301007387 */ /* 0x000fe80000100800 */
[----:B------:R-:W4:Y:S04]  /*1a620*/  LDL R41, [R1+0x554] ;  /* 0x0005540001297983 */ /* 0x000f280000100800 */
[----:B------:R-:W4:Y:S04]  /*1a630*/  LDL R38, [R1+0x558] ;  /* 0x0005580001267983 */ /* 0x000f280000100800 */
[----:B------:R1:W-:Y:S04]  /*1a640*/  STL [R1+0xb24], R5 ;  /* 0x000b240501007387 */ /* 0x0003e80000100800 */
[----:B------:R-:W4:Y:S04]  /*1a650*/  LDL R43, [R1+0x55c] ;  /* 0x00055c00012b7983 */ /* 0x000f280000100800 */
[----:B------:R-:W4:Y:S01]  /*1a660*/  LDL R37, [R1+0x560] ;  /* 0x0005600001257983 */ /* 0x000f220000100800 */
[----:B0-----:R-:W-:-:S02]  /*1a670*/  @P2 IMAD.MOV.U32 R33, RZ, RZ, R45 ;  /* 0x000000ffff212224 */ /* 0x001fc400078e002d */
[----:B------:R-:W-:-:S05]  /*1a680*/  @P2 IMAD.MOV.U32 R32, RZ, RZ, R44 ;  /* 0x000000ffff202224 */ /* 0x000fca00078e002c */
[----:B------:R2:W4:Y:S01]  /*1a690*/  @P2 LDG.E.U8 R144, desc[UR14][R32.64] ;  /* 0x0000000e20902981 */ /* 0x000522000c1e1100 */
[----:B------:R-:W-:Y:S02]  /*1a6a0*/  ISETP.GT.AND P3, PT, R31, 0x30, PT ;  /* 0x000000301f00780c */ /* 0x000fe40003f64270 */
[----:B------:R-:W-:Y:S02]  /*1a6b0*/  PRMT R132, RZ, 0x7610, R132 ;  /* 0x00007610ff847816 */ /* 0x000fe40000000084 */
[----:B-1----:R-:W-:Y:S01]  /*1a6c0*/  PRMT R5, RZ, 0x7610, R5 ;  /* 0x00007610ff057816 */ /* 0x002fe20000000005 */
[----:B--2---:R-:W-:Y:S02]  /*1a6d0*/  @P2 IMAD.MOV.U32 R32, RZ, RZ, R39 ;  /* 0x000000ffff202224 */ /* 0x004fe400078e0027 */
        /* <DEDUP_REMOVED lines=10> */
[----:B----4-:R1:W-:Y:S01]  /*1a780*/  STL [R1+0xb2c], R14 ;  /* 0x000b2c0e01007387 */ /* 0x0103e20000100800 */
[----:B0-----:R-:W-:Y:S01]  /*1a790*/  @P3 IMAD.MOV.U32 R33, RZ, RZ, R41 ;  /* 0x000000ffff213224 */ /* 0x001fe200078e0029 */
[----:B-1----:R-:W-:Y:S01]  /*1a7a0*/  PRMT R14, RZ, 0x7610, R14 ;  /* 0x00007610ff0e7816 */ /* 0x002fe2000000000e */
[----:B------:R-:W-:-:S05]  /*1a7b0*/  @P3 IMAD.MOV.U32 R32, RZ, RZ, R38 ;  /* 0x000000ffff203224 */ /* 0x000fca00078e0026 */
[----:B------:R0:W4:Y:S02]  /*1a7c0*/  @P3 LDG.E.U8 R14, desc[UR14][R32.64] ;  /* 0x0000000e200e3981 */ /* 0x000124000c1e1100 */
[----:B0-----:R-:W-:Y:S02]  /*1a7d0*/  @P4 IMAD.MOV.U32 R33, RZ, RZ, R43 ;  /* 0x000000ffff214224 */ /* 0x001fe400078e002b */
[----:B------:R-:W-:-:S05]  /*1a7e0*/  @P4 IMAD.MOV.U32 R32, RZ, RZ, R37 ;  /* 0x000000ffff204224 */ /* 0x000fca00078e0025 */
[----:B------:R3:W4:Y:S04]  /*1a7f0*/  @P4 LDG.E.U8 R19, desc[UR14][R32.64] ;  /* 0x0000000e20134981 */ /* 0x000728000c1e1100 */
[----:B------:R-:W-:Y:S04]  /*1a800*/  STL [R1+0xb30], R144 ;  /* 0x000b309001007387 */ /* 0x000fe80000100800 */
[----:B------:R-:W4:Y:S04]  /*1a810*/  LDL R40, [R1+0x56c] ;  /* 0x00056c0001287983 */ /* 0x000f280000100800 */
[----:B------:R-:W4:Y:S04]  /*1a820*/  LDL R39, [R1+0x570] ;  /* 0x0005700001277983 */ /* 0x000f280000100800 */
[----:B--2---:R-:W-:Y:S04]  /*1a830*/  STL [R1+0xb34], R132 ;  /* 0x000b348401007387 */ /* 0x004fe80000100800 */
[----:B------:R-:W2:Y:S04]  /*1a840*/  LDL R42, [R1+0x574] ;  /* 0x00057400012a7983 */ /* 0x000ea80000100800 */
[----:B------:R-:W2:Y:S04]  /*1a850*/  LDL R34, [R1+0x578] ;  /* 0x0005780001227983 */ /* 0x000ea80000100800 */
[----:B------:R-:W-:Y:S04]  /*1a860*/  STL [R1+0xb38], R5 ;  /* 0x000b380501007387 */ /* 0x000fe80000100800 */
[----:B------:R-:W2:Y:S04]  /*1a870*/  LDL R41, [R1+0x57c] ;  /* 0x00057c0001297983 */ /* 0x000ea80000100800 */
[----:B------:R-:W2:Y:S01]  /*1a880*/  LDL R38, [R1+0x580] ;  /* 0x0005800001267983 */ /* 0x000ea20000100800 */
[----:B------:R-:W-:-:S02]  /*1a890*/  ISETP.GT.AND P2, PT, R31, 0x32, PT ;  /* 0x000000321f00780c */ /* 0x000fc40003f44270 */
[----:B------:R-:W-:Y:S02]  /*1a8a0*/  PRMT R4, RZ, 0x7610, R4 ;  /* 0x00007610ff047816 */ /* 0x000fe40000000004 */
[----:B------:R-:W-:Y:S01]  /*1a8b0*/  PRMT R16, RZ, 0x7610, R16 ;  /* 0x00007610ff107816 */ /* 0x000fe20000000010 */
[----:B---3--:R-:W-:Y:S02]  /*1a8c0*/  @P4 IMAD.MOV.U32 R33, RZ, RZ, R36 ;  /* 0x000000ffff214224 */ /* 0x008fe400078e0024 */
[----:B------:R-:W-:-:S05]  /*1a8d0*/  @P4 IMAD.MOV.U32 R32, RZ, RZ, R35 ;  /* 0x000000ffff204224 */ /* 0x000fca00078e0023 */
[----:B------:R0:W3:Y:S04]  /*1a8e0*/  @P4 LDG.E.U8 R4, desc[UR14][R32.64] ;  /* 0x0000000e20044981 */ /* 0x0000e8000c1e1100 */
[----:B----4-:R1:W-:Y:S04]  /*1a8f0*/  STL [R1+0xb3c], R14 ;  /* 0x000b3c0e01007387 */ /* 0x0103e80000100800 */
[----:B------:R-:W4:Y:S04]  /*1a900*/  LDL R37, [R1+0x584] ;  /* 0x0005840001257983 */ /* 0x000f280000100800 */
[----:B-1----:R-:W4:Y:S04]  /*1a910*/  LDL R14, [R1+0x588] ;  /* 0x00058800010e7983 */ /* 0x002f280000100800 */
        /* <DEDUP_REMOVED lines=8> */
[----:B------:R-:W-:Y:S01]  /*1a9a0*/  PRMT R15, RZ, 0x7610, R15 ;  /* 0x00007610ff0f7816 */ /* 0x000fe2000000000f */
[----:B--2---:R-:W-:Y:S02]  /*1a9b0*/  @P2 IMAD.MOV.U32 R33, RZ, RZ, R42 ;  /* 0x000000ffff212224 */ /* 0x004fe400078e002a */
[----:B------:R-:W-:-:S05]  /*1a9c0*/  @P2 IMAD.MOV.U32 R32, RZ, RZ, R34 ;  /* 0x000000ffff202224 */ /* 0x000fca00078e0022 */
[----:B------:R0:W2:Y:S01]  /*1a9d0*/  @P2 LDG.E.U8 R2, desc[UR14][R32.64] ;  /* 0x0000000e20022981 */ /* 0x0000a2000c1e1100 */
[----:B------:R-:W-:Y:S01]  /*1a9e0*/  ISETP.GT.AND P4, PT, R31, 0x34, PT ;  /* 0x000000341f00780c */ /* 0x000fe20003f84270 */
[----:B0-----:R-:W-:Y:S02]  /*1a9f0*/  @P3 IMAD.MOV.U32 R33, RZ, RZ, R41 ;  /* 0x000000ffff213224 */ /* 0x001fe400078e0029 */
[----:B------:R-:W-:-:S05]  /*1aa00*/  @P3 IMAD.MOV.U32 R32, RZ, RZ, R38 ;  /* 0x000000ffff203224 */ /* 0x000fca00078e0026 */
[----:B------:R4:W2:Y:S01]  /*1aa10*/  @P3 LDG.E.U8 R15, desc[UR14][R32.64] ;  /* 0x0000000e200f3981 */ /* 0x0008a2000c1e1100 */
[----:B------:R-:W-:Y:S02]  /*1aa20*/  PRMT R20, RZ, 0x7610, R20 ;  /* 0x00007610ff147816 */ /* 0x000fe40000000014 */
[----:B------:R-:W-:Y:S01]  /*1aa30*/  PRMT R18, RZ, 0x7610, R18 ;  /* 0x00007610ff127816 */ /* 0x000fe20000000012 */
[----:B---3--:R0:W-:Y:S04]  /*1aa40*/  STL [R1+0xb44], R4 ;  /* 0x000b440401007387 */ /* 0x0081e80000100800 */
[----:B------:R-:W3:Y:S04]  /*1aa50*/  LDL R40, [R1+0x594] ;  /* 0x0005940001287983 */ /* 0x000ee80000100800 */
[----:B------:R-:W3:Y:S01]  /*1aa60*/  LDL R39, [R1+0x598] ;  /* 0x0005980001277983 */ /* 0x000ee20000100800 */
[----:B----4-:R-:W-:-:S02]  /*1aa70*/  @P3 IMAD.MOV.U32 R33, RZ, RZ, R37 ;  /* 0x000000ffff213224 */ /* 0x010fc400078e0025 */
[----:B------:R-:W-:-:S05]  /*1aa80*/  @P3 IMAD.MOV.U32 R32, RZ, RZ, R14 ;  /* 0x000000ffff203224 */ /* 0x000fca00078e000e */
[----:B------:R4:W3:Y:S02]  /*1aa90*/  @P3 LDG.E.U8 R20, desc[UR14][R32.64] ;  /* 0x0000000e20143981 */ /* 0x0008e4000c1e1100 */
[----:B----4-:R-:W-:Y:S02]  /*1aaa0*/  @P4 IMAD.MOV.U32 R32, RZ, RZ, R35 ;  /* 0x000000ffff204224 */ /* 0x010fe400078e0023 */
[----:B------:R-:W-:-:S05]  /*1aab0*/  @P4 IMAD.MOV.U32 R33, RZ, RZ, R36 ;  /* 0x000000ffff214224 */ /* 0x000fca00078e0024 */
[----:B------:R3:W4:Y:S04]  /*1aac0*/  @P4 LDG.E.U8 R18, desc[UR14][R32.64] ;  /* 0x0000000e20124981 */ /* 0x000728000c1e1100 */
[----:B------:R-:W-:Y:S04]  /*1aad0*/  STL [R1+0xb48], R16 ;  /* 0x000b481001007387 */ /* 0x000fe80000100800 */
[----:B------:R-:W4:Y:S04]  /*1aae0*/  LDL R34, [R1+0x59c] ;  /* 0x00059c0001227983 */ /* 0x000f280000100800 */
[----:B-1----:R-:W4:Y:S04]  /*1aaf0*/  LDL R19, [R1+0x5a0] ;  /* 0x0005a00001137983 */ /* 0x002f280000100800 */
[----:B0-----:R-:W4:Y:S04]  /*1ab00*/  LDL R4, [R1+0x5a8] ;  /* 0x0005a80001047983 */ /* 0x001f280000100800 */
[----:B------:R-:W4:Y:S04]  /*1ab10*/  LDL R5, [R1+0x5a4] ;  /* 0x0005a40001057983 */ /* 0x000f280000100800 */
[----:B--2---:R-:W-:Y:S01]  /*1ab20*/  STL [R1+0xb4c], R2 ;  /* 0x000b4c0201007387 */ /* 0x004fe20000100800 */
[----:B------:R-:W-:-:S03]  /*1ab30*/  ISETP.GT.AND P2, PT, R31, 0x35, PT ;  /* 0x000000351f00780c */ /* 0x000fc60003f44270 */
[----:B------:R0:W-:Y:S04]  /*1ab40*/  STL [R1+0xb50], R15 ;  /* 0x000b500f01007387 */ /* 0x0001e80000100800 */
[----:B------:R-:W2:Y:S04]  /*1ab50*/  LDL R38, [R1+0x5ac] ;  /* 0x0005ac0001267983 */ /* 0x000ea80000100800 */
[----:B------:R-:W2:Y:S04]  /*1ab60*/  LDL R37, [R1+0x5b0] ;  /* 0x0005b00001257983 */ /* 0x000ea80000100800 */
[----:B0-----:R-:W2:Y:S04]  /*1ab70*/  LDL R15, [R1+0x5b4] ;  /* 0x0005b400010f7983 */ /* 0x001ea80000100800 */
[----:B------:R-:W2:Y:S01]  /*1ab80*/  LDL R14, [R1+0x5b8] ;  /* 0x0005b800010e7983 */ /* 0x000ea20000100800 */
[----:B------:R-:W-:-:S02]  /*1ab90*/  PRMT R17, RZ, 0x7610, R17 ;  /* 0x00007610ff117816 */ /* 0x000fc40000000011 */
[----:B------:R-:W-:Y:S01]  /*1aba0*/  PRMT R8, RZ, 0x7610, R8 ;  /* 0x00007610ff087816 */ /* 0x000fe20000000008 */
[----:B---3--:R-:W-:Y:S02]  /*1abb0*/  @P4 IMAD.MOV.U32 R33, RZ, RZ, R40 ;  /* 0x000000ffff214224 */ /* 0x008fe400078e0028 */
[----:B------:R-:W-:-:S05]  /*1abc0*/  @P4 IMAD.MOV.U32 R32, RZ, RZ, R39 ;  /* 0x000000ffff204224 */ /* 0x000fca00078e0027 */
[----:B------:R0:W3:Y:S04]  /*1abd0*/  @P4 LDG.E.U8 R17, desc[UR14][R32.64] ;  /* 0x0000000e20114981 */ /* 0x0000e8000c1e1100 */
[----:B------:R1:W-:Y:S04]  /*1abe0*/  STL [R1+0xb54], R20 ;  /* 0x000b541401007387 */ /* 0x0003e80000100800 */
[----:B------:R-:W3:Y:S04]  /*1abf0*/  LDL R36, [R1+0x5bc] ;  /* 0x0005bc0001247983 */ /* 0x000ee80000100800 */
[----:B------:R-:W3:Y:S04]  /*1ac00*/  LDL R35, [R1+0x5c0] ;  /* 0x0005c00001237983 */ /* 0x000ee80000100800 */
[----:B----4-:R4:W-:Y:S04]  /*1ac10*/  STL [R1+0xb58], R18 ;  /* 0x000b581201007387 */ /* 0x0109e80000100800 */
[----:B------:R-:W3:Y:S04]  /*1ac20*/  LDL R16, [R1+0x5c4] ;  /* 0x0005c40001107983 */ /* 0x000ee80000100800 */
[----:B------:R-:W3:Y:S01]  /*1ac30*/  LDL R2, [R1+0x5c8] ;  /* 0x0005c80001027983 */ /* 0x000ee20000100800 */
[----:B0-----:R-:W-:-:S03]  /*1ac40*/  @P2 IMAD.MOV.U32 R33, RZ, RZ, R34 ;  /* 0x000000ffff212224 */ /* 0x001fc600078e0022 */
[----:B-1----:R-:W3:Y:S01]  /*1ac50*/  LDL R20, [R1+0x5d0] ;  /* 0x0005d00001147983 */ /* 0x002ee20000100800 */
[----:B------:R-:W-:-:S03]  /*1ac60*/  @P2 IMAD.MOV.U32 R32, RZ, RZ, R19 ;  /* 0x000000ffff202224 */ /* 0x000fc600078e0013 */
[----:B------:R-:W3:Y:S04]  /*1ac70*/  LDL R34, [R1+0x5cc] ;  /* 0x0005cc0001227983 */ /* 0x000ee80000100800 */
[----:B------:R0:W3:Y:S01]  /*1ac80*/  @P2 LDG.E.U8 R8, desc[UR14][R32.64] ;  /* 0x0000000e20082981 */ /* 0x0000e2000c1e1100 */
[C---:B------:R-:W-:Y:S02]  /*1ac90*/  ISETP.GT.AND P3, PT, R31.reuse, 0x36, PT ;  /* 0x000000361f00780c */ /* 0x040fe40003f64270 */
[----:B------:R-:W-:Y:S01]  /*1aca0*/  PRMT R10, RZ, 0x7610, R10 ;  /* 0x00007610ff0a7816 */ /* 0x000fe2000000000a */
[----:B------:R-:W3:Y:S01]  /*1acb0*/  LDL R19, [R1+0x5dc] ;  /* 0x0005dc0001137983 */ /* 0x000ee20000100800 */
[----:B------:R-:W-:Y:S02]  /*1acc0*/  ISETP.GT.AND P4, PT, R31, 0x37, PT ;  /* 0x000000371f00780c */ /* 0x000fe40003f84270 */
[----:B------:R-:W-:Y:S01]  /*1acd0*/  PRMT R11, RZ, 0x7610, R11 ;  /* 0x00007610ff0b7816 */ /* 0x000fe2000000000b */
[----:B----4-:R-:W4:Y:S01]  /*1ace0*/  LDL R18, [R1+0x5e0] ;  /* 0x0005e00001127983 */ /* 0x010f220000100800 */
[----:B0-----:R-:W-:-:S03]  /*1acf0*/  @P2 IMAD.MOV.U32 R32, RZ, RZ, R4 ;  /* 0x000000ffff202224 */ /* 0x001fc600078e0004 */
[----:B------:R-:W4:Y:S01]  /*1ad00*/  LDL R4, [R1+0x5d8] ;  /* 0x0005d80001047983 */ /* 0x000f220000100800 */
[----:B------:R-:W-:-:S03]  /*1ad10*/  @P2 IMAD.MOV.U32 R33, RZ, RZ, R5 ;  /* 0x000000ffff212224 */ /* 0x000fc600078e0005 */
[----:B------:R-:W4:Y:S04]  /*1ad20*/  LDL R5, [R1+0x5d4] ;  /* 0x0005d40001057983 */ /* 0x000f280000100800 */
[----:B------:R2:W4:Y:S01]  /*1ad30*/  @P2 LDG.E.U8 R10, desc[UR14][R32.64] ;  /* 0x0000000e200a2981 */ /* 0x000522000c1e1100 */
[----:B------:R-:W-:Y:S02]  /*1ad40*/  PRMT R12, RZ, 0x7610, R12 ;  /* 0x00007610ff0c7816 */ /* 0x000fe4000000000c */
[----:B------:R-:W-:Y:S01]  /*1ad50*/  PRMT R30, RZ, 0x7610, R30 ;  /* 0x00007610ff1e7816 */ /* 0x000fe2000000001e */
[----:B------:R-:W4:Y:S01]  /*1ad60*/  LDL R43, [R1+0x7ac] ;  /* 0x0007ac00012b7983 */ /* 0x000f220000100800 */
[----:B------:R-:W-:Y:S02]  /*1ad70*/  PRMT R29, RZ, 0x7610, R29 ;  /* 0x00007610ff1d7816 */ /* 0x000fe4000000001d */
[----:B------:R-:W-:Y:S01]  /*1ad80*/  PRMT R13, RZ, 0x7610, R13 ;  /* 0x00007610ff0d7816 */ /* 0x000fe2000000000d */
[----:B------:R-:W4:Y:S01]  /*1ad90*/  LDL R42, [R1+0x7b0] ;  /* 0x0007b000012a7983 */ /* 0x000f220000100800 */
[----:B--2---:R-:W-:-:S02]  /*1ada0*/  @P3 IMAD.MOV.U32 R32, RZ, RZ, R37 ;  /* 0x000000ffff203224 */ /* 0x004fc400078e0025 */
[----:B------:R-:W-:Y:S01]  /*1adb0*/  @P3 IMAD.MOV.U32 R33, RZ, RZ, R38 ;  /* 0x000000ffff213224 */ /* 0x000fe200078e0026 */
[----:B------:R-:W-:Y:S01]  /*1adc0*/  ISETP.GT.AND P2, PT, R31, 0x38, PT ;  /* 0x000000381f00780c */ /* 0x000fe20003f44270 */
[----:B------:R-:W2:Y:S04]  /*1add0*/  LDL R38, [R1+0x5ec] ;  /* 0x0005ec0001267983 */ /* 0x000ea80000100800 */
[----:B------:R0:W2:Y:S04]  /*1ade0*/  @P3 LDG.E.U8 R11, desc[UR14][R32.64] ;  /* 0x0000000e200b3981 */ /* 0x0000a8000c1e1100 */
[----:B------:R-:W2:Y:S01]  /*1adf0*/  LDL R37, [R1+0x5f0] ;  /* 0x0005f00001257983 */ /* 0x000ea20000100800 */
[----:B------:R-:W-:-:S02]  /*1ae00*/  PRMT R21, RZ, 0x7610, R21 ;  /* 0x00007610ff157816 */ /* 0x000fc40000000015 */
[----:B------:R-:W-:Y:S01]  /*1ae10*/  PRMT R0, RZ, 0x7610, R0 ;  /* 0x00007610ff007816 */ /* 0x000fe20000000000 */
[----:B------:R-:W2:Y:S01]  /*1ae20*/  LDL R45, [R1+0x7bc] ;  /* 0x0007bc00012d7983 */ /* 0x000ea20000100800 */
[----:B0-----:R-:W-:Y:S02]  /*1ae30*/  @P3 IMAD.MOV.U32 R32, RZ, RZ, R14 ;  /* 0x000000ffff203224 */ /* 0x001fe400078e000e */
[----:B------:R-:W-:Y:S01]  /*1ae40*/  @P3 IMAD.MOV.U32 R33, RZ, RZ, R15 ;  /* 0x000000ffff213224 */ /* 0x000fe200078e000f */
[----:B------:R-:W2:Y:S04]  /*1ae50*/  LDL R14, [R1+0x5e8] ;  /* 0x0005e800010e7983 */ /* 0x000ea80000100800 */
[----:B------:R-:W2:Y:S04]  /*1ae60*/  LDL R15, [R1+0x5e4] ;  /* 0x0005e400010f7983 */ /* 0x000ea80000100800 */
[----:B------:R3:W2:Y:S01]  /*1ae70*/  @P3 LDG.E.U8 R12, desc[UR14][R32.64] ;  /* 0x0000000e200c3981 */ /* 0x0006a2000c1e1100 */
[----:B------:R-:W-:-:S02]  /*1ae80*/  PRMT R22, RZ, 0x7610, R22 ;  /* 0x00007610ff167816 */ /* 0x000fc40000000016 */
[----:B------:R-:W-:Y:S01]  /*1ae90*/  PRMT R160, RZ, 0x7610, R160 ;  /* 0x00007610ffa07816 */ /* 0x000fe200000000a0 */
[----:B------:R-:W2:Y:S01]  /*1aea0*/  LDL R44, [R1+0x7c0] ;  /* 0x0007c000012c7983 */ /* 0x000ea20000100800 */
[----:B------:R-:W-:Y:S02]  /*1aeb0*/  PRMT R23, RZ, 0x7610, R23 ;  /* 0x00007610ff177816 */ /* 0x000fe40000000017 */
[----:B------:R-:W-:Y:S01]  /*1aec0*/  PRMT R6, RZ, 0x7610, R6 ;  /* 0x00007610ff067816 */ /* 0x000fe20000000006 */
[----:B------:R-:W2:Y:S01]  /*1aed0*/  LDL R48, [R1+0x7d4] ;  /* 0x0007d40001307983 */ /* 0x000ea20000100800 */
[----:B------:R-:W-:Y:S02]  /*1aee0*/  PRMT R24, RZ, 0x7610, R24 ;  /* 0x00007610ff187816 */ /* 0x000fe40000000018 */
[----:B------:R-:W-:Y:S01]  /*1aef0*/  PRMT R3, RZ, 0x7610, R3 ;  /* 0x00007610ff037816 */ /* 0x000fe20000000003 */
[----:B------:R-:W2:Y:S01]  /*1af00*/  LDL R51, [R1+0x7ec] ;  /* 0x0007ec0001337983 */ /* 0x000ea20000100800 */
        /* <DEDUP_REMOVED lines=30> */
[----:B---3--:R-:W-:-:S03]  /*1b0f0*/  @P4 IMAD.MOV.U32 R33, RZ, RZ, R36 ;  /* 0x000000ffff214224 */ /* 0x008fc600078e0024 */
[----:B------:R-:W3:Y:S01]  /*1b100*/  LDL R36, [R1+0x5fc] ;  /* 0x0005fc0001247983 */ /* 0x000ee20000100800 */
[----:B------:R-:W-:-:S03]  /*1b110*/  @P4 IMAD.MOV.U32 R32, RZ, RZ, R35 ;  /* 0x000000ffff204224 */ /* 0x000fc600078e0023 */
[----:B------:R-:W3:Y:S04]  /*1b120*/  LDL R35, [R1+0x600] ;  /* 0x0006000001237983 */ /* 0x000ee80000100800 */
[----:B------:R0:W3:Y:S02]  /*1b130*/  @P4 LDG.E.U8 R30, desc[UR14][R32.64] ;  /* 0x0000000e201e4981 */ /* 0x0000e4000c1e1100 */
[----:B0-----:R-:W-:Y:S02]  /*1b140*/  @P4 IMAD.MOV.U32 R33, RZ, RZ, R16 ;  /* 0x000000ffff214224 */ /* 0x001fe400078e0010 */
[----:B------:R-:W-:Y:S01]  /*1b150*/  @P4 IMAD.MOV.U32 R32, RZ, RZ, R2 ;  /* 0x000000ffff204224 */ /* 0x000fe200078e0002 */
[----:B------:R-:W3:Y:S04]  /*1b160*/  LDL R16, [R1+0x5f4] ;  /* 0x0005f40001107983 */ /* 0x000ee80000100800 */
[----:B------:R-:W3:Y:S04]  /*1b170*/  LDL R2, [R1+0x5f8] ;  /* 0x0005f80001027983 */ /* 0x000ee80000100800 */
[----:B------:R0:W3:Y:S02]  /*1b180*/  @P4 LDG.E.U8 R29, desc[UR14][R32.64] ;  /* 0x0000000e201d4981 */ /* 0x0000e4000c1e1100 */
[----:B0-----:R-:W-:-:S02]  /*1b190*/  @P2 IMAD.MOV.U32 R32, RZ, RZ, R20 ;  /* 0x000000ffff202224 */ /* 0x001fc400078e0014 */
[----:B------:R-:W-:Y:S01]  /*1b1a0*/  @P2 IMAD.MOV.U32 R33, RZ, RZ, R34 ;  /* 0x000000ffff212224 */ /* 0x000fe200078e0022 */
[C---:B------:R-:W-:Y:S01]  /*1b1b0*/  ISETP.GT.AND P3, PT, R31.reuse, 0x39, PT ;  /* 0x000000391f00780c */ /* 0x040fe20003f64270 */
[----:B------:R-:W3:Y:S04]  /*1b1c0*/  LDL R34, [R1+0x60c] ;  /* 0x00060c0001227983 */ /* 0x000ee80000100800 */
[----:B------:R4:W3:Y:S01]  /*1b1d0*/  @P2 LDG.E.U8 R13, desc[UR14][R32.64] ;  /* 0x0000000e200d2981 */ /* 0x0008e2000c1e1100 */
[----:B------:R-:W-:-:S03]  /*1b1e0*/  ISETP.GT.AND P4, PT, R31, 0x3a, PT ;  /* 0x0000003a1f00780c */ /* 0x000fc60003f84270 */
[----:B------:R-:W3:Y:S01]  /*1b1f0*/  LDL R20, [R1+0x610] ;  /* 0x0006100001147983 */ /* 0x000ee20000100800 */
[----:B----4-:R-:W-:-:S03]  /*1b200*/  @P2 IMAD.MOV.U32 R32, RZ, RZ, R4 ;  /* 0x000000ffff202224 */ /* 0x010fc600078e0004 */
[----:B------:R-:W4:Y:S01]  /*1b210*/  LDL R4, [R1+0x608] ;  /* 0x0006080001047983 */ /* 0x000f220000100800 */
[----:B------:R-:W-:-:S03]  /*1b220*/  @P2 IMAD.MOV.U32 R33, RZ, RZ, R5 ;  /* 0x000000ffff212224 */ /* 0x000fc600078e0005 */
[----:B------:R-:W4:Y:S04]  /*1b230*/  LDL R5, [R1+0x604] ;  /* 0x0006040001057983 */ /* 0x000f280000100800 */
[----:B------:R0:W4:Y:S02]  /*1b240*/  @P2 LDG.E.U8 R21, desc[UR14][R32.64] ;  /* 0x0000000e20152981 */ /* 0x000124000c1e1100 */
[----:B0-----:R-:W-:Y:S02]  /*1b250*/  @P3 IMAD.MOV.U32 R32, RZ, RZ, R18 ;  /* 0x000000ffff203224 */ /* 0x001fe400078e0012 */
[----:B------:R-:W-:Y:S01]  /*1b260*/  @P3 IMAD.MOV.U32 R33, RZ, RZ, R19 ;  /* 0x000000ffff213224 */ /* 0x000fe200078e0013 */
[----:B------:R-:W-:Y:S01]  /*1b270*/  ISETP.GT.AND P2, PT, R31, 0x3b, PT ;  /* 0x0000003b1f00780c */ /* 0x000fe20003f44270 */
[----:B------:R-:W4:Y:S04]  /*1b280*/  LDL R19, [R1+0x61c] ;  /* 0x00061c0001137983 */ /* 0x000f280000100800 */
[----:B------:R2:W4:Y:S04]  /*1b290*/  @P3 LDG.E.U8 R0, desc[UR14][R32.64] ;  /* 0x0000000e20003981 */ /* 0x000528000c1e1100 */
[----:B------:R-:W4:Y:S01]  /*1b2a0*/  LDL R18, [R1+0x620] ;  /* 0x0006200001127983 */ /* 0x000f220000100800 */
[----:B--2---:R-:W-:-:S02]  /*1b2b0*/  @P3 IMAD.MOV.U32 R32, RZ, RZ, R14 ;  /* 0x000000ffff203224 */ /* 0x004fc400078e000e */
[----:B------:R-:W-:Y:S01]  /*1b2c0*/  @P3 IMAD.MOV.U32 R33, RZ, RZ, R15 ;  /* 0x000000ffff213224 */ /* 0x000fe200078e000f */
[----:B------:R-:W2:Y:S04]  /*1b2d0*/  LDL R14, [R1+0x618] ;  /* 0x00061800010e7983 */ /* 0x000ea80000100800 */
[----:B------:R-:W2:Y:S04]  /*1b2e0*/  LDL R15, [R1+0x614] ;  /* 0x00061400010f7983 */ /* 0x000ea80000100800 */
[----:B------:R0:W2:Y:S02]  /*1b2f0*/  @P3 LDG.E.U8 R22, desc[UR14][R32.64] ;  /* 0x0000000e20163981 */ /* 0x0000a4000c1e1100 */
[----:B0-----:R-:W-:-:S02]  /*1b300*/  @P4 IMAD.MOV.U32 R32, RZ, RZ, R37 ;  /* 0x000000ffff204224 */ /* 0x001fc400078e0025 */
[----:B------:R-:W-:Y:S01]  /*1b310*/  @P4 IMAD.MOV.U32 R33, RZ, RZ, R38 ;  /* 0x000000ffff214224 */ /* 0x000fe200078e0026 */
[----:B------:R-:W2:Y:S04]  /*1b320*/  LDL R37, [R1+0x630] ;  /* 0x0006300001257983 */ /* 0x000ea80000100800 */
[----:B------:R3:W2:Y:S04]  /*1b330*/  @P4 LDG.E.U8 R160, desc[UR14][R32.64] ;  /* 0x0000000e20a04981 */ /* 0x0006a8000c1e1100 */
        /* <DEDUP_REMOVED lines=24> */
[----:B--2---:R-:W-:-:S03]  /*1b4c0*/  @P3 IMAD.MOV.U32 R32, RZ, RZ, R14 ;  /* 0x000000ffff203224 */ /* 0x004fc600078e000e */
[----:B------:R-:W2:Y:S01]  /*1b4d0*/  LDL R14, [R1+0x648] ;  /* 0x00064800010e7983 */ /* 0x000ea20000100800 */
[----:B------:R-:W-:-:S03]  /*1b4e0*/  @P3 IMAD.MOV.U32 R33, RZ, RZ, R15 ;  /* 0x000000ffff213224 */ /* 0x000fc600078e000f */
[----:B------:R-:W2:Y:S04]  /*1b4f0*/  LDL R15, [R1+0x644] ;  /* 0x00064400010f7983 */ /* 0x000ea80000100800 */
[----:B------:R0:W2:Y:S02]  /*1b500*/  @P3 LDG.E.U8 R25, desc[UR14][R32.64] ;  /* 0x0000000e20193981 */ /* 0x0000a4000c1e1100 */
[----:B0-----:R-:W-:Y:S02]  /*1b510*/  @P4 IMAD.MOV.U32 R32, RZ, RZ, R18 ;  /* 0x000000ffff204224 */ /* 0x001fe400078e0012 */
        /* <DEDUP_REMOVED lines=97> */
[----:B------:R0:W2:Y:S01]  /*1bb30*/  @P3 LDG.E.U8 R136, desc[UR14][R32.64] ;  /* 0x0000000e20883981 */ /* 0x0000a2000c1e1100 */
[----:B------:R-:W-:Y:S01]  /*1bb40*/  PRMT R131, RZ, 0x7610, R131 ;  /* 0x00007610ff837816 */ /* 0x000fe20000000083 */
[----:B0-----:R-:W-:Y:S02]  /*1bb50*/  @P4 IMAD.MOV.U32 R32, RZ, RZ, R37 ;  /* 0x000000ffff204224 */ /* 0x001fe400078e0025 */
[----:B------:R-:W-:Y:S01]  /*1bb60*/  @P4 IMAD.MOV.U32 R33, RZ, RZ, R38 ;  /* 0x000000ffff214224 */ /* 0x000fe200078e0026 */
[----:B------:R-:W-:Y:S01]  /*1bb70*/  PRMT R129, RZ, 0x7610, R129 ;  /* 0x00007610ff817816 */ /* 0x000fe20000000081 */
        /* <DEDUP_REMOVED lines=10> */
[----:B------:R-:W-:Y:S01]  /*1bc20*/  ISETP.GT.AND P3, PT, R31, 0x48, PT ;  /* 0x000000481f00780c */ /* 0x000fe20003f64270 */
[----:B------:R-:W3:Y:S04]  /*1bc30*/  LDL R36, [R1+0x6fc] ;  /* 0x0006fc0001247983 */ /* 0x000ee80000100800 */
[----:B------:R4:W3:Y:S01]  /*1bc40*/  @P2 LDG.E.U8 R129, desc[UR14][R32.64] ;  /* 0x0000000e20812981 */ /* 0x0008e2000c1e1100 */
[----:B------:R-:W-:-:S02]  /*1bc50*/  PRMT R127, RZ, 0x7610, R127 ;  /* 0x00007610ff7f7816 */ /* 0x000fc4000000007f */
[----:B------:R-:W-:Y:S01]  /*1bc60*/  ISETP.GT.AND P4, PT, R31, 0x49, PT ;  /* 0x000000491f00780c */ /* 0x000fe20003f84270 */
[----:B------:R-:W3:Y:S01]  /*1bc70*/  LDL R35, [R1+0x700] ;  /* 0x0007000001237983 */ /* 0x000ee20000100800 */
[----:B----4-:R-:W-:-:S03]  /*1bc80*/  @P2 IMAD.MOV.U32 R32, RZ, RZ, R4 ;  /* 0x000000ffff202224 */ /* 0x010fc600078e0004 */
[----:B------:R-:W4:Y:S01]  /*1bc90*/  LDL R4, [R1+0x6f8] ;  /* 0x0006f80001047983 */ /* 0x000f220000100800 */
[----:B------:R-:W-:-:S03]  /*1bca0*/  @P2 IMAD.MOV.U32 R33, RZ, RZ, R5 ;  /* 0x000000ffff212224 */ /* 0x000fc600078e0005 */
[----:B------:R-:W4:Y:S01]  /*1bcb0*/  LDL R5, [R1+0x6f4] ;  /* 0x0006f40001057983 */ /* 0x000f220000100800 */
[----:B------:R-:W-:-:S03]  /*1bcc0*/  PRMT R124, RZ, 0x7610, R124 ;  /* 0x00007610ff7c7816 */ /* 0x000fc6000000007c */
[----:B------:R0:W4:Y:S01]  /*1bcd0*/  @P2 LDG.E.U8 R127, desc[UR14][R32.64] ;  /* 0x0000000e207f2981 */ /* 0x000122000c1e1100 */
[----:B------:R-:W-:Y:S01]  /*1bce0*/  PRMT R122, RZ, 0x7610, R122 ;  /* 0x00007610ff7a7816 */ /* 0x000fe2000000007a */
[----:B0-----:R-:W-:Y:S02]  /*1bcf0*/  @P3 IMAD.MOV.U32 R32, RZ, RZ, R20 ;  /* 0x000000ffff203224 */ /* 0x001fe400078e0014 */
[----:B------:R-:W-:Y:S01]  /*1bd00*/  @P3 IMAD.MOV.U32 R33, RZ, RZ, R34 ;  /* 0x000000ffff213224 */ /* 0x000fe200078e0022 */
[----:B------:R-:W-:Y:S01]  /*1bd10*/  ISETP.GT.AND P2, PT, R31, 0x4a, PT ;  /* 0x0000004a1f00780c */ /* 0x000fe20003f44270 */
[----:B------:R-:W4:Y:S04]  /*1bd20*/  LDL R34, [R1+0x70c] ;  /* 0x00070c0001227983 */ /* 0x000f280000100800 */
[----:B------:R2:W4:Y:S01]  /*1bd30*/  @P3 LDG.E.U8 R124, desc[UR14][R32.64] ;  /* 0x0000000e207c3981 */ /* 0x000522000c1e1100 */
[----:B------:R-:W-:-:S03]  /*1bd40*/  PRMT R120, RZ, 0x7610, R120 ;  /* 0x00007610ff787816 */ /* 0x000fc60000000078 */
        /* <DEDUP_REMOVED lines=38> */
[----:B------:R-:W-:-:S02]  /*1bfb0*/  PRMT R108, RZ, 0x7610, R108 ;  /* 0x00007610ff6c7816 */ /* 0x000fc4000000006c */
[----:B------:R-:W-:Y:S01]  /*1bfc0*/  PRMT R106, RZ, 0x7610, R106 ;  /* 0x00007610ff6a7816 */ /* 0x000fe2000000006a */
        /* <DEDUP_REMOVED lines=27> */
[----:B------:R-:W-:Y:S01]  /*1c180*/  @P2 IMAD.MOV.U32 R33, RZ, RZ, R5 ;  /* 0x000000ffff212224 */ /* 0x000fe200078e0005 */
[----:B------:R-:W-:Y:S02]  /*1c190*/  PRMT R100, RZ, 0x7610, R100 ;  /* 0x00007610ff647816 */ /* 0x000fe40000000064 */
[----:B------:R-:W4:Y:S04]  /*1c1a0*/  LDL R5, [R1+0x754] ;  /* 0x0007540001057983 */ /* 0x000f280000100800 */
[----:B------:R0:W4:Y:S01]  /*1c1b0*/  @P2 LDG.E.U8 R102, desc[UR14][R32.64] ;  /* 0x0000000e20662981 */ /* 0x000122000c1e1100 */
[----:B------:R-:W-:Y:S01]  /*1c1c0*/  PRMT R98, RZ, 0x7610, R98 ;  /* 0x00007610ff627816 */ /* 0x000fe20000000062 */
[----:B0-----:R-:W-:-:S02]  /*1c1d0*/  @P3 IMAD.MOV.U32 R32, RZ, RZ, R37 ;  /* 0x000000ffff203224 */ /* 0x001fc400078e0025 */
[----:B------:R-:W-:Y:S01]  /*1c1e0*/  @P3 IMAD.MOV.U32 R33, RZ, RZ, R38 ;  /* 0x000000ffff213224 */ /* 0x000fe200078e0026 */
[----:B------:R-:W-:Y:S01]  /*1c1f0*/  ISETP.GT.AND P2, PT, R31, 0x50, PT ;  /* 0x000000501f00780c */ /* 0x000fe20003f44270 */
[----:B------:R-:W4:Y:S04]  /*1c200*/  LDL R37, [R1+0x77c] ;  /* 0x00077c0001257983 */ /* 0x000f280000100800 */
[----:B------:R2:W4:Y:S01]  /*1c210*/  @P3 LDG.E.U8 R100, desc[UR14][R32.64] ;  /* 0x0000000e20643981 */ /* 0x000522000c1e1100 */
[----:B------:R-:W-:Y:S02]  /*1c220*/  PRMT R96, RZ, 0x7610, R96 ;  /* 0x00007610ff607816 */ /* 0x000fe40000000060 */
        /* <DEDUP_REMOVED lines=10> */
[----:B------:R3:W2:Y:S01]  /*1c2d0*/  @P4 LDG.E.U8 R96, desc[UR14][R32.64] ;  /* 0x0000000e20604981 */ /* 0x0006a2000c1e1100 */
[----:B------:R-:W-:-:S03]  /*1c2e0*/  PRMT R92, RZ, 0x7610, R92 ;  /* 0x00007610ff5c7816 */ /* 0x000fc6000000005c */
        /* <DEDUP_REMOVED lines=12> */
[----:B------:R-:W-:Y:S01]  /*1c3b0*/  PRMT R88, RZ, 0x7610, R88 ;  /* 0x00007610ff587816 */ /* 0x000fe20000000058 */
[----:B------:R-:W3:Y:S01]  /*1c3c0*/  LDL R20, [R1+0x790] ;  /* 0x0007900001147983 */ /* 0x000ee20000100800 */
[----:B----4-:R-:W-:-:S03]  /*1c3d0*/  @P2 IMAD.MOV.U32 R32, RZ, RZ, R4 ;  /* 0x000000ffff202224 */ /* 0x010fc600078e0004 */
[----:B------:R-:W4:Y:S01]  /*1c3e0*/  LDL R4, [R1+0x788] ;  /* 0x0007880001047983 */ /* 0x000f220000100800 */
[----:B------:R-:W-:-:S03]  /*1c3f0*/  @P2 IMAD.MOV.U32 R33, RZ, RZ, R5 ;  /* 0x000000ffff212224 */ /* 0x000fc600078e0005 */
[----:B------:R-:W4:Y:S04]  /*1c400*/  LDL R5, [R1+0x784] ;  /* 0x0007840001057983 */ /* 0x000f280000100800 */
[----:B------:R0:W4:Y:S01]  /*1c410*/  @P2 LDG.E.U8 R90, desc[UR14][R32.64] ;  /* 0x0000000e205a2981 */ /* 0x000122000c1e1100 */
[----:B------:R-:W-:Y:S01]  /*1c420*/  ISETP.GT.AND P4, PT, R31, 0x52, PT ;  /* 0x000000521f00780c */ /* 0x000fe20003f84270 */
[----:B0-----:R-:W-:Y:S02]  /*1c430*/  @P3 IMAD.MOV.U32 R32, RZ, RZ, R18 ;  /* 0x000000ffff203224 */ /* 0x001fe400078e0012 */
[----:B------:R-:W-:Y:S01]  /*1c440*/  @P3 IMAD.MOV.U32 R33, RZ, RZ, R19 ;  /* 0x000000ffff213224 */ /* 0x000fe200078e0013 */
[----:B------:R-:W-:Y:S01]  /*1c450*/  PRMT R84, RZ, 0x7610, R84 ;  /* 0x00007610ff547816 */ /* 0x000fe20000000054 */
[----:B------:R-:W4:Y:S04]  /*1c460*/  LDL R19, [R1+0x794] ;  /* 0x0007940001137983 */ /* 0x000f280000100800 */
[----:B------:R2:W4:Y:S01]  /*1c470*/  @P3 LDG.E.U8 R88, desc[UR14][R32.64] ;  /* 0x0000000e20583981 */ /* 0x000522000c1e1100 */
[----:B------:R-:W-:-:S02]  /*1c480*/  PRMT R86, RZ, 0x7610, R86 ;  /* 0x00007610ff567816 */ /* 0x000fc40000000056 */
[----:B------:R-:W-:Y:S01]  /*1c490*/  ISETP.GT.AND P2, PT, R31, 0x53, PT ;  /* 0x000000531f00780c */ /* 0x000fe20003f44270 */
[----:B------:R-:W4:Y:S01]  /*1c4a0*/  LDL R18, [R1+0x79c] ;  /* 0x00079c0001127983 */ /* 0x000f220000100800 */
[----:B--2---:R-:W-:-:S03]  /*1c4b0*/  @P3 IMAD.MOV.U32 R32, RZ, RZ, R14 ;  /* 0x000000ffff203224 */ /* 0x004fc600078e000e */
[----:B------:R-:W2:Y:S01]  /*1c4c0*/  LDL R14, [R1+0x798] ;  /* 0x00079800010e7983 */ /* 0x000ea20000100800 */
[----:B------:R-:W-:-:S03]  /*1c4d0*/  @P3 IMAD.MOV.U32 R33, RZ, RZ, R15 ;  /* 0x000000ffff213224 */ /* 0x000fc600078e000f */
[----:B------:R-:W2:Y:S04]  /*1c4e0*/  LDL R15, [R1+0x7a0] ;  /* 0x0007a000010f7983 */ /* 0x000ea80000100800 */
[----:B------:R0:W2:Y:S02]  /*1c4f0*/  @P3 LDG.E.U8 R86, desc[UR14][R32.64] ;  /* 0x0000000e20563981 */ /* 0x0000a4000c1e1100 */
[----:B0-----:R-:W-:Y:S02]  /*1c500*/  PRMT R33, RZ, 0x7610, R33 ;  /* 0x00007610ff217816 */ /* 0x001fe40000000021 */
[----:B------:R3:W2:Y:S02]  /*1c510*/  @P4 LDG.E.U8 R84, desc[UR14][R34.64] ;  /* 0x0000000e22544981 */ /* 0x0006a4000c1e1100 */
[----:B---3--:R-:W-:-:S02]  /*1c520*/  @P4 IMAD.MOV.U32 R35, RZ, RZ, R16 ;  /* 0x000000ffff234224 */ /* 0x008fc400078e0010 */
[----:B------:R-:W3:Y:S01]  /*1c530*/  LDL R16, [R1+0x7a4] ;  /* 0x0007a40001107983 */ /* 0x000ee20000100800 */
[----:B------:R-:W-:-:S03]  /*1c540*/  @P4 IMAD.MOV.U32 R34, RZ, RZ, R2 ;  /* 0x000000ffff224224 */ /* 0x000fc600078e0002 */
[----:B------:R-:W3:Y:S04]  /*1c550*/  LDL R2, [R1+0x7a8] ;  /* 0x0007a80001027983 */ /* 0x000ee80000100800 */
[----:B------:R4:W3:Y:S02]  /*1c560*/  @P2 LDG.E.U8 R33, desc[UR14][R36.64] ;  /* 0x0000000e24212981 */ /* 0x0008e4000c1e1100 */
[----:B----4-:R-:W-:Y:S02]  /*1c570*/  @P2 IMAD.MOV.U32 R36, RZ, RZ, R4 ;  /* 0x000000ffff242224 */ /* 0x010fe400078e0004 */
[----:B------:R-:W4:Y:S01]  /*1c580*/  LDL R4, [R1+0x7b8] ;  /* 0x0007b80001047983 */ /* 0x000f220000100800 */
[----:B------:R-:W-:Y:S02]  /*1c590*/  ISETP.GT.AND P3, PT, R31, 0x54, PT ;  /* 0x000000541f00780c */ /* 0x000fe40003f64270 */
[----:B------:R-:W-:Y:S01]  /*1c5a0*/  PRMT R32, RZ, 0x7610, R32 ;  /* 0x00007610ff207816 */ /* 0x000fe20000000020 */
[----:B------:R-:W-:-:S02]  /*1c5b0*/  @P2 IMAD.MOV.U32 R37, RZ, RZ, R5 ;  /* 0x000000ffff252224 */ /* 0x000fc400078e0005 */
[----:B------:R-:W4:Y:S04]  /*1c5c0*/  LDL R5, [R1+0x7b4] ;  /* 0x0007b40001057983 */ /* 0x000f280000100800 */
[----:B------:R0:W4:Y:S01]  /*1c5d0*/  @P4 LDG.E.U8 R32, desc[UR14][R34.64] ;  /* 0x0000000e22204981 */ /* 0x000122000c1e1100 */
[----:B------:R-:W-:-:S03]  /*1c5e0*/  ISETP.GT.AND P4, PT, R31, 0x55, PT ;  /* 0x000000551f00780c */ /* 0x000fc60003f84270 */
[----:B------:R-:W-:Y:S02]  /*1c5f0*/  @P3 IMAD.MOV.U32 R39, RZ, RZ, R38 ;  /* 0x000000ffff273224 */ /* 0x000fe400078e0026 */
[----:B------:R-:W-:Y:S02]  /*1c600*/  @P3 IMAD.MOV.U32 R38, RZ, RZ, R20 ;  /* 0x000000ffff263224 */ /* 0x000fe400078e0014 */
[----:B------:R-:W4:Y:S01]  /*1c610*/  LDL R20, [R1+0x7dc] ;  /* 0x0007dc0001147983 */ /* 0x000f220000100800 */
[----:B0-----:R-:W-:Y:S02]  /*1c620*/  PRMT R35, RZ, 0x7610, R35 ;  /* 0x00007610ff237816 */ /* 0x001fe40000000023 */
[----:B------:R-:W-:-:S04]  /*1c630*/  PRMT R34, RZ, 0x7610, R34 ;  /* 0x00007610ff227816 */ /* 0x000fc80000000022 */
[----:B------:R0:W4:Y:S01]  /*1c640*/  @P3 LDG.E.U8 R35, desc[UR14][R38.64] ;  /* 0x0000000e26233981 */ /* 0x000122000c1e1100 */
[----:B------:R-:W-:-:S03]  /*1c650*/  @P4 IMAD.MOV.U32 R41, RZ, RZ, R18 ;  /* 0x000000ffff294224 */ /* 0x000fc600078e0012 */
[----:B------:R1:W4:Y:S01]  /*1c660*/  @P2 LDG.E.U8 R34, desc[UR14][R36.64] ;  /* 0x0000000e24222981 */ /* 0x000322000c1e1100 */
[----:B0-----:R-:W-:-:S03]  /*1c670*/  @P3 IMAD.MOV.U32 R39, RZ, RZ, R19 ;  /* 0x000000ffff273224 */ /* 0x001fc600078e0013 */
[----:B------:R-:W4:Y:S01]  /*1c680*/  LDL R18, [R1+0x7cc] ;  /* 0x0007cc0001127983 */ /* 0x000f220000100800 */
[----:B--2---:R-:W-:-:S03]  /*1c690*/  @P3 IMAD.MOV.U32 R38, RZ, RZ, R14 ;  /* 0x000000ffff263224 */ /* 0x004fc600078e000e */
[----:B------:R-:W2:Y:S04]  /*1c6a0*/  LDL R19, [R1+0x7c4] ;  /* 0x0007c40001137983 */ /* 0x000ea80000100800 */
[----:B------:R-:W2:Y:S01]  /*1c6b0*/  LDL R14, [R1+0x7c8] ;  /* 0x0007c800010e7983 */ /* 0x000ea20000100800 */
[----:B-1----:R-:W-:Y:S01]  /*1c6c0*/  PRMT R37, RZ, 0x7610, R37 ;  /* 0x00007610ff257816 */ /* 0x002fe20000000025 */
[----:B------:R-:W-:Y:S01]  /*1c6d0*/  @P4 IMAD.MOV.U32 R40, RZ, RZ, R15 ;  /* 0x000000ffff284224 */ /* 0x000fe200078e000f */
[----:B------:R-:W-:Y:S01]  /*1c6e0*/  PRMT R36, RZ, 0x7610, R36 ;  /* 0x00007610ff247816 */ /* 0x000fe20000000024 */
[----:B------:R-:W2:Y:S01]  /*1c6f0*/  LDL R15, [R1+0x7d0] ;  /* 0x0007d000010f7983 */ /* 0x000ea20000100800 */
[----:B------:R-:W-:-:S03]  /*1c700*/  ISETP.GT.AND P2, PT, R31, 0x56, PT ;  /* 0x000000561f00780c */ /* 0x000fc60003f44270 */
[----:B------:R-:W2:Y:S04]  /*1c710*/  @P4 LDG.E.U8 R37, desc[UR14][R40.64] ;  /* 0x0000000e28254981 */ /* 0x000ea8000c1e1100 */
[----:B------:R0:W2:Y:S02]  /*1c720*/  @P3 LDG.E.U8 R36, desc[UR14][R38.64] ;  /* 0x0000000e26243981 */ /* 0x0000a4000c1e1100 */
[----:B0-----:R-:W-:-:S06]  /*1c730*/  PRMT R39, RZ, 0x7610, R39 ;  /* 0x00007610ff277816 */ /* 0x001fcc0000000027 */
[----:B------:R4:W2:Y:S01]  /*1c740*/  @P2 LDG.E.U8 R39, desc[UR14][R42.64] ;  /* 0x0000000e2a272981 */ /* 0x0008a2000c1e1100 */
[----:B---3--:R-:W-:-:S03]  /*1c750*/  @P4 IMAD.MOV.U32 R41, RZ, RZ, R16 ;  /* 0x000000ffff294224 */ /* 0x008fc600078e0010 */
[----:B------:R-:W3:Y:S01]  /*1c760*/  LDL R16, [R1+0x7d8] ;  /* 0x0007d80001107983 */ /* 0x000ee20000100800 */
[----:B------:R-:W-:-:S03]  /*1c770*/  @P4 IMAD.MOV.U32 R40, RZ, RZ, R2 ;  /* 0x000000ffff284224 */ /* 0x000fc600078e0002 */
[----:B------:R-:W3:Y:S01]  /*1c780*/  LDL R2, [R1+0x7e0] ;  /* 0x0007e00001027983 */ /* 0x000ee20000100800 */
[----:B----4-:R-:W-:-:S03]  /*1c790*/  @P2 IMAD.MOV.U32 R42, RZ, RZ, R4 ;  /* 0x000000ffff2a2224 */ /* 0x010fc600078e0004 */
[----:B------:R-:W4:Y:S01]  /*1c7a0*/  LDL R4, [R1+0x7e8] ;  /* 0x0007e80001047983 */ /* 0x000f220000100800 */
[----:B------:R-:W-:Y:S02]  /*1c7b0*/  PRMT R38, RZ, 0x7610, R38 ;  /* 0x00007610ff267816 */ /* 0x000fe40000000026 */
[C---:B------:R-:W-:Y:S01]  /*1c7c0*/  ISETP.GT.AND P3, PT, R31.reuse, 0x57, PT ;  /* 0x000000571f00780c */ /* 0x040fe20003f64270 */
[----:B------:R-:W-:Y:S02]  /*1c7d0*/  @P2 IMAD.MOV.U32 R43, RZ, RZ, R5 ;  /* 0x000000ffff2b2224 */ /* 0x000fe400078e0005 */
[----:B------:R-:W4:Y:S04]  /*1c7e0*/  LDL R5, [R1+0x7e4] ;  /* 0x0007e40001057983 */ /* 0x000f280000100800 */
[----:B------:R0:W4:Y:S01]  /*1c7f0*/  @P4 LDG.E.U8 R38, desc[UR14][R40.64] ;  /* 0x0000000e28264981 */ /* 0x000122000c1e1100 */
[----:B------:R-:W-:-:S02]  /*1c800*/  ISETP.GT.AND P4, PT, R31, 0x58, PT ;  /* 0x000000581f00780c */ /* 0x000fc40003f84270 */
[----:B0-----:R-:W-:Y:S02]  /*1c810*/  PRMT R41, RZ, 0x7610, R41 ;  /* 0x00007610ff297816 */ /* 0x001fe40000000029 */
[----:B------:R-:W-:-:S04]  /*1c820*/  PRMT R40, RZ, 0x7610, R40 ;  /* 0x00007610ff287816 */ /* 0x000fc80000000028 */
[----:B------:R2:W4:Y:S04]  /*1c830*/  @P3 LDG.E.U8 R41, desc[UR14][R44.64] ;  /* 0x0000000e2c293981 */ /* 0x000528000c1e1100 */
[----:B------:R0:W4:Y:S01]  /*1c840*/  @P2 LDG.E.U8 R40, desc[UR14][R42.64] ;  /* 0x0000000e2a282981 */ /* 0x000122000c1e1100 */
[----:B------:R-:W-:Y:S01]  /*1c850*/  ISETP.GT.AND P2, PT, R31, 0x59, PT ;  /* 0x000000591f00780c */ /* 0x000fe20003f44270 */
[----:B--2---:R-:W-:Y:S02]  /*1c860*/  @P3 IMAD.MOV.U32 R45, RZ, RZ, R19 ;  /* 0x000000ffff2d3224 */ /* 0x004fe400078e0013 */
[----:B------:R-:W2:Y:S01]  /*1c870*/  LDL R19, [R1+0x7f4] ;  /* 0x0007f40001137983 */ /* 0x000ea20000100800 */
[----:B------:R-:W-:-:S03]  /*1c880*/  @P3 IMAD.MOV.U32 R44, RZ, RZ, R14 ;  /* 0x000000ffff2c3224 */ /* 0x000fc600078e000e */
[----:B------:R-:W2:Y:S01]  /*1c890*/  LDL R14, [R1+0x7f8] ;  /* 0x0007f800010e7983 */ /* 0x000ea20000100800 */
[----:B0-----:R-:W-:Y:S01]  /*1c8a0*/  PRMT R43, RZ, 0x7610, R43 ;  /* 0x00007610ff2b7816 */ /* 0x001fe2000000002b */
[----:B------:R-:W-:Y:S01]  /*1c8b0*/  @P4 IMAD.MOV.U32 R46, RZ, RZ, R15 ;  /* 0x000000ffff2e4224 */ /* 0x000fe200078e000f */
[----:B------:R-:W-:Y:S01]  /*1c8c0*/  PRMT R42, RZ, 0x7610, R42 ;  /* 0x00007610ff2a7816 */ /* 0x000fe2000000002a */
[----:B------:R-:W-:Y:S01]  /*1c8d0*/  @P4 IMAD.MOV.U32 R47, RZ, RZ, R18 ;  /* 0x000000ffff2f4224 */ /* 0x000fe200078e0012 */
[----:B------:R-:W2:Y:S04]  /*1c8e0*/  LDL R15, [R1+0x800] ;  /* 0x00080000010f7983 */ /* 0x000ea80000100800 */
[----:B------:R-:W2:Y:S01]  /*1c8f0*/  LDL R18, [R1+0x7fc] ;  /* 0x0007fc0001127983 */ /* 0x000ea20000100800 */
[----:B------:R-:W-:-:S03]  /*1c900*/  @P2 IMAD.MOV.U32 R49, RZ, RZ, R20 ;  /* 0x000000ffff312224 */ /* 0x000fc600078e0014 */
[----:B------:R0:W2:Y:S04]  /*1c910*/  @P4 LDG.E.U8 R43, desc[UR14][R46.64] ;  /* 0x0000000e2e2b4981 */ /* 0x0000a8000c1e1100 */
[----:B------:R1:W2:Y:S04]  /*1c920*/  @P3 LDG.E.U8 R42, desc[UR14][R44.64] ;  /* 0x0000000e2c2a3981 */ /* 0x0002a8000c1e1100 */
[----:B------:R-:W2:Y:S01]  /*1c930*/  LDL R20, [R1+0x80c] ;  /* 0x00080c0001147983 */ /* 0x000ea20000100800 */
[----:B0-----:R-:W-:Y:S01]  /*1c940*/  @P4 IMAD.MOV.U32 R47, RZ, RZ, R48 ;  /* 0x000000ffff2f4224 */ /* 0x001fe200078e0030 */
[----:B-1----:R-:W-:Y:S01]  /*1c950*/  PRMT R45, RZ, 0x7610, R45 ;  /* 0x00007610ff2d7816 */ /* 0x002fe2000000002d */
[----:B---3--:R-:W-:-:S02]  /*1c960*/  @P4 IMAD.MOV.U32 R46, RZ, RZ, R16 ;  /* 0x000000ffff2e4224 */ /* 0x008fc400078e0010 */
[----:B------:R-:W3:Y:S01]  /*1c970*/  LDL R16, [R1+0x808] ;  /* 0x0008080001107983 */ /* 0x000ee20000100800 */
[----:B------:R-:W-:-:S03]  /*1c980*/  @P2 IMAD.MOV.U32 R48, RZ, RZ, R2 ;  /* 0x000000ffff302224 */ /* 0x000fc600078e0002 */
[----:B------:R-:W3:Y:S04]  /*1c990*/  LDL R2, [R1+0x810] ;  /* 0x0008100001027983 */ /* 0x000ee80000100800 */
[----:B------:R4:W3:Y:S02]  /*1c9a0*/  @P2 LDG.E.U8 R45, desc[UR14][R48.64] ;  /* 0x0000000e302d2981 */ /* 0x0008e4000c1e1100 */
[----:B----4-:R-:W-:Y:S02]  /*1c9b0*/  @P2 IMAD.MOV.U32 R48, RZ, RZ, R4 ;  /* 0x000000ffff302224 */ /* 0x010fe400078e0004 */
[----:B------:R-:W4:Y:S01]  /*1c9c0*/  LDL R4, [R1+0x818] ;  /* 0x0008180001047983 */ /* 0x000f220000100800 */
[----:B------:R-:W-:Y:S02]  /*1c9d0*/  PRMT R44, RZ, 0x7610, R44 ;  /* 0x00007610ff2c7816 */ /* 0x000fe4000000002c */
[----:B------:R-:W-:Y:S01]  /*1c9e0*/  ISETP.GT.AND P3, PT, R31, 0x5a, PT ;  /* 0x0000005a1f00780c */ /* 0x000fe20003f64270 */
[----:B------:R-:W-:-:S02]  /*1c9f0*/  @P2 IMAD.MOV.U32 R49, RZ, RZ, R5 ;  /* 0x000000ffff312224 */ /* 0x000fc400078e0005 */
[----:B------:R-:W4:Y:S04]  /*1ca00*/  LDL R5, [R1+0x814] ;  /* 0x0008140001057983 */ /* 0x000f280000100800 */
[----:B------:R0:W4:Y:S01]  /*1ca10*/  @P4 LDG.E.U8 R44, desc[UR14][R46.64] ;  /* 0x0000000e2e2c4981 */ /* 0x000122000c1e1100 */
[----:B------:R-:W-:Y:S02]  /*1ca20*/  ISETP.GT.AND P4, PT, R31, 0x5b, PT ;  /* 0x0000005b1f00780c */ /* 0x000fe40003f84270 */
        /* <DEDUP_REMOVED lines=9> */
[----:B0-----:R-:W-:Y:S02]  /*1cac0*/  PRMT R49, RZ, 0x7610, R49 ;  /* 0x00007610ff317816 */ /* 0x001fe40000000031 */
[----:B------:R-:W-:Y:S01]  /*1cad0*/  PRMT R48, RZ, 0x7610, R48 ;  /* 0x00007610ff307816 */ /* 0x000fe20000000030 */
[----:B------:R-:W-:Y:S02]  /*1cae0*/  @P4 IMAD.MOV.U32 R52, RZ, RZ, R15 ;  /* 0x000000ffff344224 */ /* 0x000fe400078e000f */
[----:B------:R-:W2:Y:S01]  /*1caf0*/  LDL R15, [R1+0x830] ;  /* 0x00083000010f7983 */ /* 0x000ea20000100800 */
[----:B------:R-:W-:-:S03]  /*1cb00*/  @P4 IMAD.MOV.U32 R53, RZ, RZ, R18 ;  /* 0x000000ffff354224 */ /* 0x000fc600078e0012 */
[----:B------:R-:W2:Y:S04]  /*1cb10*/  LDL R18, [R1+0x82c] ;  /* 0x00082c0001127983 */ /* 0x000ea80000100800 */
[----:B------:R0:W2:Y:S04]  /*1cb20*/  @P4 LDG.E.U8 R49, desc[UR14][R52.64] ;  /* 0x0000000e34314981 */ /* 0x0000a8000c1e1100 */
[----:B------:R1:W2:Y:S01]  /*1cb30*/  @P3 LDG.E.U8 R48, desc[UR14][R50.64] ;  /* 0x0000000e32303981 */ /* 0x0002a2000c1e1100 */
[----:B------:R-:W-:-:S03]  /*1cb40*/  @P2 IMAD.MOV.U32 R55, RZ, RZ, R20 ;  /* 0x000000ffff372224 */ /* 0x000fc600078e0014 */
[----:B------:R-:W2:Y:S01]  /*1cb50*/  LDL R20, [R1+0x83c] ;  /* 0x00083c0001147983 */ /* 0x000ea20000100800 */
[----:B0-----:R-:W-:Y:S01]  /*1cb60*/  @P4 IMAD.MOV.U32 R53, RZ, RZ, R54 ;  /* 0x000000ffff354224 */ /* 0x001fe200078e0036 */
[----:B-1----:R-:W-:Y:S01]  /*1cb70*/  PRMT R51, RZ, 0x7610, R51 ;  /* 0x00007610ff337816 */ /* 0x002fe20000000033 */
[----:B---3--:R-:W-:Y:S02]  /*1cb80*/  @P4 IMAD.MOV.U32 R52, RZ, RZ, R16 ;  /* 0x000000ffff344224 */ /* 0x008fe400078e0010 */
        /* <DEDUP_REMOVED lines=29> */
[----:B------:R-:W-:Y:S02]  /*1cd60*/  @P2 IMAD.MOV.U32 R61, RZ, RZ, R20 ;  /* 0x000000ffff3d2224 */ /* 0x000fe400078e0014 */
[----:B0-----:R-:W-:Y:S01]  /*1cd70*/  @P4 IMAD.MOV.U32 R59, RZ, RZ, R60 ;  /* 0x000000ffff3b4224 */ /* 0x001fe200078e003c */
[----:B-1----:R-:W-:Y:S01]  /*1cd80*/  PRMT R57, RZ, 0x7610, R57 ;  /* 0x00007610ff397816 */ /* 0x002fe20000000039 */
[----:B------:R-:W2:Y:S01]  /*1cd90*/  LDL R20, [R1+0x864] ;  /* 0x0008640001147983 */ /* 0x000ea20000100800 */
[----:B---3--:R-:W-:-:S03]  /*1cda0*/  @P4 IMAD.MOV.U32 R58, RZ, RZ, R16 ;  /* 0x000000ffff3a4224 */ /* 0x008fc600078e0010 */
        /* <DEDUP_REMOVED lines=8> */
[----:B------:R-:W-:-:S05]  /*1ce30*/  @P2 IMAD.MOV.U32 R61, RZ, RZ, R63 ;  /* 0x000000ffff3d2224 */ /* 0x000fca00078e003f */
[----:B------:R0:W4:Y:S01]  /*1ce40*/  @P4 LDG.E.U8 R56, desc[UR14][R58.64] ;  /* 0x0000000e3a384981 */ /* 0x000122000c1e1100 */
[----:B------:R-:W-:-:S04]  /*1ce50*/  ISETP.GT.AND P4, PT, R31, 0x61, PT ;  /* 0x000000611f00780c */ /* 0x000fc80003f84270 */
[----:B------:R-:W-:Y:S02]  /*1ce60*/  @P3 IMAD.MOV.U32 R63, RZ, RZ, R62 ;  /* 0x000000ffff3f3224 */ /* 0x000fe400078e003e */
[----:B------:R-:W-:Y:S02]  /*1ce70*/  @P3 IMAD.MOV.U32 R62, RZ, RZ, R5 ;  /* 0x000000ffff3e3224 */ /* 0x000fe400078e0005 */
[----:B------:R-:W4:Y:S01]  /*1ce80*/  LDL R5, [R1+0x878] ;  /* 0x0008780001057983 */ /* 0x000f220000100800 */
        /* <DEDUP_REMOVED lines=10> */
[----:B------:R-:W-:Y:S02]  /*1cf30*/  @P4 IMAD.MOV.U32 R64, RZ, RZ, R15 ;  /* 0x000000ffff404224 */ /* 0x000fe400078e000f */
[----:B------:R-:W2:Y:S01]  /*1cf40*/  LDL R15, [R1+0x888] ;  /* 0x00088800010f7983 */ /* 0x000ea20000100800 */
[----:B------:R-:W-:-:S03]  /*1cf50*/  @P4 IMAD.MOV.U32 R65, RZ, RZ, R18 ;  /* 0x000000ffff414224 */ /* 0x000fc600078e0012 */
[----:B------:R-:W2:Y:S04]  /*1cf60*/  LDL R18, [R1+0x884] ;  /* 0x0008840001127983 */ /* 0x000ea80000100800 */
[----:B------:R3:W2:Y:S02]  /*1cf70*/  @P4 LDG.E.U8 R61, desc[UR14][R64.64] ;  /* 0x0000000e403d4981 */ /* 0x0006a4000c1e1100 */
[----:B---3--:R-:W-:Y:S02]  /*1cf80*/  @P4 IMAD.MOV.U32 R64, RZ, RZ, R16 ;  /* 0x000000ffff404224 */ /* 0x008fe400078e0010 */
        /* <DEDUP_REMOVED lines=15> */
[----:B0-----:R-:W-:Y:S02]  /*1d080*/  PRMT R64, RZ, 0x7610, R64 ;  /* 0x00007610ff407816 */ /* 0x001fe40000000040 */
[----:B------:R-:W-:Y:S01]  /*1d090*/  PRMT R65, RZ, 0x7610, R65 ;  /* 0x00007610ff417816 */ /* 0x000fe20000000041 */
[----:B--2---:R-:W-:Y:S02]  /*1d0a0*/  @P5 IMAD.MOV.U32 R69, RZ, RZ, R19 ;  /* 0x000000ffff455224 */ /* 0x004fe400078e0013 */
[----:B-1----:R-:W-:-:S02]  /*1d0b0*/  @P2 IMAD.MOV.U32 R66, RZ, RZ, R5 ;  /* 0x000000ffff422224 */ /* 0x002fc400078e0005 */
[----:B---3--:R-:W-:Y:S01]  /*1d0c0*/  @P3 IMAD.MOV.U32 R70, RZ, RZ, R2 ;  /* 0x000000ffff463224 */ /* 0x008fe200078e0002 */
[----:B------:R-:W2:Y:S01]  /*1d0d0*/  LDL R5, [R1+0x8a0] ;  /* 0x0008a00001057983 */ /* 0x000ea20000100800 */
[----:B------:R-:W-:Y:S02]  /*1d0e0*/  @P2 IMAD.MOV.U32 R67, RZ, RZ, R68 ;  /* 0x000000ffff432224 */ /* 0x000fe400078e0044 */
[----:B------:R-:W-:Y:S01]  /*1d0f0*/  @P5 IMAD.MOV.U32 R68, RZ, RZ, R14 ;  /* 0x000000ffff445224 */ /* 0x000fe200078e000e */
[----:B------:R-:W3:Y:S04]  /*1d100*/  LDL R2, [R1+0x8d0] ;  /* 0x0008d00001027983 */ /* 0x000ee80000100800 */
[----:B------:R0:W3:Y:S04]  /*1d110*/  @P2 LDG.E.U8 R64, desc[UR14][R66.64] ;  /* 0x0000000e42402981 */ /* 0x0000e8000c1e1100 */
[----:B------:R1:W3:Y:S04]  /*1d120*/  @P5 LDG.E.U8 R65, desc[UR14][R68.64] ;  /* 0x0000000e44415981 */ /* 0x0002e8000c1e1100 */
[----:B------:R-:W3:Y:S01]  /*1d130*/  LDL R14, [R1+0x89c] ;  /* 0x00089c00010e7983 */ /* 0x000ee20000100800 */
[----:B0-----:R-:W-:Y:S01]  /*1d140*/  PRMT R66, RZ, 0x7610, R66 ;  /* 0x00007610ff427816 */ /* 0x001fe20000000042 */
[----:B----4-:R-:W-:Y:S01]  /*1d150*/  @P3 IMAD.MOV.U32 R71, RZ, RZ, R4 ;  /* 0x000000ffff473224 */ /* 0x010fe200078e0004 */
[----:B------:R-:W-:Y:S01]  /*1d160*/  ISETP.GT.AND P4, PT, R31, 0x65, PT ;  /* 0x000000651f00780c */ /* 0x000fe20003f84270 */
[----:B-1----:R-:W-:Y:S01]  /*1d170*/  @P5 IMAD.MOV.U32 R68, RZ, RZ, R15 ;  /* 0x000000ffff445224 */ /* 0x002fe200078e000f */
[----:B------:R-:W4:Y:S01]  /*1d180*/  LDL R4, [R1+0x8cc] ;  /* 0x0008cc0001047983 */ /* 0x000f220000100800 */
[----:B------:R-:W-:-:S03]  /*1d190*/  @P5 IMAD.MOV.U32 R69, RZ, RZ, R18 ;  /* 0x000000ffff455224 */ /* 0x000fc600078e0012 */
[----:B------:R-:W4:Y:S04]  /*1d1a0*/  LDL R15, [R1+0x8b0] ;  /* 0x0008b000010f7983 */ /* 0x000f280000100800 */
[----:B------:R0:W4:Y:S01]  /*1d1b0*/  @P5 LDG.E.U8 R66, desc[UR14][R68.64] ;  /* 0x0000000e44425981 */ /* 0x000122000c1e1100 */
[----:B------:R-:W-:Y:S02]  /*1d1c0*/  PRMT R67, RZ, 0x7610, R67 ;  /* 0x00007610ff437816 */ /* 0x000fe40000000043 */
[----:B------:R-:W-:Y:S01]  /*1d1d0*/  ISETP.GT.AND P2, PT, R31, 0x66, PT ;  /* 0x000000661f00780c */ /* 0x000fe20003f44270 */
[----:B------:R-:W4:Y:S04]  /*1d1e0*/  LDL R19, [R1+0x8a4] ;  /* 0x0008a40001137983 */ /* 0x000f280000100800 */
[----:B------:R-:W4:Y:S01]  /*1d1f0*/  LDL R18, [R1+0x8a8] ;  /* 0x0008a80001127983 */ /* 0x000f220000100800 */
[----:B0-----:R-:W-:-:S03]  /*1d200*/  @P3 IMAD.MOV.U32 R68, RZ, RZ, R16 ;  /* 0x000000ffff443224 */ /* 0x001fc600078e0010 */
[----:B------:R-:W4:Y:S01]  /*1d210*/  LDL R16, [R1+0x8ac] ;  /* 0x0008ac0001107983 */ /* 0x000f220000100800 */
[----:B------:R-:W-:Y:S01]  /*1d220*/  @P3 IMAD.MOV.U32 R69, RZ, RZ, R20 ;  /* 0x000000ffff453224 */ /* 0x000fe200078e0014 */
[----:B------:R-:W-:Y:S02]  /*1d230*/  ISETP.GT.AND P5, PT, R31, 0x68, PT ;  /* 0x000000681f00780c */ /* 0x000fe40003fa4270 */
[----:B------:R-:W4:Y:S04]  /*1d240*/  LDL R20, [R1+0x8e0] ;  /* 0x0008e00001147983 */ /* 0x000f280000100800 */
[----:B------:R0:W4:Y:S02]  /*1d250*/  @P3 LDG.E.U8 R67, desc[UR14][R68.64] ;  /* 0x0000000e44433981 */ /* 0x000124000c1e1100 */
[----:B0-----:R-:W-:-:S06]  /*1d260*/  PRMT R68, RZ, 0x7610, R68 ;  /* 0x00007610ff447816 */ /* 0x001fcc0000000044 */
[----:B------:R0:W4:Y:S02]  /*1d270*/  @P3 LDG.E.U8 R68, desc[UR14][R70.64] ;  /* 0x0000000e46443981 */ /* 0x000124000c1e1100 */
[----:B0-----:R-:W-:Y:S01]  /*1d280*/  PRMT R71, RZ, 0x7610, R71 ;  /* 0x00007610ff477816 */ /* 0x001fe20000000047 */
[----:B--2---:R-:W-:Y:S02]  /*1d290*/  @P4 IMAD.MOV.U32 R72, RZ, RZ, R5 ;  /* 0x000000ffff484224 */ /* 0x004fe400078e0005 */
[----:B------:R-:W2:Y:S01]  /*1d2a0*/  LDL R5, [R1+0x8d8] ;  /* 0x0008d80001057983 */ /* 0x000ea20000100800 */
[----:B---3--:R-:W-:-:S03]  /*1d2b0*/  @P4 IMAD.MOV.U32 R73, RZ, RZ, R14 ;  /* 0x000000ffff494224 */ /* 0x008fc600078e000e */
[----:B------:R-:W3:Y:S01]  /*1d2c0*/  LDL R14, [R1+0x8d4] ;  /* 0x0008d400010e7983 */ /* 0x000ee20000100800 */
[----:B----4-:R-:W-:Y:S02]  /*1d2d0*/  @P2 IMAD.MOV.U32 R74, RZ, RZ, R15 ;  /* 0x000000ffff4a2224 */ /* 0x010fe400078e000f */
[----:B------:R-:W-:Y:S01]  /*1d2e0*/  @P2 IMAD.MOV.U32 R75, RZ, RZ, R16 ;  /* 0x000000ffff4b2224 */ /* 0x000fe200078e0010 */
[----:B------:R-:W-:Y:S01]  /*1d2f0*/  PRMT R69, RZ, 0x7610, R69 ;  /* 0x00007610ff457816 */ /* 0x000fe20000000045 */
[----:B------:R-:W4:Y:S04]  /*1d300*/  LDL R16, [R1+0x8ec] ;  /* 0x0008ec0001107983 */ /* 0x000f280000100800 */
[----:B------:R0:W4:Y:S01]  /*1d310*/  @P2 LDG.E.U8 R71, desc[UR14][R74.64] ;  /* 0x0000000e4a472981 */ /* 0x000122000c1e1100 */
[----:B------:R-:W-:-:S03]  /*1d320*/  PRMT R70, RZ, 0x7610, R70 ;  /* 0x00007610ff467816 */ /* 0x000fc60000000046 */
[----:B------:R-:W4:Y:S01]  /*1d330*/  LDL R15, [R1+0x8f0] ;  /* 0x0008f000010f7983 */ /* 0x000f220000100800 */
[----:B------:R-:W-:-:S03]  /*1d340*/  ISETP.GT.AND P3, PT, R31, 0x69, PT ;  /* 0x000000691f00780c */ /* 0x000fc60003f64270 */
[----:B------:R1:W4:Y:S01]  /*1d350*/  @P4 LDG.E.U8 R69, desc[UR14][R72.64] ;  /* 0x0000000e48454981 */ /* 0x000322000c1e1100 */
[----:B0-----:R-:W-:-:S03]  /*1d360*/  @P5 IMAD.MOV.U32 R74, RZ, RZ, R2 ;  /* 0x000000ffff4a5224 */ /* 0x001fc600078e0002 */
[----:B------:R-:W4:Y:S01]  /*1d370*/  LDL R2, [R1+0x8e8] ;  /* 0x0008e80001027983 */ /* 0x000f220000100800 */
[----:B------:R-:W-:-:S03]  /*1d380*/  @P5 IMAD.MOV.U32 R75, RZ, RZ, R4 ;  /* 0x000000ffff4b5224 */ /* 0x000fc600078e0004 */
[----:B------:R-:W4:Y:S01]  /*1d390*/  LDL R4, [R1+0x8e4] ;  /* 0x0008e40001047983 */ /* 0x000f220000100800 */
[----:B-1----:R-:W-:Y:S02]  /*1d3a0*/  @P4 IMAD.MOV.U32 R72, RZ, RZ, R18 ;  /* 0x000000ffff484224 */ /* 0x002fe400078e0012 */
[----:B------:R-:W-:Y:S01]  /*1d3b0*/  @P4 IMAD.MOV.U32 R73, RZ, RZ, R19 ;  /* 0x000000ffff494224 */ /* 0x000fe200078e0013 */
[----:B------:R-:W4:Y:S04]  /*1d3c0*/  LDL R18, [R1+0x8f8] ;  /* 0x0008f80001127983 */ /* 0x000f280000100800 */
[----:B------:R-:W4:Y:S04]  /*1d3d0*/  LDL R19, [R1+0x8f4] ;  /* 0x0008f40001137983 */ /* 0x000f280000100800 */
[----:B------:R0:W4:Y:S02]  /*1d3e0*/  @P4 LDG.E.U8 R70, desc[UR14][R72.64] ;  /* 0x0000000e48464981 */ /* 0x000124000c1e1100 */
[----:B0-----:R-:W-:Y:S01]  /*1d3f0*/  PRMT R73, RZ, 0x7610, R73 ;  /* 0x00007610ff497816 */ /* 0x001fe20000000049 */
[----:B--2---:R-:W-:-:S02]  /*1d400*/  @P5 IMAD.MOV.U32 R76, RZ, RZ, R5 ;  /* 0x000000ffff4c5224 */ /* 0x004fc400078e0005 */
[----:B------:R-:W2:Y:S01]  /*1d410*/  LDL R5, [R1+0x900] ;  /* 0x0009000001057983 */ /* 0x000ea20000100800 */
[----:B---3--:R-:W-:-:S03]  /*1d420*/  @P5 IMAD.MOV.U32 R77, RZ, RZ, R14 ;  /* 0x000000ffff4d5224 */ /* 0x008fc600078e000e */
[----:B------:R-:W3:Y:S04]  /*1d430*/  LDL R14, [R1+0x8fc] ;  /* 0x0008fc00010e7983 */ /* 0x000ee80000100800 */
[----:B------:R0:W3:Y:S02]  /*1d440*/  @P5 LDG.E.U8 R73, desc[UR14][R76.64] ;  /* 0x0000000e4c495981 */ /* 0x0000e4000c1e1100 */
[----:B0-----:R-:W-:Y:S02]  /*1d450*/  @P3 IMAD.MOV.U32 R77, RZ, RZ, R78 ;  /* 0x000000ffff4d3224 */ /* 0x001fe400078e004e */
[----:B----4-:R-:W-:Y:S02]  /*1d460*/  @P3 IMAD.MOV.U32 R78, RZ, RZ, R2 ;  /* 0x000000ffff4e3224 */ /* 0x010fe400078e0002 */
[----:B------:R-:W4:Y:S01]  /*1d470*/  LDL R2, [R1+0x908] ;  /* 0x0009080001027983 */ /* 0x000f220000100800 */
[----:B------:R-:W-:-:S03]  /*1d480*/  @P3 IMAD.MOV.U32 R79, RZ, RZ, R4 ;  /* 0x000000ffff4f3224 */ /* 0x000fc600078e0004 */
[----:B------:R-:W4:Y:S01]  /*1d490*/  LDL R4, [R1+0x904] ;  /* 0x0009040001047983 */ /* 0x000f220000100800 */
[----:B------:R-:W-:Y:S02]  /*1d4a0*/  PRMT R72, RZ, 0x7610, R72 ;  /* 0x00007610ff487816 */ /* 0x000fe40000000048 */
[C---:B------:R-:W-:Y:S01]  /*1d4b0*/  ISETP.GT.AND P4, PT, R31.reuse, 0x6a, PT ;  /* 0x0000006a1f00780c */ /* 0x040fe20003f84270 */
[----:B------:R-:W-:Y:S01]  /*1d4c0*/  @P3 IMAD.MOV.U32 R76, RZ, RZ, R20 ;  /* 0x000000ffff4c3224 */ /* 0x000fe200078e0014 */
[----:B------:R-:W-:Y:S01]  /*1d4d0*/  PRMT R85, RZ, 0x7610, R85 ;  /* 0x00007610ff557816 */ /* 0x000fe20000000055 */
[----:B------:R-:W4:Y:S04]  /*1d4e0*/  LDL R20, [R1+0x940] ;  /* 0x0009400001147983 */ /* 0x000f280000100800 */
[----:B------:R0:W4:Y:S01]  /*1d4f0*/  @P5 LDG.E.U8 R72, desc[UR14][R74.64] ;  /* 0x0000000e4a485981 */ /* 0x000122000c1e1100 */
[----:B------:R-:W-:-:S02]  /*1d500*/  ISETP.GT.AND P5, PT, R31, 0x6b, PT ;  /* 0x0000006b1f00780c */ /* 0x000fc40003fa4270 */
[----:B0-----:R-:W-:Y:S02]  /*1d510*/  PRMT R74, RZ, 0x7610, R74 ;  /* 0x00007610ff4a7816 */ /* 0x001fe4000000004a */
[----:B------:R-:W-:-:S04]  /*1d520*/  PRMT R75, RZ, 0x7610, R75 ;  /* 0x00007610ff4b7816 */ /* 0x000fc8000000004b */
[----:B------:R0:W4:Y:S04]  /*1d530*/  @P3 LDG.E.U8 R74, desc[UR14][R76.64] ;  /* 0x0000000e4c4a3981 */ /* 0x000128000c1e1100 */
[----:B------:R1:W4:Y:S01]  /*1d540*/  @P3 LDG.E.U8 R75, desc[UR14][R78.64] ;  /* 0x0000000e4e4b3981 */ /* 0x000322000c1e1100 */
[----:B0-----:R-:W-:Y:S01]  /*1d550*/  PRMT R76, RZ, 0x7610, R76 ;  /* 0x00007610ff4c7816 */ /* 0x001fe2000000004c */
[----:B-1----:R-:W-:Y:S02]  /*1d560*/  @P4 IMAD.MOV.U32 R78, RZ, RZ, R15 ;  /* 0x000000ffff4e4224 */ /* 0x002fe400078e000f */
[----:B------:R-:W-:Y:S01]  /*1d570*/  @P4 IMAD.MOV.U32 R79, RZ, RZ, R16 ;  /* 0x000000ffff4f4224 */ /* 0x000fe200078e0010 */
[----:B------:R-:W4:Y:S04]  /*1d580*/  LDL R15, [R1+0x910] ;  /* 0x00091000010f7983 */ /* 0x000f280000100800 */
[----:B------:R-:W4:Y:S01]  /*1d590*/  LDL R16, [R1+0x90c] ;  /* 0x00090c0001107983 */ /* 0x000f220000100800 */
[----:B------:R-:W-:-:S03]  /*1d5a0*/  PRMT R77, RZ, 0x7610, R77 ;  /* 0x00007610ff4d7816 */ /* 0x000fc6000000004d */
[----:B------:R0:W4:Y:S02]  /*1d5b0*/  @P4 LDG.E.U8 R76, desc[UR14][R78.64] ;  /* 0x0000000e4e4c4981 */ /* 0x000124000c1e1100 */
[----:B0-----:R-:W-:Y:S02]  /*1d5c0*/  @P4 IMAD.MOV.U32 R78, RZ, RZ, R18 ;  /* 0x000000ffff4e4224 */ /* 0x001fe400078e0012 */
[----:B------:R-:W-:Y:S01]  /*1d5d0*/  @P4 IMAD.MOV.U32 R79, RZ, RZ, R19 ;  /* 0x000000ffff4f4224 */ /* 0x000fe200078e0013 */
[----:B------:R-:W4:Y:S04]  /*1d5e0*/  LDL R18, [R1+0x950] ;  /* 0x0009500001127983 */ /* 0x000f280000100800 */
[----:B------:R0:W4:Y:S04]  /*1d5f0*/  @P4 LDG.E.U8 R77, desc[UR14][R78.64] ;  /* 0x0000000e4e4d4981 */ /* 0x000128000c1e1100 */
[----:B------:R-:W4:Y:S01]  /*1d600*/  LDL R19, [R1+0x94c] ;  /* 0x00094c0001137983 */ /* 0x000f220000100800 */
[----:B0-----:R-:W-:Y:S01]  /*1d610*/  PRMT R78, RZ, 0x7610, R78 ;  /* 0x00007610ff4e7816 */ /* 0x001fe2000000004e */
[----:B--2---:R-:W-:-:S02]  /*1d620*/  @P5 IMAD.MOV.U32 R80, RZ, RZ, R5 ;  /* 0x000000ffff505224 */ /* 0x004fc400078e0005 */
[----:B------:R-:W2:Y:S01]  /*1d630*/  LDL R5, [R1+0x918] ;  /* 0x0009180001057983 */ /* 0x000ea20000100800 */
[----:B---3--:R-:W-:-:S03]  /*1d640*/  @P5 IMAD.MOV.U32 R81, RZ, RZ, R14 ;  /* 0x000000ffff515224 */ /* 0x008fc600078e000e */
[----:B------:R-:W3:Y:S04]  /*1d650*/  LDL R14, [R1+0x914] ;  /* 0x00091400010e7983 */ /* 0x000ee80000100800 */
[----:B------:R4:W3:Y:S02]  /*1d660*/  @P5 LDG.E.U8 R78, desc[UR14][R80.64] ;  /* 0x0000000e504e5981 */ /* 0x0008e4000c1e1100 */
[----:B----4-:R-:W-:Y:S02]  /*1d670*/  @P5 IMAD.MOV.U32 R80, RZ, RZ, R2 ;  /* 0x000000ffff505224 */ /* 0x010fe400078e0002 */
[----:B------:R-:W4:Y:S01]  /*1d680*/  LDL R2, [R1+0x958] ;  /* 0x0009580001027983 */ /* 0x000f220000100800 */
[----:B------:R-:W-:-:S03]  /*1d690*/  @P5 IMAD.MOV.U32 R81, RZ, RZ, R4 ;  /* 0x000000ffff515224 */ /* 0x000fc600078e0004 */
[----:B------:R-:W4:Y:S01]  /*1d6a0*/  LDL R4, [R1+0x954] ;  /* 0x0009540001047983 */ /* 0x000f220000100800 */
[C---:B------:R-:W-:Y:S02]  /*1d6b0*/  ISETP.GT.AND P3, PT, R31.reuse, 0x6c, PT ;  /* 0x0000006c1f00780c */ /* 0x040fe40003f64270 */
[----:B------:R-:W-:Y:S02]  /*1d6c0*/  PRMT R79, RZ, 0x7610, R79 ;  /* 0x00007610ff4f7816 */ /* 0x000fe4000000004f */
[----:B------:R-:W-:-:S04]  /*1d6d0*/  ISETP.GT.AND P4, PT, R31, 0x70, PT ;  /* 0x000000701f00780c */ /* 0x000fc80003f84270 */
[----:B------:R0:W4:Y:S02]  /*1d6e0*/  @P5 LDG.E.U8 R79, desc[UR14][R80.64] ;  /* 0x0000000e504f5981 */ /* 0x000124000c1e1100 */
[----:B0-----:R-:W-:Y:S02]  /*1d6f0*/  PRMT R80, RZ, 0x7610, R80 ;  /* 0x00007610ff507816 */ /* 0x001fe40000000050 */
[----:B------:R-:W-:Y:S01]  /*1d700*/  PRMT R81, RZ, 0x7610, R81 ;  /* 0x00007610ff517816 */ /* 0x000fe20000000051 */
[----:B------:R-:W-:Y:S02]  /*1d710*/  @P3 IMAD.MOV.U32 R82, RZ, RZ, R15 ;  /* 0x000000ffff523224 */ /* 0x000fe400078e000f */
[----:B------:R-:W4:Y:S01]  /*1d720*/  LDL R15, [R1+0x9d0] ;  /* 0x0009d000010f7983 */ /* 0x000f220000100800 */
[----:B------:R-:W-:-:S03]  /*1d730*/  @P3 IMAD.MOV.U32 R83, RZ, RZ, R16 ;  /* 0x000000ffff533224 */ /* 0x000fc600078e0010 */
[----:B------:R-:W4:Y:S04]  /*1d740*/  LDL R16, [R1+0x9cc] ;  /* 0x0009cc0001107983 */ /* 0x000f280000100800 */
[----:B------:R2:W4:Y:S02]  /*1d750*/  @P3 LDG.E.U8 R80, desc[UR14][R82.64] ;  /* 0x0000000e52503981 */ /* 0x000524000c1e1100 */
[----:B--2---:R-:W-:Y:S02]  /*1d760*/  @P3 IMAD.MOV.U32 R82, RZ, RZ, R5 ;  /* 0x000000ffff523224 */ /* 0x004fe400078e0005 */
[----:B------:R-:W2:Y:S01]  /*1d770*/  LDL R5, [R1+0x9d8] ;  /* 0x0009d80001057983 */ /* 0x000ea20000100800 */
[----:B---3--:R-:W-:-:S03]  /*1d780*/  @P3 IMAD.MOV.U32 R83, RZ, RZ, R14 ;  /* 0x000000ffff533224 */ /* 0x008fc600078e000e */
[----:B------:R-:W3:Y:S04]  /*1d790*/  LDL R14, [R1+0x9d4] ;  /* 0x0009d400010e7983 */ /* 0x000ee80000100800 */
[----:B------:R0:W3:Y:S02]  /*1d7a0*/  @P3 LDG.E.U8 R81, desc[UR14][R82.64] ;  /* 0x0000000e52513981 */ /* 0x0000e4000c1e1100 */
[----:B0-----:R-:W-:Y:S02]  /*1d7b0*/  @P4 IMAD.MOV.U32 R82, RZ, RZ, R18 ;  /* 0x000000ffff524224 */ /* 0x001fe400078e0012 */
[----:B------:R-:W-:Y:S01]  /*1d7c0*/  @P4 IMAD.MOV.U32 R83, RZ, RZ, R19 ;  /* 0x000000ffff534224 */ /* 0x000fe200078e0013 */
[----:B------:R-:W3:Y:S04]  /*1d7d0*/  LDL R18, [R1+0x920] ;  /* 0x0009200001127983 */ /* 0x000ee80000100800 */
[----:B------:R-:W3:Y:S04]  /*1d7e0*/  LDL R19, [R1+0x91c] ;  /* 0x00091c0001137983 */ /* 0x000ee80000100800 */
[----:B------:R4:W3:Y:S02]  /*1d7f0*/  @P4 LDG.E.U8 R85, desc[UR14][R82.64] ;  /* 0x0000000e52554981 */ /* 0x0008e4000c1e1100 */
[----:B----4-:R-:W-:-:S02]  /*1d800*/  @P4 IMAD.MOV.U32 R82, RZ, RZ, R2 ;  /* 0x000000ffff524224 */ /* 0x010fc400078e0002 */
[----:B------:R-:W4:Y:S01]  /*1d810*/  LDL R2, [R1+0x960] ;  /* 0x0009600001027983 */ /* 0x000f220000100800 */
[----:B------:R-:W-:-:S03]  /*1d820*/  @P4 IMAD.MOV.U32 R83, RZ, RZ, R4 ;  /* 0x000000ffff534224 */ /* 0x000fc600078e0004 */
[----:B------:R-:W4:Y:S01]  /*1d830*/  LDL R4, [R1+0x95c] ;  /* 0x00095c0001047983 */ /* 0x000f220000100800 */
[C---:B------:R-:W-:Y:S02]  /*1d840*/  ISETP.GT.AND P5, PT, R31.reuse, 0x78, PT ;  /* 0x000000781f00780c */ /* 0x040fe40003fa4270 */
[----:B------:R-:W-:Y:S02]  /*1d850*/  PRMT R87, RZ, 0x7610, R87 ;  /* 0x00007610ff577816 */ /* 0x000fe40000000057 */
[----:B------:R-:W-:Y:S02]  /*1d860*/  PRMT R89, RZ, 0x7610, R89 ;  /* 0x00007610ff597816 */ /* 0x000fe40000000059 */
[----:B------:R-:W-:Y:S02]  /*1d870*/  ISETP.GT.AND P3, PT, R31, 0x6d, PT ;  /* 0x0000006d1f00780c */ /* 0x000fe40003f64270 */
[----:B------:R0:W4:Y:S01]  /*1d880*/  @P4 LDG.E.U8 R87, desc[UR14][R82.64] ;  /* 0x0000000e52574981 */ /* 0x000122000c1e1100 */
[----:B------:R-:W-:-:S02]  /*1d890*/  PRMT R91, RZ, 0x7610, R91 ;  /* 0x00007610ff5b7816 */ /* 0x000fc4000000005b */
[----:B------:R-:W-:Y:S02]  /*1d8a0*/  ISETP.GT.AND P4, PT, R31, 0x71, PT ;  /* 0x000000711f00780c */ /* 0x000fe40003f84270 */
[----:B------:R-:W-:Y:S01]  /*1d8b0*/  PRMT R93, RZ, 0x7610, R93 ;  /* 0x00007610ff5d7816 */ /* 0x000fe2000000005d */
[----:B0-----:R-:W-:Y:S02]  /*1d8c0*/  @P5 IMAD.MOV.U32 R82, RZ, RZ, R15 ;  /* 0x000000ffff525224 */ /* 0x001fe400078e000f */
        /* <DEDUP_REMOVED lines=10> */
[----:B------:R-:W3:Y:S01]  /*1d970*/  LDL R18, [R1+0x9e8] ;  /* 0x0009e80001127983 */ /* 0x000ee20000100800 */
[----:B------:R-:W-:-:S03]  /*1d980*/  @P3 IMAD.MOV.U32 R83, RZ, RZ, R19 ;  /* 0x000000ffff533224 */ /* 0x000fc600078e0013 */
[----:B------:R-:W3:Y:S04]  /*1d990*/  LDL R19, [R1+0x9e4] ;  /* 0x0009e40001137983 */ /* 0x000ee80000100800 */
[----:B------:R4:W3:Y:S02]  /*1d9a0*/  @P3 LDG.E.U8 R93, desc[UR14][R82.64] ;  /* 0x0000000e525d3981 */ /* 0x0008e4000c1e1100 */
[----:B----4-:R-:W-:Y:S02]  /*1d9b0*/  @P4 IMAD.MOV.U32 R82, RZ, RZ, R2 ;  /* 0x000000ffff524224 */ /* 0x010fe400078e0002 */
[----:B------:R-:W4:Y:S01]  /*1d9c0*/  LDL R2, [R1+0x970] ;  /* 0x0009700001027983 */ /* 0x000f220000100800 */
[----:B------:R-:W-:-:S03]  /*1d9d0*/  @P4 IMAD.MOV.U32 R83, RZ, RZ, R4 ;  /* 0x000000ffff534224 */ /* 0x000fc600078e0004 */
[----:B------:R-:W4:Y:S01]  /*1d9e0*/  LDL R4, [R1+0x96c] ;  /* 0x00096c0001047983 */ /* 0x000f220000100800 */
[----:B------:R-:W-:Y:S02]  /*1d9f0*/  PRMT R95, RZ, 0x7610, R95 ;  /* 0x00007610ff5f7816 */ /* 0x000fe4000000005f */
[----:B------:R-:W-:Y:S02]  /*1da00*/  ISETP.GT.AND P5, PT, R31, 0x79, PT ;  /* 0x000000791f00780c */ /* 0x000fe40003fa4270 */
[----:B------:R-:W-:Y:S02]  /*1da10*/  PRMT R97, RZ, 0x7610, R97 ;  /* 0x00007610ff617816 */ /* 0x000fe40000000061 */
[----:B------:R0:W4:Y:S01]  /*1da20*/  @P4 LDG.E.U8 R95, desc[UR14][R82.64] ;  /* 0x0000000e525f4981 */ /* 0x000122000c1e1100 */
[----:B------:R-:W-:Y:S02]  /*1da30*/  PRMT R99, RZ, 0x7610, R99 ;  /* 0x00007610ff637816 */ /* 0x000fe40000000063 */
[----:B------:R-:W-:Y:S01]  /*1da40*/  PRMT R101, RZ, 0x7610, R101 ;  /* 0x00007610ff657816 */ /* 0x000fe20000000065 */
[----:B0-----:R-:W-:-:S02]  /*1da50*/  @P4 IMAD.MOV.U32 R82, RZ, RZ, R15 ;  /* 0x000000ffff524224 */ /* 0x001fc400078e000f */
[----:B------:R-:W4:Y:S01]  /*1da60*/  LDL R15, [R1+0x978] ;  /* 0x00097800010f7983 */ /* 0x000f220000100800 */
[----:B------:R-:W-:-:S03]  /*1da70*/  @P4 IMAD.MOV.U32 R83, RZ, RZ, R16 ;  /* 0x000000ffff534224 */ /* 0x000fc600078e0010 */
[----:B------:R-:W4:Y:S04]  /*1da80*/  LDL R16, [R1+0x974] ;  /* 0x0009740001107983 */ /* 0x000f280000100800 */
[----:B------:R2:W4:Y:S01]  /*1da90*/  @P4 LDG.E.U8 R97, desc[UR14][R82.64] ;  /* 0x0000000e52614981 */ /* 0x000522000c1e1100 */
[----:B------:R-:W-:Y:S01]  /*1daa0*/  ISETP.GT.AND P4, PT, R31, 0x72, PT ;  /* 0x000000721f00780c */ /* 0x000fe20003f84270 */
[----:B--2---:R-:W-:Y:S02]  /*1dab0*/  @P5 IMAD.MOV.U32 R82, RZ, RZ, R5 ;  /* 0x000000ffff525224 */ /* 0x004fe400078e0005 */
[----:B------:R-:W2:Y:S01]  /*1dac0*/  LDL R5, [R1+0x9f0] ;  /* 0x0009f00001057983 */ /* 0x000ea20000100800 */
[----:B---3--:R-:W-:-:S03]  /*1dad0*/  @P5 IMAD.MOV.U32 R83, RZ, RZ, R14 ;  /* 0x000000ffff535224 */ /* 0x008fc600078e000e */
[----:B------:R-:W3:Y:S04]  /*1dae0*/  LDL R14, [R1+0x9ec] ;  /* 0x0009ec00010e7983 */ /* 0x000ee80000100800 */
[----:B------:R0:W3:Y:S02]  /*1daf0*/  @P5 LDG.E.U8 R99, desc[UR14][R82.64] ;  /* 0x0000000e52635981 */ /* 0x0000e4000c1e1100 */
[----:B0-----:R-:W-:Y:S01]  /*1db00*/  @P5 IMAD.MOV.U32 R82, RZ, RZ, R18 ;  /* 0x000000ffff525224 */ /* 0x001fe200078e0012 */
[----:B------:R-:W-:Y:S01]  /*1db10*/  PRMT R103, RZ, 0x7610, R103 ;  /* 0x00007610ff677816 */ /* 0x000fe20000000067 */
[----:B------:R-:W3:Y:S01]  /*1db20*/  LDL R18, [R1+0x980] ;  /* 0x0009800001127983 */ /* 0x000ee20000100800 */
[----:B------:R-:W-:Y:S01]  /*1db30*/  @P5 IMAD.MOV.U32 R83, RZ, RZ, R19 ;  /* 0x000000ffff535224 */ /* 0x000fe200078e0013 */
[----:B------:R-:W-:-:S02]  /*1db40*/  PRMT R105, RZ, 0x7610, R105 ;  /* 0x00007610ff697816 */ /* 0x000fc40000000069 */
[----:B------:R-:W3:Y:S04]  /*1db50*/  LDL R19, [R1+0x97c] ;  /* 0x00097c0001137983 */ /* 0x000ee80000100800 */
[----:B------:R4:W3:Y:S02]  /*1db60*/  @P5 LDG.E.U8 R101, desc[UR14][R82.64] ;  /* 0x0000000e52655981 */ /* 0x0008e4000c1e1100 */
[----:B----4-:R-:W-:Y:S02]  /*1db70*/  @P4 IMAD.MOV.U32 R82, RZ, RZ, R2 ;  /* 0x000000ffff524224 */ /* 0x010fe400078e0002 */
[----:B------:R-:W4:Y:S01]  /*1db80*/  LDL R2, [R1+0x9f8] ;  /* 0x0009f80001027983 */ /* 0x000f220000100800 */
[----:B------:R-:W-:-:S03]  /*1db90*/  @P4 IMAD.MOV.U32 R83, RZ, RZ, R4 ;  /* 0x000000ffff534224 */ /* 0x000fc600078e0004 */
[----:B------:R-:W4:Y:S01]  /*1dba0*/  LDL R4, [R1+0x9f4] ;  /* 0x0009f40001047983 */ /* 0x000f220000100800 */
[----:B------:R-:W-:-:S03]  /*1dbb0*/  ISETP.GT.AND P5, PT, R31, 0x7a, PT ;  /* 0x0000007a1f00780c */ /* 0x000fc60003fa4270 */
[----:B------:R0:W4:Y:S01]  /*1dbc0*/  @P4 LDG.E.U8 R103, desc[UR14][R82.64] ;  /* 0x0000000e52674981 */ /* 0x000122000c1e1100 */
        /* <DEDUP_REMOVED lines=15> */
[----:B------:R-:W-:Y:S02]  /*1dcc0*/  ISETP.GT.AND P4, PT, R31, 0x73, PT ;  /* 0x000000731f00780c */ /* 0x000fe40003f84270 */
[----:B------:R-:W-:Y:S02]  /*1dcd0*/  PRMT R109, RZ, 0x7610, R109 ;  /* 0x00007610ff6d7816 */ /* 0x000fe4000000006d */
[----:B------:R-:W-:-:S04]  /*1dce0*/  PRMT R111, RZ, 0x7610, R111 ;  /* 0x00007610ff6f7816 */ /* 0x000fc8000000006f */
[----:B------:R0:W4:Y:S01]  /*1dcf0*/  @P5 LDG.E.U8 R109, desc[UR14][R82.64] ;  /* 0x0000000e526d5981 */ /* 0x000122000c1e1100 */
[----:B------:R-:W-:Y:S02]  /*1dd00*/  ISETP.GT.AND P5, PT, R31, 0x7b, PT ;  /* 0x0000007b1f00780c */ /* 0x000fe40003fa4270 */
[----:B------:R-:W-:Y:S02]  /*1dd10*/  PRMT R113, RZ, 0x7610, R113 ;  /* 0x00007610ff717816 */ /* 0x000fe40000000071 */
[----:B0-----:R-:W-:Y:S02]  /*1dd20*/  @P4 IMAD.MOV.U32 R82, RZ, RZ, R18 ;  /* 0x000000ffff524224 */ /* 0x001fe400078e0012 */
[----:B------:R-:W-:Y:S01]  /*1dd30*/  @P4 IMAD.MOV.U32 R83, RZ, RZ, R19 ;  /* 0x000000ffff534224 */ /* 0x000fe200078e0013 */
[----:B------:R-:W4:Y:S04]  /*1dd40*/  LDL R18, [R1+0x928] ;  /* 0x0009280001127983 */ /* 0x000f280000100800 */
[----:B------:R-:W4:Y:S04]  /*1dd50*/  LDL R19, [R1+0x924] ;  /* 0x0009240001137983 */ /* 0x000f280000100800 */
[----:B------:R2:W4:Y:S01]  /*1dd60*/  @P4 LDG.E.U8 R111, desc[UR14][R82.64] ;  /* 0x0000000e526f4981 */ /* 0x000522000c1e1100 */
[----:B------:R-:W-:Y:S01]  /*1dd70*/  PRMT R115, RZ, 0x7610, R115 ;  /* 0x00007610ff737816 */ /* 0x000fe20000000073 */
[----:B--2---:R-:W-:-:S02]  /*1dd80*/  @P4 IMAD.MOV.U32 R82, RZ, RZ, R5 ;  /* 0x000000ffff524224 */ /* 0x004fc400078e0005 */
        /* <DEDUP_REMOVED lines=13> */
[----:B------:R-:W-:Y:S02]  /*1de60*/  PRMT R117, RZ, 0x7610, R117 ;  /* 0x00007610ff757816 */ /* 0x000fe40000000075 */
[C---:B------:R-:W-:Y:S02]  /*1de70*/  ISETP.GT.AND P4, PT, R31.reuse, 0x74, PT ;  /* 0x000000741f00780c */ /* 0x040fe40003f84270 */
[----:B------:R-:W-:Y:S02]  /*1de80*/  PRMT R119, RZ, 0x7610, R119 ;  /* 0x00007610ff777816 */ /* 0x000fe40000000077 */
[----:B------:R0:W4:Y:S01]  /*1de90*/  @P5 LDG.E.U8 R117, desc[UR14][R82.64] ;  /* 0x0000000e52755981 */ /* 0x000122000c1e1100 */
[----:B------:R-:W-:Y:S02]  /*1dea0*/  PRMT R121, RZ, 0x7610, R121 ;  /* 0x00007610ff797816 */ /* 0x000fe40000000079 */
[----:B------:R-:W-:Y:S01]  /*1deb0*/  ISETP.GT.AND P5, PT, R31, 0x7c, PT ;  /* 0x0000007c1f00780c */ /* 0x000fe20003fa4270 */
[----:B0-----:R-:W-:Y:S01]  /*1dec0*/  @P3 IMAD.MOV.U32 R82, RZ, RZ, R18 ;  /* 0x000000ffff523224 */ /* 0x001fe200078e0012 */
[----:B------:R-:W-:Y:S01]  /*1ded0*/  PRMT R123, RZ, 0x7610, R123 ;  /* 0x00007610ff7b7816 */ /* 0x000fe2000000007b */
        /* <DEDUP_REMOVED lines=13> */
[----:B------:R-:W-:-:S02]  /*1dfb0*/  ISETP.GT.AND P3, PT, R31, 0x75, PT ;  /* 0x000000751f00780c */ /* 0x000fc40003f64270 */
[----:B------:R-:W3:Y:S04]  /*1dfc0*/  LDL R16, [R1+0xa1c] ;  /* 0x000a1c0001107983 */ /* 0x000ee80000100800 */
[----:B------:R4:W3:Y:S02]  /*1dfd0*/  @P4 LDG.E.U8 R123, desc[UR14][R82.64] ;  /* 0x0000000e527b4981 */ /* 0x0008e4000c1e1100 */
[----:B----4-:R-:W-:Y:S02]  /*1dfe0*/  @P5 IMAD.MOV.U32 R82, RZ, RZ, R2 ;  /* 0x000000ffff525224 */ /* 0x010fe400078e0002 */
[----:B------:R-:W4:Y:S01]  /*1dff0*/  LDL R2, [R1+0x9a8] ;  /* 0x0009a80001027983 */ /* 0x000f220000100800 */
[----:B------:R-:W-:-:S03]  /*1e000*/  @P5 IMAD.MOV.U32 R83, RZ, RZ, R4 ;  /* 0x000000ffff535224 */ /* 0x000fc600078e0004 */
[----:B------:R-:W4:Y:S01]  /*1e010*/  LDL R4, [R1+0x9a4] ;  /* 0x0009a40001047983 */ /* 0x000f220000100800 */
[----:B------:R-:W-:-:S03]  /*1e020*/  PRMT R126, RZ, 0x7610, R126 ;  /* 0x00007610ff7e7816 */ /* 0x000fc6000000007e */
[----:B------:R2:W4:Y:S01]  /*1e030*/  @P5 LDG.E.U8 R125, desc[UR14][R82.64] ;  /* 0x0000000e527d5981 */ /* 0x000522000c1e1100 */
[----:B------:R-:W-:Y:S01]  /*1e040*/  PRMT R128, RZ, 0x7610, R128 ;  /* 0x00007610ff807816 */ /* 0x000fe20000000080 */
        /* <DEDUP_REMOVED lines=14> */
[----:B------:R-:W-:Y:S02]  /*1e130*/  ISETP.GT.AND P4, PT, R31, 0x7d, PT ;  /* 0x0000007d1f00780c */ /* 0x000fe40003f84270 */
[----:B------:R-:W-:Y:S02]  /*1e140*/  PRMT R130, RZ, 0x7610, R130 ;  /* 0x00007610ff827816 */ /* 0x000fe40000000082 */
[----:B------:R-:W-:-:S04]  /*1e150*/  PRMT R133, RZ, 0x7610, R133 ;  /* 0x00007610ff857816 */ /* 0x000fc80000000085 */
[----:B------:R0:W4:Y:S01]  /*1e160*/  @P3 LDG.E.U8 R130, desc[UR14][R82.64] ;  /* 0x0000000e52823981 */ /* 0x000122000c1e1100 */
[----:B------:R-:W-:Y:S02]  /*1e170*/  PRMT R135, RZ, 0x7610, R135 ;  /* 0x00007610ff877816 */ /* 0x000fe40000000087 */
[----:B------:R-:W-:Y:S02]  /*1e180*/  ISETP.GT.AND P3, PT, R31, 0x67, PT ;  /* 0x000000671f00780c */ /* 0x000fe40003f64270 */
[----:B0-----:R-:W-:Y:S02]  /*1e190*/  @P4 IMAD.MOV.U32 R82, RZ, RZ, R15 ;  /* 0x000000ffff524224 */ /* 0x001fe400078e000f */
[----:B------:R-:W-:Y:S01]  /*1e1a0*/  @P4 IMAD.MOV.U32 R83, RZ, RZ, R16 ;  /* 0x000000ffff534224 */ /* 0x000fe200078e0010 */
[----:B------:R-:W4:Y:S04]  /*1e1b0*/  LDL R15, [R1+0x8c8] ;  /* 0x0008c800010f7983 */ /* 0x000f280000100800 */
[----:B------:R2:W4:Y:S04]  /*1e1c0*/  @P4 LDG.E.U8 R133, desc[UR14][R82.64] ;  /* 0x0000000e52854981 */ /* 0x000528000c1e1100 */
[----:B------:R-:W4:Y:S01]  /*1e1d0*/  LDL R16, [R1+0x8c4] ;  /* 0x0008c40001107983 */ /* 0x000f220000100800 */
[----:B------:R-:W-:Y:S01]  /*1e1e0*/  PRMT R137, RZ, 0x7610, R137 ;  /* 0x00007610ff897816 */ /* 0x000fe20000000089 */
[----:B--2---:R-:W-:-:S02]  /*1e1f0*/  @P4 IMAD.MOV.U32 R82, RZ, RZ, R5 ;  /* 0x000000ffff524224 */ /* 0x004fc400078e0005 */
[----:B------:R-:W2:Y:S01]  /*1e200*/  LDL R5, [R1+0x930] ;  /* 0x0009300001057983 */ /* 0x000ea20000100800 */
[----:B---3--:R-:W-:-:S03]  /*1e210*/  @P4 IMAD.MOV.U32 R83, RZ, RZ, R14 ;  /* 0x000000ffff534224 */ /* 0x008fc600078e000e */
[----:B------:R-:W3:Y:S04]  /*1e220*/  LDL R14, [R1+0x92c] ;  /* 0x00092c00010e7983 */ /* 0x000ee80000100800 */
[----:B------:R0:W3:Y:S02]  /*1e230*/  @P4 LDG.E.U8 R135, desc[UR14][R82.64] ;  /* 0x0000000e52874981 */ /* 0x0000e4000c1e1100 */
[----:B0-----:R-:W-:Y:S01]  /*1e240*/  @P2 IMAD.MOV.U32 R82, RZ, RZ, R18 ;  /* 0x000000ffff522224 */ /* 0x001fe200078e0012 */
[----:B------:R-:W-:Y:S01]  /*1e250*/  PRMT R139, RZ, 0x7610, R139 ;  /* 0x00007610ff8b7816 */ /* 0x000fe2000000008b */
        /* <DEDUP_REMOVED lines=8> */
[----:B------:R-:W-:Y:S02]  /*1e2e0*/  ISETP.GT.AND P2, PT, R31, 0x6e, PT ;  /* 0x0000006e1f00780c */ /* 0x000fe40003f44270 */
[----:B------:R-:W-:Y:S01]  /*1e2f0*/  PRMT R141, RZ, 0x7610, R141 ;  /* 0x00007610ff8d7816 */ /* 0x000fe2000000008d */
        /* <DEDUP_REMOVED lines=23> */
[----:B------:R-:W-:-:S05]  /*1e470*/  @P3 IMAD.MOV.U32 R83, RZ, RZ, R132 ;  /* 0x000000ffff533224 */ /* 0x000fca00078e0084 */
[----:B------:R0:W4:Y:S01]  /*1e480*/  @P3 LDG.E.U8 R147, desc[UR14][R82.64] ;  /* 0x0000000e52933981 */ /* 0x000122000c1e1100 */
[----:B------:R-:W-:Y:S01]  /*1e490*/  PRMT R151, RZ, 0x7610, R151 ;  /* 0x00007610ff977816 */ /* 0x000fe20000000097 */
[----:B0-----:R-:W-:Y:S02]  /*1e4a0*/  @P3 IMAD.MOV.U32 R82, RZ, RZ, R18 ;  /* 0x000000ffff523224 */ /* 0x001fe400078e0012 */
[----:B------:R-:W-:Y:S01]  /*1e4b0*/  @P3 IMAD.MOV.U32 R83, RZ, RZ, R19 ;  /* 0x000000ffff533224 */ /* 0x000fe200078e0013 */
[----:B------:R-:W-:Y:S01]  /*1e4c0*/  PRMT R153, RZ, 0x7610, R153 ;  /* 0x00007610ff997816 */ /* 0x000fe20000000099 */
[----:B------:R-:W4:Y:S04]  /*1e4d0*/  LDL.LU R18, [R1+0x180] ;  /* 0x0001800001127983 */ /* 0x000f280000300800 */
[----:B------:R0:W4:Y:S01]  /*1e4e0*/  @P3 LDG.E.U8 R149, desc[UR14][R82.64] ;  /* 0x0000000e52953981 */ /* 0x000122000c1e1100 */
[----:B------:R-:W-:-:S03]  /*1e4f0*/  ISETP.GT.AND P3, PT, R31, 0x77, PT ;  /* 0x000000771f00780c */ /* 0x000fc60003f64270 */
[----:B------:R-:W4:Y:S01]  /*1e500*/  LDL.LU R20, [R1+0x17c] ;  /* 0x00017c0001147983 */ /* 0x000f220000300800 */
[----:B0-----:R-:W-:Y:S02]  /*1e510*/  @P2 IMAD.MOV.U32 R82, RZ, RZ, R15 ;  /* 0x000000ffff522224 */ /* 0x001fe400078e000f */
[----:B------:R-:W-:Y:S01]  /*1e520*/  @P2 IMAD.MOV.U32 R83, RZ, RZ, R16 ;  /* 0x000000ffff532224 */ /* 0x000fe200078e0010 */
[----:B------:R-:W4:Y:S04]  /*1e530*/  LDL.LU R15, [R1+0x148] ;  /* 0x00014800010f7983 */ /* 0x000f280000300800 */
[----:B------:R2:W4:Y:S01]  /*1e540*/  @P2 LDG.E.U8 R151, desc[UR14][R82.64] ;  /* 0x0000000e52972981 */ /* 0x000522000c1e1100 */
[----:B------:R-:W-:Y:S01]  /*1e550*/  PRMT R155, RZ, 0x7610, R155 ;  /* 0x00007610ff9b7816 */ /* 0x000fe2000000009b */
[----:B--2---:R-:W-:-:S02]  /*1e560*/  @P2 IMAD.MOV.U32 R82, RZ, RZ, R5 ;  /* 0x000000ffff522224 */ /* 0x004fc400078e0005 */
[----:B---3--:R-:W-:-:S05]  /*1e570*/  @P2 IMAD.MOV.U32 R83, RZ, RZ, R14 ;  /* 0x000000ffff532224 */ /* 0x008fca00078e000e */
[----:B------:R4:W2:Y:S02]  /*1e580*/  @P2 LDG.E.U8 R153, desc[UR14][R82.64] ;  /* 0x0000000e52992981 */ /* 0x0008a4000c1e1100 */
[----:B----4-:R-:W-:Y:S02]  /*1e590*/  @P3 IMAD.MOV.U32 R82, RZ, RZ, R2 ;  /* 0x000000ffff523224 */ /* 0x010fe400078e0002 */
[----:B------:R-:W3:Y:S01]  /*1e5a0*/  LDL.LU R2, [R1+0x144] ;  /* 0x0001440001027983 */ /* 0x000ee20000300800 */
[----:B------:R-:W-:-:S03]  /*1e5b0*/  @P3 IMAD.MOV.U32 R83, RZ, RZ, R4 ;  /* 0x000000ffff533224 */ /* 0x000fc600078e0004 */
[----:B------:R-:W4:Y:S04]  /*1e5c0*/  LDL.LU R16, [R1+0x118] ;  /* 0x0001180001107983 */ /* 0x000f280000300800 */
[----:B------:R-:W2:Y:S04]  /*1e5d0*/  LDL.LU R4, [R1+0x114] ;  /* 0x0001140001047983 */ /* 0x000ea80000300800 */
[----:B------:R-:W2:Y:S04]  /*1e5e0*/  LDL.LU R19, [R1+0xe8] ;  /* 0x0000e80001137983 */ /* 0x000ea80000300800 */
[----:B------:R-:W2:Y:S04]  /*1e5f0*/  LDL.LU R14, [R1+0xe4] ;  /* 0x0000e400010e7983 */ /* 0x000ea80000300800 */
[----:B------:R-:W2:Y:S04]  /*1e600*/  LDL.LU R5, [R1+0xb4] ;  /* 0x0000b40001057983 */ /* 0x000ea80000300800 */
[----:B------:R-:W2:Y:S04]  /*1e610*/  LDL.LU R132, [R1+0xb0] ;  /* 0x0000b00001847983 */ /* 0x000ea80000300800 */
[----:B------:R-:W2:Y:S04]  /*1e620*/  LDL.LU R144, [R1+0x7c] ;  /* 0x00007c0001907983 */ /* 0x000ea80000300800 */
[----:B------:R0:W2:Y:S04]  /*1e630*/  @P3 LDG.E.U8 R155, desc[UR14][R82.64] ;  /* 0x0000000e529b3981 */ /* 0x0000a8000c1e1100 */
[----:B------:R-:W0:Y:S04]  /*1e640*/  LDL R82, [R1+0x9c4] ;  /* 0x0009c40001527983 */ /* 0x000e280000100800 */
[----:B------:R-:W0:Y:S01]  /*1e650*/  LDL R83, [R1+0x9c8] ;  /* 0x0009c80001537983 */ /* 0x000e220000100800 */
[----:B------:R-:W-:-:S02]  /*1e660*/  PRMT R157, RZ, 0x7610, R157 ;  /* 0x00007610ff9d7816 */ /* 0x000fc4000000009d */
[----:B0-----:R-:W-:-:S04]  /*1e670*/  @P3 LOP3.LUT R83, R83, R82, RZ, 0x3c, !PT ;  /* 0x0000005253533212 */ /* 0x001fc800078e3cff */
        /* <DEDUP_REMOVED lines=32> */
[----:B------:R0:W2:Y:S02]  /*1e880*/  @P3 LDG.E.U8 R165, desc[UR14][R82.64] ;  /* 0x0000000e52a53981 */ /* 0x0000a4000c1e1100 */
[----:B0-----:R-:W0:Y:S02]  /*1e890*/  S2R R83, SR_TID.X ;  /* 0x0000000000537919 */ /* 0x001e240000002100 */
[----:B------:R-:W2:Y:S01]  /*1e8a0*/  LDL.LU R82, [R1+0x78] ;  /* 0x0000780001527983 */ /* 0x000ea20000300800 */
[----:B0-----:R-:W-:Y:S01]  /*1e8b0*/  LOP3.LUT R83, R83, 0x7f, RZ, 0xc0, !PT ;  /* 0x0000007f53537812 */ /* 0x001fe200078ec0ff */
[----:B------:R-:W-:Y:S06]  /*1e8c0*/  BAR.SYNC.DEFER_BLOCKING 0x0 ;  /* 0x0000000000007b1d */ /* 0x000fec0000010000 */
[----:B------:R0:W-:Y:S04]  /*1e8d0*/  STS.U8 [R83+UR6+0x8000], R18 ;  /* 0x0080001253007988 */ /* 0x0001e80008000006 */
[----:B------:R1:W-:Y:S04]  /*1e8e0*/  STS.U8 [R83+UR6+0xc000], R20 ;  /* 0x00c0001453007988 */ /* 0x0003e80008000006 */
[----:B------:R3:W-:Y:S04]  /*1e8f0*/  STS.U8 [R83+UR6+0x8400], R15 ;  /* 0x0084000f53007988 */ /* 0x0007e80008000006 */
[----:B0-----:R-:W2:Y:S04]  /*1e900*/  LDL.LU R18, [R1+0xb58] ;  /* 0x000b580001127983 */ /* 0x001ea80000300800 */
[----:B-1----:R-:W2:Y:S04]  /*1e910*/  LDL.LU R20, [R1+0xb54] ;  /* 0x000b540001147983 */ /* 0x002ea80000300800 */
[----:B---3--:R-:W3:Y:S04]  /*1e920*/  LDL.LU R15, [R1+0xb50] ;  /* 0x000b5000010f7983 */ /* 0x008ee80000300800 */
[----:B------:R0:W-:Y:S04]  /*1e930*/  STS.U8 [R83+UR6+0xc400], R2 ;  /* 0x00c4000253007988 */ /* 0x0001e80008000006 */
[----:B----4-:R1:W-:Y:S04]  /*1e940*/  STS.U8 [R83+UR6+0x8800], R16 ;  /* 0x0088001053007988 */ /* 0x0103e80008000006 */
[----:B--2---:R2:W-:Y:S04]  /*1e950*/  STS.U8 [R83+UR6+0xc800], R4 ;  /* 0x00c8000453007988 */ /* 0x0045e80008000006 */
[----:B0-----:R-:W4:Y:S04]  /*1e960*/  LDL.LU R2, [R1+0xb4c] ;  /* 0x000b4c0001027983 */ /* 0x001f280000300800 */
[----:B-1----:R-:W3:Y:S04]  /*1e970*/  LDL.LU R16, [R1+0xb48] ;  /* 0x000b480001107983 */ /* 0x002ee80000300800 */
[----:B--2---:R-:W2:Y:S04]  /*1e980*/  LDL.LU R4, [R1+0xb44] ;  /* 0x000b440001047983 */ /* 0x004ea80000300800 */
[----:B------:R0:W-:Y:S04]  /*1e990*/  STS.U8 [R83+UR6+0x8c00], R19 ;  /* 0x008c001353007988 */ /* 0x0001e80008000006 */
[----:B------:R1:W-:Y:S04]  /*1e9a0*/  STS.U8 [R83+UR6+0xcc00], R14 ;  /* 0x00cc000e53007988 */ /* 0x0003e80008000006 */
[----:B------:R1:W-:Y:S04]  /*1e9b0*/  STS.U8 [R83+UR6+0x9000], R5 ;  /* 0x0090000553007988 */ /* 0x0003e80008000006 */
[----:B0-----:R-:W2:Y:S04]  /*1e9c0*/  LDL.LU R19, [R1+0xb40] ;  /* 0x000b400001137983 */ /* 0x001ea80000300800 */
[----:B-1----:R-:W2:Y:S04]  /*1e9d0*/  LDL.LU R14, [R1+0xb3c] ;  /* 0x000b3c00010e7983 */ /* 0x002ea80000300800 */
[----:B------:R-:W2:Y:S04]  /*1e9e0*/  LDL.LU R5, [R1+0xb38] ;  /* 0x000b380001057983 */ /* 0x000ea80000300800 */
[----:B------:R0:W-:Y:S04]  /*1e9f0*/  STS.U8 [R83+UR6+0xd000], R132 ;  /* 0x00d0008453007988 */ /* 0x0001e80008000006 */
[----:B------:R1:W-:Y:S04]  /*1ea00*/  STS.U8 [R83+UR6+0x9400], R144 ;  /* 0x0094009053007988 */ /* 0x0003e80008000006 */
[----:B0-----:R-:W3:Y:S04]  /*1ea10*/  LDL.LU R132, [R1+0xb34] ;  /* 0x000b340001847983 */ /* 0x001ee80000300800 */
[----:B-1----:R-:W3:Y:S04]  /*1ea20*/  LDL.LU R144, [R1+0xb30] ;  /* 0x000b300001907983 */ /* 0x002ee80000300800 */
[----:B------:R-:W-:Y:S04]  /*1ea30*/  STS.U8 [R83+UR6+0xd400], R82 ;  /* 0x00d4005253007988 */ /* 0x000fe80008000006 */
[----:B--2---:R0:W-:Y:S04]  /*1ea40*/  STS.U8 [R83+UR6+0x9800], R5 ;  /* 0x0098000553007988 */ /* 0x0041e80008000006 */
[----:B------:R1:W-:Y:S04]  /*1ea50*/  STS.U8 [R83+UR6+0xd800], R14 ;  /* 0x00d8000e53007988 */ /* 0x0003e80008000006 */
[----:B------:R2:W-:Y:S04]  /*1ea60*/  STS.U8 [R83+UR6+0x9c00], R13 ;  /* 0x009c000d53007988 */ /* 0x0005e80008000006 */
[----:B------:R-:W-:Y:S04]  /*1ea70*/  STS.U8 [R83+UR6+0xdc00], R21 ;  /* 0x00dc001553007988 */ /* 0x000fe80008000006 */
[----:B------:R0:W-:Y:S04]  /*1ea80*/  STS.U8 [R83+UR6+0xa000], R162 ;  /* 0x00a000a253007988 */ /* 0x0001e80008000006 */
[----:B------:R1:W-:Y:S04]  /*1ea90*/  STS.U8 [R83+UR6+0xe000], R158 ;  /* 0x00e0009e53007988 */ /* 0x0003e80008000006 */
[----:B------:R1:W-:Y:S04]  /*1eaa0*/  STS.U8 [R83+UR6+0xa400], R124 ;  /* 0x00a4007c53007988 */ /* 0x0003e80008000006 */
[----:B0-----:R-:W3:Y:S04]  /*1eab0*/  LDL.LU R5, [R1+0x178] ;  /* 0x0001780001057983 */ /* 0x001ee80000300800 */
[----:B------:R0:W-:Y:S04]  /*1eac0*/  STS.U8 [R83+UR6+0xe400], R122 ;  /* 0x00e4007a53007988 */ /* 0x0001e80008000006 */
[----:B------:R-:W4:Y:S04]  /*1ead0*/  LDL.LU R82, [R1+0x70] ;  /* 0x0000700001527983 */ /* 0x000f280000300800 */
[----:B------:R0:W-:Y:S04]  /*1eae0*/  STS.U8 [R83+UR6+0xa800], R92 ;  /* 0x00a8005c53007988 */ /* 0x0001e80008000006 */
[----:B-1----:R-:W4:Y:S04]  /*1eaf0*/  LDL.LU R14, [R1+0xb2c] ;  /* 0x000b2c00010e7983 */ /* 0x002f280000300800 */
[----:B------:R1:W-:Y:S04]  /*1eb00*/  STS.U8 [R83+UR6+0xe800], R90 ;  /* 0x00e8005a53007988 */ /* 0x0003e80008000006 */
[----:B--2---:R-:W2:Y:S04]  /*1eb10*/  LDL.LU R13, [R1+0xb28] ;  /* 0x000b2800010d7983 */ /* 0x004ea80000300800 */
[----:B------:R-:W-:Y:S04]  /*1eb20*/  STS.U8 [R83+UR6+0xac00], R43 ;  /* 0x00ac002b53007988 */ /* 0x000fe80008000006 */
[----:B------:R-:W2:Y:S04]  /*1eb30*/  LDL.LU R162, [R1+0x74] ;  /* 0x0000740001a27983 */ /* 0x000ea80000300800 */
[----:B------:R-:W-:Y:S04]  /*1eb40*/  STS.U8 [R83+UR6+0xec00], R44 ;  /* 0x00ec002c53007988 */ /* 0x000fe80008000006 */
[----:B------:R-:W2:Y:S04]  /*1eb50*/  LDL.LU R158, [R1+0xa8] ;  /* 0x0000a800019e7983 */ /* 0x000ea80000300800 */
[----:B------:R-:W-:Y:S04]  /*1eb60*/  STS.U8 [R83+UR6+0xb000], R59 ;  /* 0x00b0003b53007988 */ /* 0x000fe80008000006 */
[----:B------:R-:W2:Y:S04]  /*1eb70*/  LDL.LU R124, [R1+0xac] ;  /* 0x0000ac00017c7983 */ /* 0x000ea80000300800 */
[----:B------:R-:W-:Y:S04]  /*1eb80*/  STS.U8 [R83+UR6+0xf000], R60 ;  /* 0x00f0003c53007988 */ /* 0x000fe80008000006 */
[----:B0-----:R-:W2:Y:S04]  /*1eb90*/  LDL.LU R122, [R1+0xdc] ;  /* 0x0000dc00017a7983 */ /* 0x001ea80000300800 */
[----:B------:R-:W-:Y:S04]  /*1eba0*/  STS.U8 [R83+UR6+0xb400], R72 ;  /* 0x00b4004853007988 */ /* 0x000fe80008000006 */
[----:B------:R-:W2:Y:S04]  /*1ebb0*/  LDL.LU R92, [R1+0xe0] ;  /* 0x0000e000015c7983 */ /* 0x000ea80000300800 */
[----:B------:R-:W-:Y:S04]  /*1ebc0*/  STS.U8 [R83+UR6+0xf400], R73 ;  /* 0x00f4004953007988 */ /* 0x000fe80008000006 */
[----:B-1----:R-:W2:Y:S04]  /*1ebd0*/  LDL.LU R90, [R1+0x10c] ;  /* 0x00010c00015a7983 */ /* 0x002ea80000300800 */
[----:B------:R0:W-:Y:S04]  /*1ebe0*/  STS.U8 [R83+UR6+0xb800], R85 ;  /* 0x00b8005553007988 */ /* 0x0001e80008000006 */
[----:B------:R1:W-:Y:S04]  /*1ebf0*/  STS.U8 [R83+UR6+0xf800], R87 ;  /* 0x00f8005753007988 */ /* 0x0003e80008000006 */
[----:B------:R1:W-:Y:S04]  /*1ec00*/  STS.U8 [R83+UR6+0xbc00], R89 ;  /* 0x00bc005953007988 */ /* 0x0003e80008000006 */
[----:B0-----:R-:W2:Y:S04]  /*1ec10*/  LDL.LU R85, [R1+0x110] ;  /* 0x0001100001557983 */ /* 0x001ea80000300800 */
[----:B-1----:R-:W2:Y:S04]  /*1ec20*/  LDL.LU R87, [R1+0x13c] ;  /* 0x00013c0001577983 */ /* 0x002ea80000300800 */
[----:B------:R-:W2:Y:S01]  /*1ec30*/  LDL.LU R89, [R1+0x140] ;  /* 0x0001400001597983 */ /* 0x000ea20000300800 */
[----:B------:R-:W0:Y:S03]  /*1ec40*/  S2R R21, SR_TID.X ;  /* 0x0000000000157919 */ /* 0x000e260000002100 */
[----:B------:R1:W-:Y:S04]  /*1ec50*/  STS.U8 [R83+UR6+0xfc00], R91 ;  /* 0x00fc005b53007988 */ /* 0x0003e80008000006 */
[----:B-1----:R-:W2:Y:S01]  /*1ec60*/  LDL.LU R91, [R1+0x174] ;  /* 0x00017400015b7983 */ /* 0x002ea20000300800 */
[----:B0-----:R-:W-:-:S04]  /*1ec70*/  LOP3.LUT R21, R21, 0x7f, RZ, 0xc0, !PT ;  /* 0x0000007f15157812 */ /* 0x001fc800078ec0ff */
[----:B------:R-:W-:-:S05]  /*1ec80*/  LOP3.LUT R21, R21, 0x10, RZ, 0x3c, !PT ;  /* 0x0000001015157812 */ /* 0x000fca00078e3cff */
[----:B------:R-:W-:Y:S04]  /*1ec90*/  STS.U8 [R21+UR6+0x9880], R19 ;  /* 0x0098801315007988 */ /* 0x000fe80008000006 */
[----:B---3--:R0:W-:Y:S04]  /*1eca0*/  STS.U8 [R21+UR6+0x8080], R5 ;  /* 0x0080800515007988 */ /* 0x0081e80008000006 */
[----:B0-----:R-:W3:Y:S04]  /*1ecb0*/  LDL.LU R5, [R1+0xb24] ;  /* 0x000b240001057983 */ /* 0x001ee80000300800 */
[----:B------:R-:W3:Y:S04]  /*1ecc0*/  LDL.LU R19, [R1+0xb20] ;  /* 0x000b200001137983 */ /* 0x000ee80000300800 */
[----:B----4-:R-:W-:Y:S04]  /*1ecd0*/  STS.U8 [R21+UR6+0xd480], R82 ;  /* 0x00d4805215007988 */ /* 0x010fe80008000006 */
[----:B--2---:R-:W-:Y:S04]  /*1ece0*/  STS.U8 [R21+UR6+0x9480], R162 ;  /* 0x009480a215007988 */ /* 0x004fe80008000006 */
        /* <DEDUP_REMOVED lines=8> */
[----:B0-----:R-:W2:Y:S04]  /*1ed70*/  LDL.LU R89, [R1+0x16c] ;  /* 0x00016c0001597983 */ /* 0x001ea80000300800 */
[----:B------:R-:W4:Y:S04]  /*1ed80*/  LDL.LU R87, [R1+0x138] ;  /* 0x0001380001577983 */ /* 0x000f280000300800 */
        /* <DEDUP_REMOVED lines=8> */
[----:B------:R0:W-:Y:S02]  /*1ee10*/  STS.U8 [R21+UR6+0xdc80], R22 ;  /* 0x00dc801615007988 */ /* 0x0001e40008000006 */
[----:B0-----:R-:W0:Y:S02]  /*1ee20*/  S2R R22, SR_TID.X ;  /* 0x0000000000167919 */ /* 0x001e240000002100 */
[----:B------:R1:W-:Y:S04]  /*1ee30*/  STS.U8 [R21+UR6+0xd880], R4 ;  /* 0x00d8800415007988 */ /* 0x0003e80008000006 */
[----:B------:R1:W-:Y:S04]  /*1ee40*/  STS.U8 [R21+UR6+0x9c80], R0 ;  /* 0x009c800015007988 */ /* 0x0003e80008000006 */
[----:B------:R1:W-:Y:S04]  /*1ee50*/  STS.U8 [R21+UR6+0xc080], R91 ;  /* 0x00c0805b15007988 */ /* 0x0003e80008000006 */
[----:B-1----:R-:W3:Y:S04]  /*1ee60*/  LDL.LU R4, [R1+0xb1c] ;  /* 0x000b1c0001047983 */ /* 0x002ee80000300800 */
[----:B------:R-:W3:Y:S04]  /*1ee70*/  LDL.LU R0, [R1+0xb18] ;  /* 0x000b180001007983 */ /* 0x000ee80000300800 */
[----:B------:R-:W3:Y:S01]  /*1ee80*/  LDL.LU R91, [R1+0x68] ;  /* 0x00006800015b7983 */ /* 0x000ee20000300800 */
[----:B0-----:R-:W-:-:S04]  /*1ee90*/  LOP3.LUT R22, R22, 0x7f, RZ, 0xc0, !PT ;  /* 0x0000007f16167812 */ /* 0x001fc800078ec0ff */
[----:B------:R-:W-:Y:S01]  /*1eea0*/  LOP3.LUT R22, R22, 0x20, RZ, 0x3c, !PT ;  /* 0x0000002016167812 */ /* 0x000fe200078e3cff */
        /* <DEDUP_REMOVED lines=16> */
[----:B0-----:R-:W3:Y:S04]  /*1efb0*/  LDL.LU R156, [R1+0x170] ;  /* 0x00017000019c7983 */ /* 0x001ee80000300800 */
[----:B------:R-:W-:Y:S04]  /*1efc0*/  STS.U8 [R22+UR6+0x9900], R16 ;  /* 0x0099001016007988 */ /* 0x000fe80008000006 */
[----:B------:R-:W-:Y:S04]  /*1efd0*/  STS.U8 [R22+UR6+0xd900], R2 ;  /* 0x00d9000216007988 */ /* 0x000fe80008000006 */
[----:B--2---:R0:W-:Y:S04]  /*1efe0*/  STS.U8 [R22+UR6+0xc100], R89 ;  /* 0x00c1005916007988 */ /* 0x0041e80008000006 */
[----:B----4-:R1:W-:Y:S04]  /*1eff0*/  STS.U8 [R22+UR6+0x8500], R87 ;  /* 0x0085005716007988 */ /* 0x0103e80008000006 */
[----:B---3--:R2:W-:Y:S04]  /*1f000*/  STS.U8 [R22+UR6+0xc500], R85 ;  /* 0x00c5005516007988 */ /* 0x0085e80008000006 */
[----:B0-----:R-:W3:Y:S04]  /*1f010*/  LDL.LU R89, [R1+0x168] ;  /* 0x0001680001597983 */ /* 0x001ee80000300800 */
[----:B-1----:R-:W4:Y:S04]  /*1f020*/  LDL.LU R87, [R1+0x164] ;  /* 0x0001640001577983 */ /* 0x002f280000300800 */
[----:B------:R0:W-:Y:S04]  /*1f030*/  STS.U8 [R22+UR6+0x8900], R90 ;  /* 0x0089005a16007988 */ /* 0x0001e80008000006 */
[----:B--2---:R-:W2:Y:S04]  /*1f040*/  LDL.LU R85, [R1+0x130] ;  /* 0x0001300001557983 */ /* 0x004ea80000300800 */
[----:B------:R1:W-:Y:S04]  /*1f050*/  STS.U8 [R22+UR6+0xc900], R92 ;  /* 0x00c9005c16007988 */ /* 0x0003e80008000006 */
[----:B0-----:R-:W2:Y:S04]  /*1f060*/  LDL.LU R90, [R1+0x12c] ;  /* 0x00012c00015a7983 */ /* 0x001ea80000300800 */
        /* <DEDUP_REMOVED lines=11> */
[----:B------:R-:W4:Y:S04]  /*1f120*/  LDL.LU R16, [R1+0xb14] ;  /* 0x000b140001107983 */ /* 0x000f280000300800 */
[----:B------:R-:W4:Y:S04]  /*1f130*/  LDL.LU R2, [R1+0xb10] ;  /* 0x000b100001027983 */ /* 0x000f280000300800 */
[----:B------:R0:W-:Y:S02]  /*1f140*/  STS.U8 [R22+UR6+0xdd00], R23 ;  /* 0x00dd001716007988 */ /* 0x0001e40008000006 */
[----:B0-----:R-:W0:Y:S02]  /*1f150*/  S2R R23, SR_TID.X ;  /* 0x0000000000177919 */ /* 0x001e240000002100 */
[----:B------:R-:W-:Y:S04]  /*1f160*/  STS.U8 [R22+UR6+0xd500], R91 ;  /* 0x00d5005b16007988 */ /* 0x000fe80008000006 */
[----:B------:R1:W-:Y:S04]  /*1f170*/  STS.U8 [R22+UR6+0x9d00], R160 ;  /* 0x009d00a016007988 */ /* 0x0003e80008000006 */
[----:B------:R-:W-:Y:S04]  /*1f180*/  STS.U8 [R22+UR6+0xa100], R152 ;  /* 0x00a1009816007988 */ /* 0x000fe80008000006 */
[----:B------:R-:W-:Y:S04]  /*1f190*/  STS.U8 [R22+UR6+0xe100], R150 ;  /* 0x00e1009616007988 */ /* 0x000fe80008000006 */
[----:B------:R-:W-:Y:S04]  /*1f1a0*/  STS.U8 [R22+UR6+0xa500], R116 ;  /* 0x00a5007416007988 */ /* 0x000fe80008000006 */
[----:B------:R-:W-:Y:S04]  /*1f1b0*/  STS.U8 [R22+UR6+0xe500], R114 ;  /* 0x00e5007216007988 */ /* 0x000fe80008000006 */
[----:B------:R-:W-:Y:S01]  /*1f1c0*/  STS.U8 [R22+UR6+0xa900], R84 ;  /* 0x00a9005416007988 */ /* 0x000fe20008000006 */
[----:B0-----:R-:W-:-:S03]  /*1f1d0*/  LOP3.LUT R23, R23, 0x7f, RZ, 0xc0, !PT ;  /* 0x0000007f17177812 */ /* 0x001fc600078ec0ff */
[----:B------:R-:W-:Y:S01]  /*1f1e0*/  STS.U8 [R22+UR6+0xe900], R32 ;  /* 0x00e9002016007988 */ /* 0x000fe20008000006 */
[----:B------:R-:W-:-:S03]  /*1f1f0*/  LOP3.LUT R23, R23, 0x30, RZ, 0x3c, !PT ;  /* 0x0000003017177812 */ /* 0x000fc600078e3cff */
        /* <DEDUP_REMOVED lines=11> */
[----:B-1----:R-:W4:Y:S04]  /*1f2b0*/  LDL.LU R160, [R1+0xb0c] ;  /* 0x000b0c0001a07983 */ /* 0x002f280000300800 */
[----:B---3--:R-:W-:Y:S04]  /*1f2c0*/  STS.U8 [R23+UR6+0x8180], R89 ;  /* 0x0081805917007988 */ /* 0x008fe80008000006 */
[----:B--2---:R-:W-:Y:S04]  /*1f2d0*/  STS.U8 [R23+UR6+0xc580], R90 ;  /* 0x00c5805a17007988 */ /* 0x004fe80008000006 */
[----:B----4-:R-:W-:Y:S04]  /*1f2e0*/  STS.U8 [R23+UR6+0x8980], R92 ;  /* 0x0089805c17007988 */ /* 0x010fe80008000006 */
[----:B------:R-:W-:Y:S04]  /*1f2f0*/  STS.U8 [R23+UR6+0xc980], R122 ;  /* 0x00c9807a17007988 */ /* 0x000fe80008000006 */
[----:B------:R-:W-:Y:S04]  /*1f300*/  STS.U8 [R23+UR6+0x8d80], R124 ;  /* 0x008d807c17007988 */ /* 0x000fe80008000006 */
[----:B------:R-:W-:Y:S04]  /*1f310*/  STS.U8 [R23+UR6+0xcd80], R158 ;  /* 0x00cd809e17007988 */ /* 0x000fe80008000006 */
[----:B------:R-:W-:Y:S04]  /*1f320*/  STS.U8 [R23+UR6+0x9180], R162 ;  /* 0x009180a217007988 */ /* 0x000fe80008000006 */
[----:B------:R-:W-:Y:S04]  /*1f330*/  STS.U8 [R23+UR6+0xd180], R82 ;  /* 0x00d1805217007988 */ /* 0x000fe80008000006 */
[----:B------:R0:W-:Y:S04]  /*1f340*/  STS.U8 [R23+UR6+0x9580], R2 ;  /* 0x0095800217007988 */ /* 0x0001e80008000006 */
[----:B0-----:R-:W2:Y:S04]  /*1f350*/  LDL.LU R2, [R1+0xb08] ;  /* 0x000b080001027983 */ /* 0x001ea80000300800 */
[----:B------:R-:W3:Y:S04]  /*1f360*/  LDL.LU R89, [R1+0x160] ;  /* 0x0001600001597983 */ /* 0x000ee80000300800 */
[----:B------:R-:W4:Y:S04]  /*1f370*/  LDL.LU R90, [R1+0x15c] ;  /* 0x00015c00015a7983 */ /* 0x000f280000300800 */
[----:B------:R-:W2:Y:S04]  /*1f380*/  LDL.LU R92, [R1+0x128] ;  /* 0x00012800015c7983 */ /* 0x000ea80000300800 */
        /* <DEDUP_REMOVED lines=13> */
[----:B0-----:R-:W-:-:S03]  /*1f460*/  LOP3.LUT R24, R24, 0x7f, RZ, 0xc0, !PT ;  /* 0x0000007f18187812 */ /* 0x001fc600078ec0ff */
[----:B------:R0:W-:Y:S01]  /*1f470*/  STS.U8 [R23+UR6+0x9d80], R6 ;  /* 0x009d800617007988 */ /* 0x0001e20008000006 */
[----:B------:R-:W-:-:S03]  /*1f480*/  LOP3.LUT R24, R24, 0x40, RZ, 0x3c, !PT ;  /* 0x0000004018187812 */ /* 0x000fc600078e3cff */
[----:B------:R1:W-:Y:S04]  /*1f490*/  STS.U8 [R23+UR6+0xc180], R87 ;  /* 0x00c1805717007988 */ /* 0x0003e80008000006 */
[----:B------:R1:W-:Y:S04]  /*1f4a0*/  STS.U8 [R23+UR6+0x8580], R85 ;  /* 0x0085805517007988 */ /* 0x0003e80008000006 */
[----:B0-----:R-:W3:Y:S04]  /*1f4b0*/  LDL.LU R6, [R1+0xaf8] ;  /* 0x000af80001067983 */ /* 0x001ee80000300800 */
[----:B-1----:R-:W3:Y:S04]  /*1f4c0*/  LDL.LU R87, [R1+0x94] ;  /* 0x0000940001577983 */ /* 0x002ee80000300800 */
        /* <DEDUP_REMOVED lines=16> */
[----:B------:R-:W3:Y:S04]  /*1f5d0*/  LDL.LU R85, [R1+0x90] ;  /* 0x0000900001557983 */ /* 0x000ee80000300800 */
[----:B------:R-:W-:Y:S04]  /*1f5e0*/  STS.U8 [R24+UR6+0x9600], R0 ;  /* 0x0096000018007988 */ /* 0x000fe80008000006 */
[----:B------:R-:W-:Y:S04]  /*1f5f0*/  STS.U8 [R24+UR6+0xd600], R4 ;  /* 0x00d6000418007988 */ /* 0x000fe80008000006 */
[----:B------:R-:W-:Y:S04]  /*1f600*/  STS.U8 [R24+UR6+0x9a00], R18 ;  /* 0x009a001218007988 */ /* 0x000fe80008000006 */
[----:B------:R-:W-:Y:S04]  /*1f610*/  STS.U8 [R24+UR6+0xda00], R17 ;  /* 0x00da001118007988 */ /* 0x000fe80008000006 */
[----:B------:R-:W-:Y:S04]  /*1f620*/  STS.U8 [R24+UR6+0x9e00], R3 ;  /* 0x009e000318007988 */ /* 0x000fe80008000006 */
[----:B----4-:R0:W-:Y:S04]  /*1f630*/  STS.U8 [R24+UR6+0xc200], R90 ;  /* 0x00c2005a18007988 */ /* 0x0101e80008000006 */
[----:B--2---:R1:W-:Y:S04]  /*1f640*/  STS.U8 [R24+UR6+0x8600], R92 ;  /* 0x0086005c18007988 */ /* 0x0043e80008000006 */
        /* <DEDUP_REMOVED lines=8> */
[----:B-1----:R-:W2:Y:S04]  /*1f6d0*/  LDL.LU R158, [R1+0xf0] ;  /* 0x0000f000019e7983 */ /* 0x002ea80000300800 */
[----:B------:R1:W-:Y:S04]  /*1f6e0*/  STS.U8 [R24+UR6+0xce00], R82 ;  /* 0x00ce005218007988 */ /* 0x0003e80008000006 */
[----:B0-----:R-:W2:Y:S04]  /*1f6f0*/  LDL.LU R162, [R1+0xec] ;  /* 0x0000ec0001a27983 */ /* 0x001ea80000300800 */
[----:B-1----:R-:W3:Y:S04]  /*1f700*/  LDL.LU R82, [R1+0xc0] ;  /* 0x0000c00001527983 */ /* 0x002ee80000300800 */
[----:B------:R-:W4:Y:S04]  /*1f710*/  LDL.LU R0, [R1+0xaf4] ;  /* 0x000af40001007983 */ /* 0x000f280000300800 */
[----:B------:R-:W4:Y:S04]  /*1f720*/  LDL.LU R4, [R1+0xaf0] ;  /* 0x000af00001047983 */ /* 0x000f280000300800 */
[----:B------:R-:W4:Y:S04]  /*1f730*/  LDL.LU R18, [R1+0xaec] ;  /* 0x000aec0001127983 */ /* 0x000f280000300800 */
[----:B------:R-:W4:Y:S04]  /*1f740*/  LDL.LU R17, [R1+0xae8] ;  /* 0x000ae80001117983 */ /* 0x000f280000300800 */
[----:B------:R-:W4:Y:S04]  /*1f750*/  LDL.LU R3, [R1+0xae4] ;  /* 0x000ae40001037983 */ /* 0x000f280000300800 */
[----:B------:R0:W-:Y:S02]  /*1f760*/  STS.U8 [R24+UR6+0xde00], R25 ;  /* 0x00de001918007988 */ /* 0x0001e40008000006 */
[----:B0-----:R-:W0:Y:S02]  /*1f770*/  S2R R25, SR_TID.X ;  /* 0x0000000000197919 */ /* 0x001e240000002100 */
[----:B------:R-:W-:Y:S04]  /*1f780*/  STS.U8 [R24+UR6+0x8200], R89 ;  /* 0x0082005918007988 */ /* 0x000fe80008000006 */
[----:B------:R-:W-:Y:S04]  /*1f790*/  STS.U8 [R24+UR6+0x9200], R87 ;  /* 0x0092005718007988 */ /* 0x000fe80008000006 */
[----:B------:R-:W-:Y:S04]  /*1f7a0*/  STS.U8 [R24+UR6+0xa200], R142 ;  /* 0x00a2008e18007988 */ /* 0x000fe80008000006 */
[----:B------:R-:W-:Y:S04]  /*1f7b0*/  STS.U8 [R24+UR6+0xe200], R140 ;  /* 0x00e2008c18007988 */ /* 0x000fe80008000006 */
[----:B------:R-:W-:Y:S04]  /*1f7c0*/  STS.U8 [R24+UR6+0xa600], R108 ;  /* 0x00a6006c18007988 */ /* 0x000fe80008000006 */
[----:B------:R-:W-:Y:S01]  /*1f7d0*/  STS.U8 [R24+UR6+0xe600], R106 ;  /* 0x00e6006a18007988 */ /* 0x000fe20008000006 */
[----:B0-----:R-:W-:-:S04]  /*1f7e0*/  LOP3.LUT R25, R25, 0x7f, RZ, 0xc0, !PT ;  /* 0x0000007f19197812 */ /* 0x001fc800078ec0ff */
[----:B------:R-:W-:Y:S01]  /*1f7f0*/  LOP3.LUT R25, R25, 0x50, RZ, 0x3c, !PT ;  /* 0x0000005019197812 */ /* 0x000fe200078e3cff */
        /* <DEDUP_REMOVED lines=20> */
[----:B--2---:R-:W-:Y:S04]  /*1f940*/  STS.U8 [R25+UR6+0xca80], R162 ;  /* 0x00ca80a219007988 */ /* 0x004fe80008000006 */
[----:B---3--:R-:W-:Y:S04]  /*1f950*/  STS.U8 [R25+UR6+0x8e80], R82 ;  /* 0x008e805219007988 */ /* 0x008fe80008000006 */
[----:B----4-:R0:W-:Y:S04]  /*1f960*/  STS.U8 [R25+UR6+0xce80], R3 ;  /* 0x00ce800319007988 */ /* 0x0101e80008000006 */
        /* <DEDUP_REMOVED lines=9> */
[----:B------:R-:W3:Y:S04]  /*1fa00*/  LDL.LU R7, [R1+0xac4] ;  /* 0x000ac40001077983 */ /* 0x000ee80000300800 */
[----:B------:R0:W-:Y:S04]  /*1fa10*/  STS.U8 [R25+UR6+0xde80], R26 ;  /* 0x00de801a19007988 */ /* 0x0001e80008000006 */
[----:B------:R-:W3:Y:S04]  /*1fa20*/  LDL R33, [R1+0x40c] ;  /* 0x00040c0001217983 */ /* 0x000ee80000100800 */
[----:B------:R-:W3:Y:S01]  /*1fa30*/  LDL R32, [R1+0x410] ;  /* 0x0004100001207983 */ /* 0x000ee20000100800 */
[----:B0-----:R-:W0:Y:S03]  /*1fa40*/  S2R R26, SR_TID.X ;  /* 0x00000000001a7919 */ /* 0x001e260000002100 */
[----:B------:R-:W3:Y:S04]  /*1fa50*/  LDL R88, [R1+0x44c] ;  /* 0x00044c0001587983 */ /* 0x000ee80000100800 */
[----:B------:R-:W3:Y:S04]  /*1fa60*/  LDL R87, [R1+0x450] ;  /* 0x0004500001577983 */ /* 0x000ee80000100800 */
[----:B------:R-:W3:Y:S04]  /*1fa70*/  LDL R81, [R1+0x48c] ;  /* 0x00048c0001517983 */ /* 0x000ee80000100800 */
[----:B------:R-:W3:Y:S04]  /*1fa80*/  LDL R80, [R1+0x490] ;  /* 0x0004900001507983 */ /* 0x000ee80000100800 */
[----:B------:R-:W3:Y:S04]  /*1fa90*/  LDL R86, [R1+0x4cc] ;  /* 0x0004cc0001567983 */ /* 0x000ee80000100800 */
[----:B------:R-:W3:Y:S04]  /*1faa0*/  LDL R85, [R1+0x4d0] ;  /* 0x0004d00001557983 */ /* 0x000ee80000100800 */
[----:B------:R-:W3:Y:S01]  /*1fab0*/  LDL R79, [R1+0x414] ;  /* 0x00041400014f7983 */ /* 0x000ee20000100800 */
[----:B0-----:R-:W-:-:S03]  /*1fac0*/  LOP3.LUT R26, R26, 0x7f, RZ, 0xc0, !PT ;  /* 0x0000007f1a1a7812 */ /* 0x001fc600078ec0ff */
[----:B------:R-:W3:Y:S01]  /*1fad0*/  LDL R78, [R1+0x418] ;  /* 0x00041800014e7983 */ /* 0x000ee20000100800 */
        /* <DEDUP_REMOVED lines=25> */
[----:B----4-:R-:W-:Y:S04]  /*1fc70*/  STS.U8 [R26+UR6+0xcb00], R20 ;  /* 0x00cb00141a007988 */ /* 0x010fe80008000006 */
[----:B---3--:R-:W-:Y:S04]  /*1fc80*/  STS.U8 [R26+UR6+0xc700], R10 ;  /* 0x00c7000a1a007988 */ /* 0x008fe80008000006 */
[----:B------:R0:W-:Y:S04]  /*1fc90*/  STS.U8 [R26+UR6+0x8700], R7 ;  /* 0x008700071a007988 */ /* 0x0001e80008000006 */
[----:B0-----:R-:W2:Y:S04]  /*1fca0*/  LDL.LU R7, [R1+0xac0] ;  /* 0x000ac00001077983 */ /* 0x001ea80000300800 */
[----:B------:R-:W3:Y:S04]  /*1fcb0*/  LDL.LU R10, [R1+0xabc] ;  /* 0x000abc00010a7983 */ /* 0x000ee80000300800 */
[----:B------:R-:W5:Y:S04]  /*1fcc0*/  LDL.LU R19, [R1+0xab8] ;  /* 0x000ab80001137983 */ /* 0x000f680000300800 */
[----:B------:R-:W4:Y:S04]  /*1fcd0*/  LDL R77, [R1+0x454] ;  /* 0x00045400014d7983 */ /* 0x000f280000100800 */
[----:B------:R-:W2:Y:S04]  /*1fce0*/  LDL R76, [R1+0x458] ;  /* 0x00045800014c7983 */ /* 0x000ea80000100800 */
[----:B------:R-:W5:Y:S04]  /*1fcf0*/  LDL.LU R20, [R1+0xab4] ;  /* 0x000ab40001147983 */ /* 0x000f680000300800 */
[----:B------:R-:W5:Y:S04]  /*1fd00*/  LDL.LU R17, [R1+0xab0] ;  /* 0x000ab00001117983 */ /* 0x000f680000300800 */
[----:B------:R0:W-:Y:S04]  /*1fd10*/  STS.U8 [R26+UR6+0xc300], R82 ;  /* 0x00c300521a007988 */ /* 0x0001e80008000006 */
[----:B------:R-:W5:Y:S04]  /*1fd20*/  LDL.LU R18, [R1+0xaac] ;  /* 0x000aac0001127983 */ /* 0x000f680000300800 */
[----:B------:R-:W3:Y:S04]  /*1fd30*/  LDL R84, [R1+0x494] ;  /* 0x0004940001547983 */ /* 0x000ee80000100800 */
[----:B0-----:R-:W3:Y:S04]  /*1fd40*/  LDL R82, [R1+0x498] ;  /* 0x0004980001527983 */ /* 0x001ee80000100800 */
[----:B------:R-:W3:Y:S04]  /*1fd50*/  LDL R75, [R1+0x4d4] ;  /* 0x0004d400014b7983 */ /* 0x000ee80000100800 */
[----:B------:R-:W3:Y:S01]  /*1fd60*/  LDL R74, [R1+0x4d8] ;  /* 0x0004d800014a7983 */ /* 0x000ee20000100800 */
[----:B------:R-:W-:-:S02]  /*1fd70*/  ISETP.GE.AND P2, PT, R83, R31, PT ;  /* 0x0000001f5300720c */ /* 0x000fc40003f46270 */
[----:B------:R-:W-:Y:S01]  /*1fd80*/  PRMT R31, RZ, 0x7610, R31 ;  /* 0x00007610ff1f7816 */ /* 0x000fe2000000001f */
[----:B------:R-:W3:Y:S01]  /*1fd90*/  LDL R92, [R1+0x45c] ;  /* 0x00045c00015c7983 */ /* 0x000ee20000100800 */
[----:B------:R-:W-:Y:S02]  /*1fda0*/  PRMT R34, RZ, 0x7610, R34 ;  /* 0x00007610ff227816 */ /* 0x000fe40000000022 */
[----:B------:R-:W-:Y:S01]  /*1fdb0*/  PRMT R35, RZ, 0x7610, R35 ;  /* 0x00007610ff237816 */ /* 0x000fe20000000023 */
[----:B------:R-:W3:Y:S01]  /*1fdc0*/  LDL R91, [R1+0x460] ;  /* 0x00046000015b7983 */ /* 0x000ee20000100800 */
[----:B------:R-:W-:Y:S02]  /*1fdd0*/  PRMT R36, RZ, 0x7610, R36 ;  /* 0x00007610ff247816 */ /* 0x000fe40000000024 */
[----:B------:R-:W-:Y:S01]  /*1fde0*/  PRMT R37, RZ, 0x7610, R37 ;  /* 0x00007610ff257816 */ /* 0x000fe20000000025 */
[----:B------:R-:W3:Y:S04]  /*1fdf0*/  LDL R90, [R1+0x390] ;  /* 0x00039000015a7983 */ /* 0x000ee80000100800 */
[----:B------:R0:W3:Y:S04]  /*1fe00*/  @!P2 LDG.E.U8 R31, desc[UR14][R32.64] ;  /* 0x0000000e201fa981 */ /* 0x0000e8000c1e1100 */
[----:B------:R-:W3:Y:S01]  /*1fe10*/  LDL R89, [R1+0x4dc] ;  /* 0x0004dc0001597983 */ /* 0x000ee20000100800 */
[----:B------:R-:W-:-:S02]  /*1fe20*/  PRMT R38, RZ, 0x7610, R38 ;  /* 0x00007610ff267816 */ /* 0x000fc40000000026 */
[----:B------:R-:W-:Y:S01]  /*1fe30*/  PRMT R43, RZ, 0x7610, R43 ;  /* 0x00007610ff2b7816 */ /* 0x000fe2000000002b */
[----:B------:R-:W3:Y:S01]  /*1fe40*/  LDL R99, [R1+0x474] ;  /* 0x0004740001637983 */ /* 0x000ee20000100800 */
[----:B0-----:R-:W-:Y:S02]  /*1fe50*/  @!P2 IMAD.MOV.U32 R32, RZ, RZ, R87 ;  /* 0x000000ffff20a224 */ /* 0x001fe400078e0057 */
[----:B------:R-:W-:Y:S01]  /*1fe60*/  @!P2 IMAD.MOV.U32 R33, RZ, RZ, R88 ;  /* 0x000000ffff21a224 */ /* 0x000fe200078e0058 */
        /* <DEDUP_REMOVED lines=9> */
[----:B------:R-:W3:Y:S04]  /*1ff00*/  LDL R81, [R1+0x41c] ;  /* 0x00041c0001517983 */ /* 0x000ee80000100800 */
[----:B------:R0:W3:Y:S01]  /*1ff10*/  @!P2 LDG.E.U8 R35, desc[UR14][R32.64] ;  /* 0x0000000e2023a981 */ /* 0x0000e2000c1e1100 */
[----:B------:R-:W-:-:S02]  /*1ff20*/  PRMT R46, RZ, 0x7610, R46 ;  /* 0x00007610ff2e7816 */ /* 0x000fc4000000002e */
[----:B------:R-:W-:Y:S01]  /*1ff30*/  PRMT R47, RZ, 0x7610, R47 ;  /* 0x00007610ff2f7816 */ /* 0x000fe2000000002f */
[----:B------:R-:W3:Y:S01]  /*1ff40*/  LDL R95, [R1+0x4b4] ;  /* 0x0004b400015f7983 */ /* 0x000ee20000100800 */
[----:B------:R-:W-:Y:S02]  /*1ff50*/  PRMT R48, RZ, 0x7610, R48 ;  /* 0x00007610ff307816 */ /* 0x000fe40000000030 */
[----:B------:R-:W-:Y:S01]  /*1ff60*/  PRMT R49, RZ, 0x7610, R49 ;  /* 0x00007610ff317816 */ /* 0x000fe20000000031 */
[----:B------:R-:W3:Y:S01]  /*1ff70*/  LDL R93, [R1+0x4b8] ;  /* 0x0004b800015d7983 */ /* 0x000ee20000100800 */
[----:B0-----:R-:W-:Y:S02]  /*1ff80*/  @!P2 IMAD.MOV.U32 R32, RZ, RZ, R85 ;  /* 0x000000ffff20a224 */ /* 0x001fe400078e0055 */
[----:B------:R-:W-:Y:S01]  /*1ff90*/  @!P2 IMAD.MOV.U32 R33, RZ, RZ, R86 ;  /* 0x000000ffff21a224 */ /* 0x000fe200078e0056 */
[----:B------:R-:W3:Y:S04]  /*1ffa0*/  LDL R85, [R1+0x4a8] ;  /* 0x0004a80001557983 */ /* 0x000ee80000100800 */
[----:B------:R0:W3:Y:S04]  /*1ffb0*/  @!P2 LDG.E.U8 R36, desc[UR14][R32.64] ;  /* 0x0000000e2024a981 */ /* 0x0000e8000c1e1100 */
[----:B------:R-:W3:Y:S01]  /*1ffc0*/  LDL R86, [R1+0x4a4] ;  /* 0x0004a40001567983 */ /* 0x000ee20000100800 */
[----:B0-----:R-:W-:-:S02]  /*1ffd0*/  @!P2 IMAD.MOV.U32 R32, RZ, RZ, R78 ;  /* 0x000000ffff20a224 */ /* 0x001fc400078e004e */
[----:B------:R-:W-:Y:S01]  /*1ffe0*/  @!P2 IMAD.MOV.U32 R33, RZ, RZ, R79 ;  /* 0x000000ffff21a224 */ /* 0x000fe200078e004f */
[----:B------:R-:W3:Y:S04]  /*1fff0*/  LDL R78, [R1+0x4a0] ;  /* 0x0004a000014e7983 */ /* 0x000ee80000100800 */
[----:B------:R-:W3:Y:S04]  /*20000*/  LDL R79, [R1+0x49c] ;  /* 0x00049c00014f7983 */ /* 0x000ee80000100800 */
[----:B------:R4:W3:Y:S02]  /*20010*/  @!P2 LDG.E.U8 R37, desc[UR14][R32.64] ;  /* 0x0000000e2025a981 */ /* 0x0008e4000c1e1100 */
[----:B----4-:R-:W-:-:S02]  /*20020*/  @!P2 IMAD.MOV.U32 R33, RZ, RZ, R77 ;  /* 0x000000ffff21a224 */ /* 0x010fc400078e004d */
[----:B------:R-:W4:Y:S01]  /*20030*/  LDL R77, [R1+0x424] ;  /* 0x00042400014d7983 */ /* 0x000f220000100800 */
[----:B--2---:R-:W-:-:S03]  /*20040*/  @!P2 IMAD.MOV.U32 R32, RZ, RZ, R76 ;  /* 0x000000ffff20a224 */ /* 0x004fc600078e004c */
[----:B------:R-:W2:Y:S04]  /*20050*/  LDL R76, [R1+0x428] ;  /* 0x00042800014c7983 */ /* 0x000ea80000100800 */
[----:B------:R3:W2:Y:S02]  /*20060*/  @!P2 LDG.E.U8 R38, desc[UR14][R32.64] ;  /* 0x0000000e2026a981 */ /* 0x0006a4000c1e1100 */
[----:B---3--:R-:W-:Y:S02]  /*20070*/  @!P2 IMAD.MOV.U32 R33, RZ, RZ, R84 ;  /* 0x000000ffff21a224 */ /* 0x008fe400078e0054 */
[----:B------:R-:W3:Y:S01]  /*20080*/  LDL R84, [R1+0x42c] ;  /* 0x00042c0001547983 */ /* 0x000ee20000100800 */
[----:B------:R-:W-:-:S03]  /*20090*/  @!P2 IMAD.MOV.U32 R32, RZ, RZ, R82 ;  /* 0x000000ffff20a224 */ /* 0x000fc600078e0052 */
[----:B------:R-:W3:Y:S04]  /*200a0*/  LDL R82, [R1+0x430] ;  /* 0x0004300001527983 */ /* 0x000ee80000100800 */
[----:B------:R0:W3:Y:S02]  /*200b0*/  @!P2 LDG.E.U8 R43, desc[UR14][R32.64] ;  /* 0x0000000e202ba981 */ /* 0x0000e4000c1e1100 */
[----:B0-----:R-:W-:Y:S02]  /*200c0*/  @!P2 IMAD.MOV.U32 R32, RZ, RZ, R74 ;  /* 0x000000ffff20a224 */ /* 0x001fe400078e004a */
[----:B------:R-:W-:Y:S01]  /*200d0*/  @!P2 IMAD.MOV.U32 R33, RZ, RZ, R75 ;  /* 0x000000ffff21a224 */ /* 0x000fe200078e004b */
[----:B------:R-:W3:Y:S04]  /*200e0*/  LDL R74, [R1+0x4e0] ;  /* 0x0004e000014a7983 */ /* 0x000ee80000100800 */
[----:B------:R-:W3:Y:S04]  /*200f0*/  LDL R75, [R1+0x3a0] ;  /* 0x0003a000014b7983 */ /* 0x000ee80000100800 */
[----:B------:R0:W3:Y:S02]  /*20100*/  @!P2 LDG.E.U8 R44, desc[UR14][R32.64] ;  /* 0x0000000e202ca981 */ /* 0x0000e4000c1e1100 */
[----:B0-----:R-:W-:-:S02]  /*20110*/  @!P2 IMAD.MOV.U32 R32, RZ, RZ, R80 ;  /* 0x000000ffff20a224 */ /* 0x001fc400078e0050 */
[----:B------:R-:W3:Y:S01]  /*20120*/  LDL R80, [R1+0x470] ;  /* 0x0004700001507983 */ /* 0x000ee20000100800 */
[----:B------:R-:W-:-:S03]  /*20130*/  @!P2 IMAD.MOV.U32 R33, RZ, RZ, R81 ;  /* 0x000000ffff21a224 */ /* 0x000fc600078e0051 */
[----:B------:R-:W3:Y:S04]  /*20140*/  LDL R81, [R1+0x46c] ;  /* 0x00046c0001517983 */ /* 0x000ee80000100800 */
[----:B------:R0:W3:Y:S02]  /*20150*/  @!P2 LDG.E.U8 R45, desc[UR14][R32.64] ;  /* 0x0000000e202da981 */ /* 0x0000e4000c1e1100 */
[----:B0-----:R-:W-:Y:S02]  /*20160*/  @!P2 IMAD.MOV.U32 R32, RZ, RZ, R91 ;  /* 0x000000ffff20a224 */ /* 0x001fe400078e005b */
[----:B------:R-:W-:Y:S01]  /*20170*/  @!P2 IMAD.MOV.U32 R33, RZ, RZ, R92 ;  /* 0x000000ffff21a224 */ /* 0x000fe200078e005c */
[----:B------:R-:W-:Y:S01]  /*20180*/  PRMT R50, RZ, 0x7610, R50 ;  /* 0x00007610ff327816 */ /* 0x000fe20000000032 */
[----:B------:R-:W3:Y:S04]  /*20190*/  LDL R92, [R1+0x3a8] ;  /* 0x0003a800015c7983 */ /* 0x000ee80000100800 */
[----:B------:R0:W3:Y:S01]  /*201a0*/  @!P2 LDG.E.U8 R46, desc[UR14][R32.64] ;  /* 0x0000000e202ea981 */ /* 0x0000e2000c1e1100 */
[----:B------:R-:W-:-:S03]  /*201b0*/  PRMT R51, RZ, 0x7610, R51 ;  /* 0x00007610ff337816 */ /* 0x000fc60000000033 */
[----:B------:R-:W3:Y:S01]  /*201c0*/  LDL R91, [R1+0x4e8] ;  /* 0x0004e800015b7983 */ /* 0x000ee20000100800 */
[----:B0-----:R-:W-:-:S03]  /*201d0*/  @!P2 IMAD.MOV.U32 R32, RZ, RZ, R78 ;  /* 0x000000ffff20a224 */ /* 0x001fc600078e004e */
[----:B------:R-:W3:Y:S01]  /*201e0*/  LDL R78, [R1+0x4b0] ;  /* 0x0004b000014e7983 */ /* 0x000ee20000100800 */
[----:B------:R-:W-:-:S03]  /*201f0*/  @!P2 IMAD.MOV.U32 R33, RZ, RZ, R79 ;  /* 0x000000ffff21a224 */ /* 0x000fc600078e004f */
[----:B------:R-:W3:Y:S04]  /*20200*/  LDL R79, [R1+0x4ac] ;  /* 0x0004ac00014f7983 */ /* 0x000ee80000100800 */
[----:B------:R0:W3:Y:S02]  /*20210*/  @!P2 LDG.E.U8 R47, desc[UR14][R32.64] ;  /* 0x0000000e202fa981 */ /* 0x0000e4000c1e1100 */
[----:B0-----:R-:W-:Y:S02]  /*20220*/  @!P2 IMAD.MOV.U32 R32, RZ, RZ, R89 ;  /* 0x000000ffff20a224 */ /* 0x001fe400078e0059 */
[----:B------:R-:W-:Y:S01]  /*20230*/  @!P2 IMAD.MOV.U32 R33, RZ, RZ, R90 ;  /* 0x000000ffff21a224 */ /* 0x000fe200078e005a */
[----:B------:R-:W3:Y:S04]  /*20240*/  LDL R89, [R1+0x440] ;  /* 0x0004400001597983 */ /* 0x000ee80000100800 */
[----:B------:R4:W3:Y:S04]  /*20250*/  @!P2 LDG.E.U8 R48, desc[UR14][R32.64] ;  /* 0x0000000e2030a981 */ /* 0x0008e8000c1e1100 */
[----:B------:R-:W3:Y:S01]  /*20260*/  LDL R90, [R1+0x43c] ;  /* 0x00043c00015a7983 */ /* 0x000ee20000100800 */
[----:B----4-:R-:W-:-:S03]  /*20270*/  @!P2 IMAD.MOV.U32 R33, RZ, RZ, R77 ;  /* 0x000000ffff21a224 */ /* 0x010fc600078e004d */
[----:B------:R-:W4:Y:S01]  /*20280*/  LDL R77, [R1+0x3a4] ;  /* 0x0003a400014d7983 */ /* 0x000f220000100800 */
[----:B--2---:R-:W-:-:S03]  /*20290*/  @!P2 IMAD.MOV.U32 R32, RZ, RZ, R76 ;  /* 0x000000ffff20a224 */ /* 0x004fc600078e004c */
[----:B------:R-:W2:Y:S04]  /*202a0*/  LDL R76, [R1+0x4e4] ;  /* 0x0004e400014c7983 */ /* 0x000ea80000100800 */
[----:B------:R0:W2:Y:S02]  /*202b0*/  @!P2 LDG.E.U8 R49, desc[UR14][R32.64] ;  /* 0x0000000e2031a981 */ /* 0x0000a4000c1e1100 */
[----:B0-----:R-:W-:Y:S02]  /*202c0*/  @!P2 IMAD.MOV.U32 R32, RZ, RZ, R87 ;  /* 0x000000ffff20a224 */ /* 0x001fe400078e0057 */
[----:B------:R-:W-:Y:S01]  /*202d0*/  @!P2 IMAD.MOV.U32 R33, RZ, RZ, R88 ;  /* 0x000000ffff21a224 */ /* 0x000fe200078e0058 */
[----:B------:R-:W2:Y:S04]  /*202e0*/  LDL R87, [R1+0x480] ;  /* 0x0004800001577983 */ /* 0x000ea80000100800 */
[----:B------:R0:W2:Y:S04]  /*202f0*/  @!P2 LDG.E.U8 R50, desc[UR14][R32.64] ;  /* 0x0000000e2032a981 */ /* 0x0000a8000c1e1100 */
[----:B------:R-:W2:Y:S01]  /*20300*/  LDL R88, [R1+0x47c] ;  /* 0x00047c0001587983 */ /* 0x000ea20000100800 */
[----:B0-----:R-:W-:-:S02]  /*20310*/  @!P2 IMAD.MOV.U32 R32, RZ, RZ, R85 ;  /* 0x000000ffff20a224 */ /* 0x001fc400078e0055 */
[----:B------:R-:W-:Y:S01]  /*20320*/  @!P2 IMAD.MOV.U32 R33, RZ, RZ, R86 ;  /* 0x000000ffff21a224 */ /* 0x000fe200078e0056 */
[----:B------:R-:W-:Y:S01]  /*20330*/  PRMT R52, RZ, 0x7610, R52 ;  /* 0x00007610ff347816 */ /* 0x000fe20000000034 */
[----:B------:R-:W2:Y:S04]  /*20340*/  LDL R86, [R1+0x4bc] ;  /* 0x0004bc0001567983 */ /* 0x000ea80000100800 */
[----:B------:R3:W2:Y:S04]  /*20350*/  @!P2 LDG.E.U8 R51, desc[UR14][R32.64] ;  /* 0x0000000e2033a981 */ /* 0x0006a8000c1e1100 */
[----:B------:R-:W2:Y:S01]  /*20360*/  LDL R85, [R1+0x4c0] ;  /* 0x0004c00001557983 */ /* 0x000ea20000100800 */
[----:B---3--:R-:W-:-:S02]  /*20370*/  @!P2 IMAD.MOV.U32 R32, RZ, RZ, R74 ;  /* 0x000000ffff20a224 */ /* 0x008fc400078e004a */
[----:B------:R-:W-:Y:S01]  /*20380*/  @!P2 IMAD.MOV.U32 R33, RZ, RZ, R75 ;  /* 0x000000ffff21a224 */ /* 0x000fe200078e004b */
[----:B------:R-:W3:Y:S04]  /*20390*/  LDL R74, [R1+0x438] ;  /* 0x00043800014a7983 */ /* 0x000ee80000100800 */
[----:B------:R-:W3:Y:S01]  /*203a0*/  LDL R75, [R1+0x434] ;  /* 0x00043400014b7983 */ /* 0x000ee20000100800 */
[----:B------:R-:W-:-:S03]  /*203b0*/  PRMT R53, RZ, 0x7610, R53 ;  /* 0x00007610ff357816 */ /* 0x000fc60000000035 */
[----:B------:R0:W3:Y:S01]  /*203c0*/  @!P2 LDG.E.U8 R52, desc[UR14][R32.64] ;  /* 0x0000000e2034a981 */ /* 0x0000e2000c1e1100 */
[----:B------:R-:W-:Y:S01]  /*203d0*/  PRMT R54, RZ, 0x7610, R54 ;  /* 0x00007610ff367816 */ /* 0x000fe20000000036 */
[----:B0-----:R-:W-:Y:S02]  /*203e0*/  @!P2 IMAD.MOV.U32 R32, RZ, RZ, R82 ;  /* 0x000000ffff20a224 */ /* 0x001fe400078e0052 */
[----:B------:R-:W-:Y:S01]  /*203f0*/  @!P2 IMAD.MOV.U32 R33, RZ, RZ, R84 ;  /* 0x000000ffff21a224 */ /* 0x000fe200078e0054 */
[----:B------:R-:W3:Y:S04]  /*20400*/  LDL R82, [R1+0x4ec] ;  /* 0x0004ec0001527983 */ /* 0x000ee80000100800 */
[----:B------:R-:W3:Y:S04]  /*20410*/  LDL R84, [R1+0x3ac] ;  /* 0x0003ac0001547983 */ /* 0x000ee80000100800 */
[----:B------:R0:W3:Y:S01]  /*20420*/  @!P2 LDG.E.U8 R53, desc[UR14][R32.64] ;  /* 0x0000000e2035a981 */ /* 0x0000e2000c1e1100 */
[----:B------:R-:W-:Y:S01]  /*20430*/  PRMT R59, RZ, 0x7610, R59 ;  /* 0x00007610ff3b7816 */ /* 0x000fe2000000003b */
[----:B0-----:R-:W-:-:S02]  /*20440*/  @!P2 IMAD.MOV.U32 R32, RZ, RZ, R80 ;  /* 0x000000ffff20a224 */ /* 0x001fc400078e0050 */
[----:B------:R-:W-:Y:S01]  /*20450*/  @!P2 IMAD.MOV.U32 R33, RZ, RZ, R81 ;  /* 0x000000ffff21a224 */ /* 0x000fe200078e0051 */
[----:B------:R-:W3:Y:S04]  /*20460*/  LDL R80, [R1+0x448] ;  /* 0x0004480001507983 */ /* 0x000ee80000100800 */
[----:B------:R-:W3:Y:S04]  /*20470*/  LDL R81, [R1+0x444] ;  /* 0x0004440001517983 */ /* 0x000ee80000100800 */
[----:B------:R0:W3:Y:S01]  /*20480*/  @!P2 LDG.E.U8 R54, desc[UR14][R32.64] ;  /* 0x0000000e2036a981 */ /* 0x0000e2000c1e1100 */
[----:B------:R-:W-:Y:S01]  /*20490*/  PRMT R60, RZ, 0x7610, R60 ;  /* 0x00007610ff3c7816 */ /* 0x000fe2000000003c */
[----:B0-----:R-:W-:-:S02]  /*204a0*/  @!P2 IMAD.MOV.U32 R32, RZ, RZ, R78 ;  /* 0x000000ffff20a224 */ /* 0x001fc400078e004e */
[----:B------:R-:W3:Y:S01]  /*204b0*/  LDL R78, [R1+0x488] ;  /* 0x00048800014e7983 */ /* 0x000ee20000100800 */
[----:B------:R-:W-:-:S03]  /*204c0*/  @!P2 IMAD.MOV.U32 R33, RZ, RZ, R79 ;  /* 0x000000ffff21a224 */ /* 0x000fc600078e004f */
[----:B------:R-:W3:Y:S04]  /*204d0*/  LDL R79, [R1+0x484] ;  /* 0x00048400014f7983 */ /* 0x000ee80000100800 */
[----:B------:R4:W3:Y:S02]  /*204e0*/  @!P2 LDG.E.U8 R59, desc[UR14][R32.64] ;  /* 0x0000000e203ba981 */ /* 0x0008e4000c1e1100 */
[----:B----4-:R-:W-:Y:S02]  /*204f0*/  @!P2 IMAD.MOV.U32 R33, RZ, RZ, R77 ;  /* 0x000000ffff21a224 */ /* 0x010fe400078e004d */
[----:B------:R-:W4:Y:S01]  /*20500*/  LDL R77, [R1+0x4c4] ;  /* 0x0004c400014d7983 */ /* 0x000f220000100800 */
[----:B--2---:R-:W-:-:S03]  /*20510*/  @!P2 IMAD.MOV.U32 R32, RZ, RZ, R76 ;  /* 0x000000ffff20a224 */ /* 0x004fc600078e004c */
[----:B------:R-:W2:Y:S04]  /*20520*/  LDL R76, [R1+0x4c8] ;  /* 0x0004c800014c7983 */ /* 0x000ea80000100800 */
[----:B------:R3:W2:Y:S02]  /*20530*/  @!P2 LDG.E.U8 R60, desc[UR14][R32.64] ;  /* 0x0000000e203ca981 */ /* 0x0006a4000c1e1100 */
[----:B---3--:R-:W-:Y:S02]  /*20540*/  @!P2 IMAD.MOV.U32 R32, RZ, RZ, R74 ;  /* 0x000000ffff20a224 */ /* 0x008fe400078e004a */
[----:B------:R-:W3:Y:S01]  /*20550*/  LDL R74, [R1+0x3b0] ;  /* 0x0003b000014a7983 */ /* 0x000ee20000100800 */
[----:B------:R-:W-:-:S03]  /*20560*/  @!P2 IMAD.MOV.U32 R33, RZ, RZ, R75 ;  /* 0x000000ffff21a224 */ /* 0x000fc600078e004b */
[----:B------:R-:W3:Y:S01]  /*20570*/  LDL R75, [R1+0x394] ;  /* 0x00039400014b7983 */ /* 0x000ee20000100800 */
[----:B------:R-:W-:Y:S02]  /*20580*/  PRMT R61, RZ, 0x7610, R61 ;  /* 0x00007610ff3d7816 */ /* 0x000fe4000000003d */
[----:B------:R-:W-:-:S04]  /*20590*/  PRMT R62, RZ, 0x7610, R62 ;  /* 0x00007610ff3e7816 */ /* 0x000fc8000000003e */
[----:B------:R0:W3:Y:S01]  /*205a0*/  @!P2 LDG.E.U8 R61, desc[UR14][R32.64] ;  /* 0x0000000e203da981 */ /* 0x0000e2000c1e1100 */
[----:B------:R-:W-:Y:S01]  /*205b0*/  PRMT R63, RZ, 0x7610, R63 ;  /* 0x00007610ff3f7816 */ /* 0x000fe2000000003f */
[----:B0-----:R-:W-:Y:S02]  /*205c0*/  @!P2 IMAD.MOV.U32 R32, RZ, RZ, R97 ;  /* 0x000000ffff20a224 */ /* 0x001fe400078e0061 */
[----:B------:R-:W-:-:S05]  /*205d0*/  @!P2 IMAD.MOV.U32 R33, RZ, RZ, R99 ;  /* 0x000000ffff21a224 */ /* 0x000fca00078e0063 */
        /* <DEDUP_REMOVED lines=33> */
[----:B------:R-:W-:-:S03]  /*207f0*/  PRMT R73, RZ, 0x7610, R73 ;  /* 0x00007610ff497816 */ /* 0x000fc60000000049 */
[----:B------:R0:W-:Y:S02]  /*20800*/  STS.U8 [R26+UR6+0xdf00], R27 ;  /* 0x00df001b1a007988 */ /* 0x0001e40008000006 */
[----:B0-----:R-:W0:Y:S02]  /*20810*/  S2R R27, SR_TID.X ;  /* 0x00000000001b7919 */ /* 0x001e240000002100 */
[----:B------:R1:W-:Y:S04]  /*20820*/  STS.U8 [R26+UR6+0x9300], R15 ;  /* 0x0093000f1a007988 */ /* 0x0003e80008000006 */
[----:B------:R1:W-:Y:S04]  /*20830*/  STS.U8 [R26+UR6+0xd300], R16 ;  /* 0x00d300101a007988 */ /* 0x0003e80008000006 */
[----:B------:R1:W-:Y:S04]  /*20840*/  STS.U8 [R26+UR6+0x9700], R13 ;  /* 0x0097000d1a007988 */ /* 0x0003e80008000006 */
[----:B-1----:R-:W5:Y:S04]  /*20850*/  LDL.LU R15, [R1+0xaa8] ;  /* 0x000aa800010f7983 */ /* 0x002f680000300800 */
[----:B------:R-:W5:Y:S04]  /*20860*/  LDL.LU R16, [R1+0xaa4] ;  /* 0x000aa40001107983 */ /* 0x000f680000300800 */
[----:B------:R-:W5:Y:S01]  /*20870*/  LDL.LU R13, [R1+0xaa0] ;  /* 0x000aa000010d7983 */ /* 0x000f620000300800 */
[----:B----4-:R-:W-:-:S02]  /*20880*/  @!P2 IMAD.MOV.U32 R33, RZ, RZ, R77 ;  /* 0x000000ffff21a224 */ /* 0x010fc400078e004d */
[----:B--2---:R-:W-:-:S05]  /*20890*/  @!P2 IMAD.MOV.U32 R32, RZ, RZ, R76 ;  /* 0x000000ffff20a224 */ /* 0x004fca00078e004c */
[----:B------:R3:W2:Y:S01]  /*208a0*/  @!P2 LDG.E.U8 R72, desc[UR14][R32.64] ;  /* 0x0000000e2048a981 */ /* 0x0006a2000c1e1100 */
[----:B0-----:R-:W-:Y:S01]  /*208b0*/  LOP3.LUT R27, R27, 0x7f, RZ, 0xc0, !PT ;  /* 0x0000007f1b1b7812 */ /* 0x001fe200078ec0ff */
[----:B---3--:R-:W-:Y:S02]  /*208c0*/  @!P2 IMAD.MOV.U32 R32, RZ, RZ, R74 ;  /* 0x000000ffff20a224 */ /* 0x008fe400078e004a */
[----:B------:R-:W-:-:S05]  /*208d0*/  @!P2 IMAD.MOV.U32 R33, RZ, RZ, R75 ;  /* 0x000000ffff21a224 */ /* 0x000fca00078e004b */
[----:B------:R-:W3:Y:S01]  /*208e0*/  @!P2 LDG.E.U8 R73, desc[UR14][R32.64] ;  /* 0x0000000e2049a981 */ /* 0x000ee2000c1e1100 */
[----:B------:R-:W-:-:S03]  /*208f0*/  LOP3.LUT R27, R27, 0x70, RZ, 0x3c, !PT ;  /* 0x000000701b1b7812 */ /* 0x000fc600078e3cff */
[----:B------:R0:W-:Y:S04]  /*20900*/  STS.U8 [R26+UR6+0xd700], R14 ;  /* 0x00d7000e1a007988 */ /* 0x0001e80008000006 */
[----:B------:R1:W-:Y:S04]  /*20910*/  STS.U8 [R26+UR6+0x9b00], R11 ;  /* 0x009b000b1a007988 */ /* 0x0003e80008000006 */
[----:B------:R4:W-:Y:S04]  /*20920*/  STS.U8 [R26+UR6+0xdb00], R12 ;  /* 0x00db000c1a007988 */ /* 0x0009e80008000006 */
[----:B0-----:R0:W5:Y:S04]  /*20930*/  LDL.LU R14, [R1+0xa9c] ;  /* 0x000a9c00010e7983 */ /* 0x0011680000300800 */
[----:B-1----:R0:W5:Y:S04]  /*20940*/  LDL.LU R11, [R1+0xa98] ;  /* 0x000a9800010b7983 */ /* 0x0021680000300800 */
[----:B------:R-:W-:Y:S04]  /*20950*/  STS.U8 [R26+UR6+0x8300], R162 ;  /* 0x008300a21a007988 */ /* 0x000fe80008000006 */
[----:B----4-:R0:W5:Y:S04]  /*20960*/  LDL.LU R12, [R1+0xa94] ;  /* 0x000a9400010c7983 */ /* 0x0101680000300800 */
        /* <DEDUP_REMOVED lines=17> */
[----:B-1----:R0:W5:Y:S04]  /*20a80*/  LDL.LU R9, [R1+0xa90] ;  /* 0x000a900001097983 */ /* 0x0021680000300800 */
[----:B------:R1:W-:Y:S04]  /*20a90*/  STS.U8 [R27+UR6+0x8380], R10 ;  /* 0x0083800a1b007988 */ /* 0x0003e80008000006 */
[----:B------:R4:W-:Y:S04]  /*20aa0*/  STS.U8 [R27+UR6+0xc380], R7 ;  /* 0x00c380071b007988 */ /* 0x0009e80008000006 */
[----:B------:R0:W-:Y:S04]  /*20ab0*/  STS.U8 [R27+UR6+0x8780], R8 ;  /* 0x008780081b007988 */ /* 0x0001e80008000006 */
[----:B-1----:R1:W5:Y:S04]  /*20ac0*/  LDL.LU R10, [R1+0xa8c] ;  /* 0x000a8c00010a7983 */ /* 0x0023680000300800 */
[----:B----4-:R1:W5:Y:S04]  /*20ad0*/  LDL.LU R7, [R1+0xa88] ;  /* 0x000a880001077983 */ /* 0x0103680000300800 */
[----:B0-----:R1:W5:Y:S04]  /*20ae0*/  LDL.LU R8, [R1+0xa84] ;  /* 0x000a840001087983 */ /* 0x0013680000300800 */
[----:B------:R0:W-:Y:S04]  /*20af0*/  STS.U8 [R27+UR6+0xc780], R5 ;  /* 0x00c780051b007988 */ /* 0x0001e80008000006 */
[----:B------:R4:W-:Y:S04]  /*20b00*/  STS.U8 [R27+UR6+0x8b80], R6 ;  /* 0x008b80061b007988 */ /* 0x0009e80008000006 */
[----:B------:R1:W-:Y:S04]  /*20b10*/  STS.U8 [R27+UR6+0xcb80], R3 ;  /* 0x00cb80031b007988 */ /* 0x0003e80008000006 */
[----:B0-----:R0:W5:Y:S04]  /*20b20*/  LDL.LU R5, [R1+0xa80] ;  /* 0x000a800001057983 */ /* 0x0011680000300800 */
[----:B----4-:R0:W5:Y:S04]  /*20b30*/  LDL.LU R6, [R1+0xa7c] ;  /* 0x000a7c0001067983 */ /* 0x0101680000300800 */
        /* <DEDUP_REMOVED lines=66> */
[----:B--2---:R1:W-:Y:S04]  /*20f60*/  STS.U8 [R27+UR6+0x11b80], R72 ;  /* 0x011b80481b007988 */ /* 0x0043e80008000006 */
[----:B---3--:R1:W-:Y:S01]  /*20f70*/  STS.U8 [R27+UR6+0x11f80], R73 ;  /* 0x011f80491b007988 */ /* 0x0083e20008000006 */
[----:B------:R0:W-:Y:S06]  /*20f80*/  MEMBAR.ALL.CTA ;  /* 0x0000000000007992 */ /* 0x0001ec0000008000 */
[----:B0-----:R-:W0:Y:S02]  /*20f90*/  FENCE.VIEW.ASYNC.S ;  /* 0x00000000000073c6 */ /* 0x001e240000000000 */
[----:B0-----:R-:W-:Y:S01]  /*20fa0*/  BAR.SYNC.DEFER_BLOCKING 0x0 ;  /* 0x0000000000007b1d */ /* 0x001fe20000010000 */
[----:B------:R-:W-:-:S04]  /*20fb0*/  ULEA UR8, UR9, UR6, 0x3 ;  /* 0x0000000609087291 */ /* 0x000fc8000f8e18ff */
[----:B------:R-:W-:Y:S01]  /*20fc0*/  UIADD3 UR8, UPT, UPT, UR8, 0x12000, URZ ;  /* 0x0001200008087890 */ /* 0x000fe2000fffe0ff */
[----:B------:R-:W-:Y:S01]  /*20fd0*/  UMOV UR4, UR5 ;  /* 0x0000000500047c82 */ /* 0x000fe20008000000 */
[----:B------:R-:W-:-:S00]  /*20fe0*/  MEMBAR.ALL.CTA ;  /* 0x0000000000007992 */ /* 0x000fc00000008000 */
[----:B------:R-:W-:Y:S06]  /*20ff0*/  MEMBAR.ALL.GPU ;  /* 0x0000000000007992 */ /* 0x000fec000000a000 */
[----:B------:R-:W-:-:S00]  /*21000*/  ERRBAR ;  /* 0x00000000000079ab */ /* 0x000fc00000000000 */
[----:B------:R-:W-:Y:S08]  /*21010*/  CGAERRBAR ;  /* 0x00000000000075ab */ /* 0x000ff00000000000 */
[----:B------:R-:W-:Y:S06]  /*21020*/  UCGABAR_ARV ;  /* 0x00000000000079c7 */ /* 0x000fec0008000000 */
[----:B------:R-:W-:Y:S01]  /*21030*/  UCGABAR_WAIT ;  /* 0x0000000000007dc7 */ /* 0x000fe20008000000 */
[----:B------:R-:W-:Y:S01]  /*21040*/  CCTL.IVALL ;  /* 0x00000000ff00798f */ /* 0x000fe20002000000 */
[----:B-1----:R-:W-:Y:S05]  /*21050*/  @P0 BRA `(.L_x_15) ;  /* 0x0000000000800947 */ /* 0x002fea0003800000 */
[----:B------:R-:W-:Y:S02]  /*21060*/  UIADD3 UR5, UPT, UPT, UR20, 0x40, URZ ;  /* 0x0000004014057890 */ /* 0x000fe4000fffe0ff */
[----:B------:R-:W-:Y:S02]  /*21070*/  UIADD3 UR21, UPT, UPT, UR20, 0x40, URZ ;  /* 0x0000004014157890 */ /* 0x000fe4000fffe0ff */
[----:B------:R-:W-:Y:S01]  /*21080*/  UIADD3 UR50, UPT, UPT, UR20, 0x40, URZ ;  /* 0x0000004014327890 */ /* 0x000fe2000fffe0ff */
[----:B------:R-:W-:Y:S01]  /*21090*/  UMOV UR38, 0x0 ;  /* 0x0000000000267882 */ /* 0x000fe20000000000 */
[----:B------:R-:W-:Y:S01]  /*210a0*/  UMOV UR39, 0x10108010 ;  /* 0x1010801000277882 */ /* 0x000fe20000000000 */
[----:B------:R-:W-:Y:S01]  /*210b0*/  UMOV UR13, 0x40004040 ;  /* 0x40004040000d7882 */ /* 0x000fe20000000000 */
[----:B------:R-:W-:Y:S02]  /*210c0*/  UIADD3 UR51, UPT, UPT, UR20, 0x40, URZ ;  /* 0x0000004014337890 */ /* 0x000fe4000fffe0ff */
[----:B------:R0:W-:Y:S01]  /*210d0*/  UTCQMMA.2CTA gdesc[UR12], gdesc[UR10], tmem[UR20], tmem[UR38], idesc[UR39], UPT ;  /* 0x00ff260a0c0075ea */ /* 0x0001e2000ba00314 */
[----:B------:R-:W-:Y:S01]  /*210e0*/  UMOV UR40, 0x0 ;  /* 0x0000000000287882 */ /* 0x000fe20000000000 */
[----:B------:R-:W-:Y:S01]  /*210f0*/  UMOV UR41, 0x10108010 ;  /* 0x1010801000297882 */ /* 0x000fe20000000000 */
[----:B------:R-:W-:Y:S01]  /*21100*/  UMOV UR42, 0x0 ;  /* 0x00000000002a7882 */ /* 0x000fe20000000000 */
[----:B------:R-:W-:Y:S01]  /*21110*/  UMOV UR43, 0x10108010 ;  /* 0x10108010002b7882 */ /* 0x000fe20000000000 */
        /* <DEDUP_REMOVED lines=20> */
.L_x_15:
[----:B------:R-:W2:Y:S01]  /*21260*/  LDL R31, [R1+0xa50] ;  /* 0x000a5000011f7983 */ /* 0x000ea20000100800 */
[----:B------:R-:W-:Y:S01]  /*21270*/  UIADD3 UR9, UPT, UPT, UR9, 0x1, URZ ;  /* 0x0000000109097890 */ /* 0x000fe2000fffe0ff */
[----:B------:R-:W-:-:S03]  /*21280*/  IMAD.U32 R32, RZ, RZ, UR4 ;  /* 0x00000004ff207e24 */ /* 0x000fc6000f8e00ff */
[----:B------:R-:W-:-:S04]  /*21290*/  UISETP.GT.AND UP1, UPT, UR9, 0x1, UPT ;  /* 0x000000010900788c */ /* 0x000fc8000bf24270 */
[----:B0-----:R-:W-:Y:S02]  /*212a0*/  USEL UR5, URZ, 0x1, !UP1 ;  /* 0x00000001ff057887 */ /* 0x001fe4000c800000 */
[----:B------:R-:W-:Y:S02]  /*212b0*/  USEL UR9, UR9, URZ, !UP1 ;  /* 0x000000ff09097287 */ /* 0x000fe4000c800000 */
[----:B------:R-:W-:Y:S01]  /*212c0*/  ULOP3.LUT UR5, UR4, UR5, URZ, 0x3c, !UPT ;  /* 0x0000000504057292 */ /* 0x000fe2000f8e3cff */
[C---:B--2--5:R-:W-:Y:S01]  /*212d0*/  ISETP.NE.U32.AND P2, PT, R30.reuse, R31, PT ;  /* 0x0000001f1e00720c */ /* 0x064fe20003f45070 */
[----:B------:R-:W-:-:S12]  /*212e0*/  VIADD R30, R30, 0x1 ;  /* 0x000000011e1e7836 */ /* 0x000fd80000000000 */
[----:B------:R-:W-:Y:S05]  /*212f0*/  @P2 BRA `(.L_x_16) ;  /* 0xfffffef800842947 */ /* 0x000fea000383ffff */
.L_x_13:
[----:B------:R-:W0:Y:S01]  /*21300*/  LDCU UR5, c[0x0][0x3a0] ;  /* 0x00007400ff0577ac */ /* 0x000e220008000800 */
[----:B------:R-:W2:Y:S01]  /*21310*/  LDC R2, c[0x0][0x3b4] ;  /* 0x0000ed00ff027b82 */ /* 0x000ea20000000800 */
[----:B------:R-:W3:Y:S01]  /*21320*/  LDCU.128 UR16, c[0x0][0x390] ;  /* 0x00007200ff1077ac */ /* 0x000ee20008000c00 */
[----:B0-----:R-:W-:-:S04]  /*21330*/  UIADD3 UR5, UPT, UPT, UR5, 0x7f, URZ ;  /* 0x0000007f05057890 */ /* 0x001fc8000fffe0ff */
[----:B------:R-:W-:-:S09]  /*21340*/  UISETP.GE.AND UP1, UPT, UR5, 0x80, UPT ;  /* 0x000000800500788c */ /* 0x000fd2000bf26270 */
[----:B---3--:R-:W-:Y:S05]  /*21350*/  BRA.U !UP1, `(.L_x_17) ;  /* 0x0000000109107547 */ /* 0x008fea000b800000 */
[----:B------:R-:W-:-:S06]  /*21360*/  USHF.L.U32 UR4, UR4, 0x1f, URZ ;  /* 0x0000001f04047899 */ /* 0x000fcc00080006ff */
[----:B------:R-:W-:-:S04]  /*21370*/  IMAD.U32 R0, RZ, RZ, UR4 ;  /* 0x00000004ff007e24 */ /* 0x000fc8000f8e00ff */
[----:B------:R-:W0:Y:S02]  /*21380*/  SYNCS.PHASECHK.TRANS64.TRYWAIT P0, [UR8], R0 ;  /* 0x00000000ff0075a7 */ /* 0x000e240008001108 */
[----:B0-----:R-:W-:Y:S05]  /*21390*/  @!P0 BRA `(.L_x_18) ;  /* 0x0000004c00048947 */ /* 0x001fea0003800000 */
.L_x_17:
[----:B------:R-:W-:Y:S01]  /*213a0*/  BAR.SYNC.DEFER_BLOCKING 0x0 ;  /* 0x0000000000007b1d */ /* 0x000fe20000010000 */
[C---:B------:R-:W-:Y:S02]  /*213b0*/  VIADD R0, R132.reuse, 0x6 ;  /* 0x0000000684007836 */ /* 0x040fe40000000000 */
[C---:B------:R-:W-:Y:S02]  /*213c0*/  VIADD R3, R132.reuse, 0x2 ;  /* 0x0000000284037836 */ /* 0x040fe40000000000 */
[----:B-1----:R-:W-:Y:S01]  /*213d0*/  VIADD R133, R132, 0x1 ;  /* 0x0000000184857836 */ /* 0x002fe20000000000 */
[----:B------:R-:W-:Y:S01]  /*213e0*/  ISETP.GE.AND P3, PT, R0, UR19, PT ;  /* 0x0000001300007c0c */ /* 0x000fe2000bf66270 */
[----:B------:R-:W-:Y:S01]  /*213f0*/  VIADD R0, R132, 0x3 ;  /* 0x0000000384007836 */ /* 0x000fe20000000000 */
[----:B------:R-:W0:Y:S01]  /*21400*/  LDCU UR21, c[0x0][0x3b8] ;  /* 0x00007700ff1577ac */ /* 0x000e220008000800 */
[----:B------:R-:W-:Y:S01]  /*21410*/  ISETP.GE.AND P0, PT, R3, UR19, PT ;  /* 0x0000001303007c0c */ /* 0x000fe2000bf06270 */
[----:B--2--5:R-:W-:Y:S01]  /*21420*/  IMAD R3, R144, R2, RZ ;  /* 0x0000000290037224 */ /* 0x024fe200078e02ff */
[----:B------:R-:W-:Y:S01]  /*21430*/  ISETP.GE.AND P5, PT, R133, UR19, PT ;  /* 0x0000001385007c0c */ /* 0x000fe2000bfa6270 */
[----:B------:R-:W1:Y:S01]  /*21440*/  LDCU.64 UR30, c[0x0][0x398] ;  /* 0x00007300ff1e77ac */ /* 0x000e620008000a00 */
[----:B------:R-:W-:Y:S01]  /*21450*/  ISETP.GE.AND P6, PT, R0, UR19, PT ;  /* 0x0000001300007c0c */ /* 0x000fe2000bfc6270 */
[----:B------:R-:W-:Y:S01]  /*21460*/  IMAD R2, R2, 0x80, R3 ;  /* 0x0000008002027824 */ /* 0x000fe200078e0203 */
[----:B------:R-:W2:Y:S04]  /*21470*/  LDCU.64 UR32, c[0x0][0x398] ;  /* 0x00007300ff2077ac */ /* 0x000ea80008000a00 */
[C---:B------:R-:W-:Y:S01]  /*21480*/  IADD3 R133, P2, PT, R2.reuse, UR16, RZ ;  /* 0x0000001002857c10 */ /* 0x040fe2000ff5e0ff */
[----:B------:R-:W3:Y:S03]  /*21490*/  LDCU.64 UR4, c[0x0][0x398] ;  /* 0x00007300ff0477ac */ /* 0x000ee60008000a00 */
[----:B------:R-:W-:Y:S01]  /*214a0*/  LEA.HI.X.SX32 R2, R2, UR17, 0x1, P2 ;  /* 0x0000001102027c11 */ /* 0x000fe200090f0eff */
[----:B------:R-:W4:Y:S02]  /*214b0*/  @!P1 SYNCS.CCTL.IV [UR6+0x12000] ;  /* 0x01200000ff0099b1 */ /* 0x000f240008000006 */
[----:B----4-:R-:W-:Y:S01]  /*214c0*/  BAR.SYNC.DEFER_BLOCKING 0x0 ;  /* 0x0000000000007b1d */ /* 0x010fe20000010000 */
[----:B0-----:R-:W-:-:S04]  /*214d0*/  IMAD R134, R132, UR21, RZ ;  /* 0x0000001584867c24 */ /* 0x001fc8000f8e02ff */
[----:B------:R-:W-:Y:S01]  /*214e0*/  VIADD R137, R134, UR21 ;  /* 0x0000001586897c36 */ /* 0x000fe20008000000 */
[----:B------:R-:W-:Y:S01]  /*214f0*/  SHF.R.S32.HI R135, RZ, 0x1f, R134 ;  /* 0x0000001fff877819 */ /* 0x000fe20000011486 */
[----:B------:R-:W0:Y:S01]  /*21500*/  LDCU.64 UR28, c[0x0][0x398] ;  /* 0x00007300ff1c77ac */ /* 0x000e220008000a00 */
[----:B------:R-:W4:Y:S01]  /*21510*/  LDTM.x128 R4, tmem[UR7] ;  /* 0x00000007000479ee */ /* 0x000f2200083c0000 */
[----:B------:R-:W-:Y:S01]  /*21520*/  VIADD R138, R137, UR21 ;  /* 0x00000015898a7c36 */ /* 0x000fe20008000000 */
[----:B------:R-:W-:Y:S01]  /*21530*/  SHF.R.S32.HI R140, RZ, 0x1f, R137 ;  /* 0x0000001fff8c7819 */ /* 0x000fe20000011489 */
[----:B------:R-:W0:Y:S02]  /*21540*/  LDCU.64 UR26, c[0x0][0x398] ;  /* 0x00007300ff1a77ac */ /* 0x000e240008000a00 */
[----:B------:R-:W-:Y:S01]  /*21550*/  VIADD R139, R138, UR21 ;  /* 0x000000158a8b7c36 */ /* 0x000fe20008000000 */
[----:B------:R-:W-:Y:S01]  /*21560*/  SHF.R.S32.HI R141, RZ, 0x1f, R138 ;  /* 0x0000001fff8d7819 */ /* 0x000fe2000001148a */
[----:B------:R-:W0:Y:S01]  /*21570*/  LDCU.64 UR24, c[0x0][0x398] ;  /* 0x00007300ff1877ac */ /* 0x000e220008000a00 */
[----:B------:R-:W0:Y:S01]  /*21580*/  LDCU.64 UR22, c[0x0][0x398] ;  /* 0x00007300ff1677ac */ /* 0x000e220008000a00 */
[----:B------:R-:W0:Y:S01]  /*21590*/  LDCU.64 UR12, c[0x0][0x398] ;  /* 0x00007300ff0c77ac */ /* 0x000e220008000a00 */
[----:B------:R-:W0:Y:S01]  /*215a0*/  @!P1 SYNCS.CCTL.IV [UR6+0x12008] ;  /* 0x01200800ff0099b1 */ /* 0x000e220008000006 */
[----:B------:R-:W-:Y:S01]  /*215b0*/  NOP ;  /* 0x0000000000007918 */ /* 0x000fe20000000000 */
[----:B------:R-:W0:Y:S01]  /*215c0*/  LDCU.64 UR10, c[0x0][0x398] ;  /* 0x00007300ff0a77ac */ /* 0x000e220008000a00 */
[----:B------:R-:W0:Y:S01]  /*215d0*/  LDCU.64 UR8, c[0x0][0x398] ;  /* 0x00007300ff0877ac */ /* 0x000e220008000a00 */
[----:B----4-:R-:W-:Y:S01]  /*215e0*/  STL.64 [R1+0xa88], R118 ;  /* 0x000a887601007387 */ /* 0x010fe20000100a00 */
[----:B------:R-:W-:-:S02]  /*215f0*/  F2FP.SATFINITE.E4M3.F32.PACK_AB_MERGE_C R0, R5, R4, RZ ;  /* 0x000000040500723e */ /* 0x000fc400048070ff */
[----:B------:R-:W-:Y:S01]  /*21600*/  F2FP.SATFINITE.E4M3.F32.PACK_AB_MERGE_C R7, R7, R6, RZ ;  /* 0x000000060707723e */ /* 0x000fe200048070ff */
[----:B------:R-:W-:Y:S01]  /*21610*/  STL.64 [R1+0xa80], R120 ;  /* 0x000a807801007387 */ /* 0x000fe20000100a00 */
[----:B------:R-:W-:Y:S01]  /*21620*/  F2FP.SATFINITE.E4M3.F32.PACK_AB_MERGE_C R70, R71, R70, RZ ;  /* 0x000000464746723e */ /* 0x000fe200048070ff */
[----:B------:R-:W4:Y:S02]  /*21630*/  LDCU.64 UR6, c[0x0][0x398] ;  /* 0x00007300ff0677ac */ /* 0x000f240008000a00 */
[----:B------:R-:W-:Y:S04]  /*21640*/  STL.64 [R1+0xa78], R122 ;  /* 0x000a787a01007387 */ /* 0x000fe80000100a00 */
[----:B------:R-:W-:Y:S04]  /*21650*/  STL.64 [R1+0xa70], R124 ;  /* 0x000a707c01007387 */ /* 0x000fe80000100a00 */
[----:B------:R-:W-:Y:S04]  /*21660*/  STL.64 [R1+0xa68], R126 ;  /* 0x000a687e01007387 */ /* 0x000fe80000100a00 */
[----:B------:R-:W-:Y:S04]  /*21670*/  STL.64 [R1+0xa60], R128 ;  /* 0x000a608001007387 */ /* 0x000fe80000100a00 */
[----:B------:R-:W-:Y:S04]  /*21680*/  STL.64 [R1+0xa58], R130 ;  /* 0x000a588201007387 */ /* 0x000fe80000100a00 */
[----:B------:R0:W-:Y:S04]  /*21690*/  STL [R1+0x8], R0 ;  /* 0x0000080001007387 */ /* 0x0001e80000100800 */
[----:B------:R-:W3:Y:S01]  /*216a0*/  LDL.LU R163, [R1+0x8] ;  /* 0x0000080001a37983 */ /* 0x000ee20000300800 */
[----:B0-----:R-:W-:-:S04]  /*216b0*/  IADD3 R0, P4, PT, R3, UR16, RZ ;  /* 0x0000001003007c10 */ /* 0x001fc8000ff9e0ff */
[----:B------:R-:W-:Y:S01]  /*216c0*/  LEA.HI.X.SX32 R3, R3, UR17, 0x1, P4 ;  /* 0x0000001103037c11 */ /* 0x000fe2000a0f0eff */
[----:B------:R-:W0:Y:S01]  /*216d0*/  LDCU.64 UR16, c[0x0][0x398] ;  /* 0x00007300ff1077ac */ /* 0x000e220008000a00 */
[C---:B------:R-:W-:Y:S02]  /*216e0*/  IADD3 R4, P4, PT, R134.reuse, R0, RZ ;  /* 0x0000000086047210 */ /* 0x040fe40007f9e0ff */
[----:B------:R-:W-:-:S03]  /*216f0*/  IADD3 R134, P2, PT, R134, R133, RZ ;  /* 0x0000008586867210 */ /* 0x000fc60007f5e0ff */
[----:B------:R-:W-:Y:S01]  /*21700*/  IMAD.X R5, R135, 0x1, R3, P4 ;  /* 0x0000000187057824 */ /* 0x000fe200020e0603 */
[----:B------:R-:W-:Y:S01]  /*21710*/  IADD3 R136, P4, PT, R137, R0, RZ ;  /* 0x0000000089887210 */ /* 0x000fe20007f9e0ff */
[----:B------:R-:W-:Y:S01]  /*21720*/  IMAD.X R135, R135, 0x1, R2, P2 ;  /* 0x0000000187877824 */ /* 0x000fe200010e0602 */
[----:B------:R-:W-:-:S03]  /*21730*/  IADD3 R118, P2, PT, R137, R133, RZ ;  /* 0x0000008589767210 */ /* 0x000fc60007f5e0ff */
[----:B------:R-:W-:Y:S01]  /*21740*/  IMAD.X R137, R140, 0x1, R3, P4 ;  /* 0x000000018c897824 */ /* 0x000fe200020e0603 */
[-C--:B------:R-:W-:Y:S01]  /*21750*/  IADD3 R120, P4, PT, R138, R0.reuse, RZ ;  /* 0x000000008a787210 */ /* 0x080fe20007f9e0ff */
[--C-:B------:R-:W-:Y:S01]  /*21760*/  IMAD.X R119, R140, 0x1, R2.reuse, P2 ;  /* 0x000000018c777824 */ /* 0x100fe200010e0602 */
[-C--:B------:R-:W-:Y:S01]  /*21770*/  IADD3 R122, P2, PT, R138, R133.reuse, RZ ;  /* 0x000000858a7a7210 */ /* 0x080fe20007f5e0ff */
[----:B------:R-:W-:Y:S01]  /*21780*/  VIADD R138, R139, UR21 ;  /* 0x000000158b8a7c36 */ /* 0x000fe20008000000 */
[----:B------:R-:W-:Y:S01]  /*21790*/  SHF.R.S32.HI R140, RZ, 0x1f, R139 ;  /* 0x0000001fff8c7819 */ /* 0x000fe2000001148b */
[--C-:B------:R-:W-:Y:S01]  /*217a0*/  IMAD.X R121, R141, 0x1, R3.reuse, P4 ;  /* 0x000000018d797824 */ /* 0x100fe200020e0603 */
[-C--:B------:R-:W-:Y:S01]  /*217b0*/  IADD3 R124, P4, PT, R139, R0.reuse, RZ ;  /* 0x000000008b7c7210 */ /* 0x080fe20007f9e0ff */
[----:B------:R-:W-:Y:S01]  /*217c0*/  IMAD.X R123, R141, 0x1, R2, P2 ;  /* 0x000000018d7b7824 */ /* 0x000fe200010e0602 */
[-C--:B------:R-:W-:Y:S01]  /*217d0*/  IADD3 R126, P2, PT, R139, R133.reuse, RZ ;  /* 0x000000858b7e7210 */ /* 0x080fe20007f5e0ff */
[----:B------:R-:W-:Y:S01]  /*217e0*/  VIADD R139, R138, UR21 ;  /* 0x000000158a8b7c36 */ /* 0x000fe20008000000 */
[----:B------:R-:W-:Y:S01]  /*217f0*/  SHF.R.S32.HI R141, RZ, 0x1f, R138 ;  /* 0x0000001fff8d7819 */ /* 0x000fe2000001148a */
[----:B------:R-:W-:Y:S01]  /*21800*/  IMAD.X R125, R140, 0x1, R3, P4 ;  /* 0x000000018c7d7824 */ /* 0x000fe200020e0603 */
[-C--:B------:R-:W-:Y:S01]  /*21810*/  IADD3 R128, P4, PT, R138, R0.reuse, RZ ;  /* 0x000000008a807210 */ /* 0x080fe20007f9e0ff */
[----:B------:R-:W-:Y:S01]  /*21820*/  IMAD.X R127, R140, 0x1, R2, P2 ;  /* 0x000000018c7f7824 */ /* 0x000fe200010e0602 */
[----:B------:R-:W-:Y:S01]  /*21830*/  SHF.R.S32.HI R140, RZ, 0x1f, R139 ;  /* 0x0000001fff8c7819 */ /* 0x000fe2000001148b */
[----:B------:R-:W-:Y:S01]  /*21840*/  VIADD R142, R139, UR21 ;  /* 0x000000158b8e7c36 */ /* 0x000fe20008000000 */
[-C--:B------:R-:W-:Y:S01]  /*21850*/  IADD3 R130, P2, PT, R138, R133.reuse, RZ ;  /* 0x000000858a827210 */ /* 0x080fe20007f5e0ff */
[--C-:B------:R-:W-:Y:S01]  /*21860*/  IMAD.X R129, R141, 0x1, R3.reuse, P4 ;  /* 0x000000018d817824 */ /* 0x100fe200020e0603 */
[----:B------:R-:W-:Y:S01]  /*21870*/  IADD3 R164, P4, PT, R139, R0, RZ ;  /* 0x000000008ba47210 */ /* 0x000fe20007f9e0ff */
[----:B------:R-:W-:Y:S01]  /*21880*/  VIADD R148, R142, UR21 ;  /* 0x000000158e947c36 */ /* 0x000fe20008000000 */
[----:B------:R-:W-:Y:S01]  /*21890*/  SHF.R.S32.HI R143, RZ, 0x1f, R142 ;  /* 0x0000001fff8f7819 */ /* 0x000fe2000001148e */
[----:B------:R-:W-:Y:S01]  /*218a0*/  IMAD.X R131, R141, 0x1, R2, P2 ;  /* 0x000000018d837824 */ /* 0x000fe200010e0602 */
[----:B------:R-:W-:Y:S01]  /*218b0*/  ISETP.GE.AND P2, PT, R144, UR18, PT ;  /* 0x0000001290007c0c */ /* 0x000fe2000bf46270 */
[----:B------:R-:W-:Y:S01]  /*218c0*/  IMAD.X R165, R140, 0x1, R3, P4 ;  /* 0x000000018ca57824 */ /* 0x000fe200020e0603 */
[----:B------:R-:W-:Y:S01]  /*218d0*/  IADD3 R138, P4, PT, R139, R133, RZ ;  /* 0x000000858b8a7210 */ /* 0x000fe20007f9e0ff */
[----:B------:R-:W-:Y:S01]  /*218e0*/  VIADD R152, R148, UR21 ;  /* 0x0000001594987c36 */ /* 0x000fe20008000000 */
[----:B------:R-:W-:-:S02]  /*218f0*/  SHF.R.S32.HI R145, RZ, 0x1f, R148 ;  /* 0x0000001fff917819 */ /* 0x000fc40000011494 */
[----:B-1----:R-:W-:Y:S01]  /*21900*/  ISETP.LT.AND P2, PT, R132, UR31, !P2 ;  /* 0x0000001f84007c0c */ /* 0x002fe2000d741270 */
[----:B------:R-:W-:Y:S01]  /*21910*/  IMAD.X R139, R140, 0x1, R2, P4 ;  /* 0x000000018c8b7824 */ /* 0x000fe200020e0602 */
[-C--:B------:R-:W-:Y:S01]  /*21920*/  IADD3 R140, P1, PT, R142, R0.reuse, RZ ;  /* 0x000000008e8c7210 */ /* 0x080fe20007f3e0ff */
[----:B------:R-:W-:Y:S01]  /*21930*/  VIADD R156, R152, UR21 ;  /* 0x00000015989c7c36 */ /* 0x000fe20008000000 */
[-C--:B------:R-:W-:Y:S02]  /*21940*/  IADD3 R142, P4, PT, R142, R133.reuse, RZ ;  /* 0x000000858e8e7210 */ /* 0x080fe40007f9e0ff */
[----:B------:R-:W-:Y:S01]  /*21950*/  SHF.R.S32.HI R153, RZ, 0x1f, R152 ;  /* 0x0000001fff997819 */ /* 0x000fe20000011498 */
[C---:B------:R-:W-:Y:S01]  /*21960*/  IMAD.X R141, R143.reuse, 0x1, R3, P1 ;  /* 0x000000018f8d7824 */ /* 0x040fe200008e0603 */
[C---:B------:R-:W-:Y:S01]  /*21970*/  IADD3 R146, P1, PT, R148.reuse, R0, RZ ;  /* 0x0000000094927210 */ /* 0x040fe20007f3e0ff */
[----:B------:R-:W-:Y:S01]  /*21980*/  IMAD.X R143, R143, 0x1, R2, P4 ;  /* 0x000000018f8f7824 */ /* 0x000fe200020e0602 */
[----:B------:R-:W-:-:S02]  /*21990*/  IADD3 R148, P4, PT, R148, R133, RZ ;  /* 0x0000008594947210 */ /* 0x000fc40007f9e0ff */
[----:B------:R-:W-:Y:S01]  /*219a0*/  SHF.R.S32.HI R157, RZ, 0x1f, R156 ;  /* 0x0000001fff9d7819 */ /* 0x000fe2000001149c */
[C-C-:B------:R-:W-:Y:S01]  /*219b0*/  IMAD.X R147, R145.reuse, 0x1, R3.reuse, P1 ;  /* 0x0000000191937824 */ /* 0x140fe200008e0603 */
[CC--:B------:R-:W-:Y:S01]  /*219c0*/  IADD3 R150, P1, PT, R152.reuse, R0.reuse, RZ ;  /* 0x0000000098967210 */ /* 0x0c0fe20007f3e0ff */
[--C-:B------:R-:W-:Y:S01]  /*219d0*/  IMAD.X R149, R145, 0x1, R2.reuse, P4 ;  /* 0x0000000191957824 */ /* 0x100fe200020e0602 */
[-C--:B------:R-:W-:Y:S01]  /*219e0*/  IADD3 R152, P4, PT, R152, R133.reuse, RZ ;  /* 0x0000008598987210 */ /* 0x080fe20007f9e0ff */
[C---:B------:R-:W-:Y:S02]  /*219f0*/  VIADD R145, R156.reuse, UR21 ;  /* 0x000000159c917c36 */ /* 0x040fe40008000000 */
[C---:B------:R-:W-:Y:S01]  /*21a00*/  IMAD.X R151, R153.reuse, 0x1, R3, P1 ;  /* 0x0000000199977824 */ /* 0x040fe200008e0603 */
[C---:B------:R-:W-:Y:S01]  /*21a10*/  IADD3 R154, P1, PT, R156.reuse, R0, RZ ;  /* 0x000000009c9a7210 */ /* 0x040fe20007f3e0ff */
[----:B------:R-:W-:Y:S01]  /*21a20*/  IMAD.X R153, R153, 0x1, R2, P4 ;  /* 0x0000000199997824 */ /* 0x000fe200020e0602 */
[----:B------:R-:W-:-:S02]  /*21a30*/  IADD3 R156, P4, PT, R156, R133, RZ ;  /* 0x000000859c9c7210 */ /* 0x000fc40007f9e0ff */
[----:B------:R-:W-:Y:S01]  /*21a40*/  SHF.R.S32.HI R161, RZ, 0x1f, R145 ;  /* 0x0000001fffa17819 */ /* 0x000fe20000011491 */
[C---:B------:R-:W-:Y:S01]  /*21a50*/  IMAD.X R155, R157.reuse, 0x1, R3, P1 ;  /* 0x000000019d9b7824 */ /* 0x040fe200008e0603 */
[----:B------:R-:W-:Y:S01]  /*21a60*/  ISETP.GE.AND P1, PT, R160, UR18, PT ;  /* 0x00000012a0007c0c */ /* 0x000fe2000bf26270 */
[----:B------:R-:W-:Y:S01]  /*21a70*/  IMAD.X R157, R157, 0x1, R2, P4 ;  /* 0x000000019d9d7824 */ /* 0x000fe200020e0602 */
[----:B------:R-:W-:Y:S02]  /*21a80*/  IADD3 R158, P4, PT, R145, R0, RZ ;  /* 0x00000000919e7210 */ /* 0x000fe40007f9e0ff */
[----:B--2---:R-:W-:-:S03]  /*21a90*/  ISETP.LT.AND P1, PT, R132, UR33, !P1 ;  /* 0x0000002184007c0c */ /* 0x004fc6000cf21270 */
[----:B------:R-:W-:Y:S01]  /*21aa0*/  IMAD.X R159, R161, 0x1, R3, P4 ;  /* 0x00000001a19f7824 */ /* 0x000fe200020e0603 */
[C---:B------:R-:W-:Y:S01]  /*21ab0*/  IADD3 R162, P4, PT, R145.reuse, R133, RZ ;  /* 0x0000008591a27210 */ /* 0x040fe20007f9e0ff */
[----:B------:R-:W-:Y:S02]  /*21ac0*/  VIADD R145, R145, UR21 ;  /* 0x0000001591917c36 */ /* 0x000fe40008000000 */
[----:B------:R-:W-:Y:S01]  /*21ad0*/  VIADD R6, R132, 0x7 ;  /* 0x0000000784067836 */ /* 0x000fe20000000000 */
[----:B------:R-:W-:Y:S02]  /*21ae0*/  F2FP.SATFINITE.E4M3.F32.PACK_AB_MERGE_C R8, R9, R8, RZ ;  /* 0x000000080908723e */ /* 0x000fe400048070ff */
[----:B------:R-:W-:Y:S02]  /*21af0*/  F2FP.SATFINITE.E4M3.F32.PACK_AB_MERGE_C R72, R73, R72, RZ ;  /* 0x000000484948723e */ /* 0x000fe400048070ff */
[----:B------:R-:W-:Y:S02]  /*21b00*/  PRMT R9, R8, 0x9910, RZ ;  /* 0x0000991008097816 */ /* 0x000fe400000000ff */
[----:B------:R-:W-:-:S02]  /*21b10*/  PRMT R71, R72, 0x9910, RZ ;  /* 0x0000991048477816 */ /* 0x000fc400000000ff */
[----:B------:R-:W-:Y:S02]  /*21b20*/  F2FP.SATFINITE.E4M3.F32.PACK_AB_MERGE_C R11, R11, R10, RZ ;  /* 0x0000000a0b0b723e */ /* 0x000fe400048070ff */
[----:B------:R-:W-:Y:S01]  /*21b30*/  SHF.R.S32.HI R71, RZ, 0x8, R71 ;  /* 0x00000008ff477819 */ /* 0x000fe20000011447 */
[----:B------:R-:W-:Y:S01]  /*21b40*/  VIADD R10, R132, 0xb ;  /* 0x0000000b840a7836 */ /* 0x000fe20000000000 */
[----:B------:R-:W-:Y:S02]  /*21b50*/  F2FP.SATFINITE.E4M3.F32.PACK_AB_MERGE_C R75, R75, R74, RZ ;  /* 0x0000004a4b4b723e */ /* 0x000fe400048070ff */
[----:B------:R-:W-:-:S04]  /*21b60*/  F2FP.SATFINITE.E4M3.F32.PACK_AB_MERGE_C R13, R13, R12, RZ ;  /* 0x0000000c0d0d723e */ /* 0x000fc800048070ff */
[----:B------:R-:W-:Y:S02]  /*21b70*/  PRMT R73, R13, 0x9910, RZ ;  /* 0x000099100d497816 */ /* 0x000fe400000000ff */
[----:B------:R-:W-:Y:S02]  /*21b80*/  F2FP.SATFINITE.E4M3.F32.PACK_AB_MERGE_C R77, R77, R76, RZ ;  /* 0x0000004c4d4d723e */ /* 0x000fe400048070ff */
[----:B------:R-:W-:Y:S02]  /*21b90*/  SHF.R.S32.HI R73, RZ, 0x8, R73 ;  /* 0x00000008ff497819 */ /* 0x000fe40000011449 */
[----:B------:R-:W-:Y:S02]  /*21ba0*/  F2FP.SATFINITE.E4M3.F32.PACK_AB_MERGE_C R15, R15, R14, RZ ;  /* 0x0000000e0f0f723e */ /* 0x000fe400048070ff */
[----:B------:R-:W-:Y:S01]  /*21bb0*/  F2FP.SATFINITE.E4M3.F32.PACK_AB_MERGE_C R79, R79, R78, RZ ;  /* 0x0000004e4f4f723e */ /* 0x000fe200048070ff */
[----:B------:R-:W-:Y:S01]  /*21bc0*/  VIADD R12, R132, 0xe ;  /* 0x0000000e840c7836 */ /* 0x000fe20000000000 */
[----:B------:R-:W-:-:S02]  /*21bd0*/  F2FP.SATFINITE.E4M3.F32.PACK_AB_MERGE_C R17, R17, R16, RZ ;  /* 0x000000101111723e */ /* 0x000fc400048070ff */
[----:B------:R-:W-:Y:S02]  /*21be0*/  F2FP.SATFINITE.E4M3.F32.PACK_AB_MERGE_C R81, R81, R80, RZ ;  /* 0x000000505151723e */ /* 0x000fe400048070ff */
[----:B------:R-:W-:Y:S02]  /*21bf0*/  F2FP.SATFINITE.E4M3.F32.PACK_AB_MERGE_C R19, R19, R18, RZ ;  /* 0x000000121313723e */ /* 0x000fe400048070ff */
[----:B------:R-:W-:Y:S01]  /*21c00*/  F2FP.SATFINITE.E4M3.F32.PACK_AB_MERGE_C R83, R83, R82, RZ ;  /* 0x000000525353723e */ /* 0x000fe200048070ff */
[----:B---3--:R1:W-:Y:S02]  /*21c10*/  @P2 STG.E.U8 desc[UR14][R4.64], R163 ;  /* 0x000000a304002986 */ /* 0x0083e4000c10110e */
[----:B-1----:R-:W-:Y:S02]  /*21c20*/  IMAD.MOV.U32 R5, RZ, RZ, R163 ;  /* 0x000000ffff057224 */ /* 0x002fe400078e00a3 */
[----:B------:R-:W-:Y:S01]  /*21c30*/  IMAD.X R163, R161, 0x1, R2, P4 ;  /* 0x00000001a1a37824 */ /* 0x000fe200020e0602 */
[----:B------:R-:W-:Y:S01]  /*21c40*/  ISETP.LT.AND P4, PT, R144, UR4, !P5 ;  /* 0x0000000490007c0c */ /* 0x000fe2000ef81270 */
[----:B------:R-:W-:Y:S01]  /*21c50*/  VIADD R4, R132, 0x4 ;  /* 0x0000000484047836 */ /* 0x000fe20000000000 */
[----:B------:R-:W-:Y:S01]  /*21c60*/  F2FP.SATFINITE.E4M3.F32.PACK_AB_MERGE_C R161, R69, R68, RZ ;  /* 0x0000004445a1723e */ /* 0x000fe200048070ff */
[----:B------:R-:W1:Y:S01]  /*21c70*/  LDCU UR4, c[0x0][0x398] ;  /* 0x00007300ff0477ac */ /* 0x000e620008000800 */
[----:B------:R-:W-:-:S02]  /*21c80*/  PRMT R5, R5, 0x9910, RZ ;  /* 0x0000991005057816 */ /* 0x000fc400000000ff */
[----:B------:R-:W-:Y:S01]  /*21c90*/  ISETP.GE.AND P2, PT, R4, UR19, PT ;  /* 0x0000001304007c0c */ /* 0x000fe2000bf46270 */
[----:B------:R-:W-:Y:S01]  /*21ca0*/  @P1 STG.E.U8 desc[UR14][R134.64], R161 ;  /* 0x000000a186001986 */ /* 0x000fe2000c10110e */
[----:B------:R-:W-:Y:S02]  /*21cb0*/  SHF.R.S32.HI R5, RZ, 0x8, R5 ;  /* 0x00000008ff057819 */ /* 0x000fe40000011405 */
[----:B------:R-:W-:Y:S02]  /*21cc0*/  SHF.R.S32.HI R69, RZ, 0x1f, R145 ;  /* 0x0000001fff457819 */ /* 0x000fe40000011491 */
[----:B------:R-:W-:Y:S01]  /*21cd0*/  IADD3 R4, P1, PT, R145, R0, RZ ;  /* 0x0000000091047210 */ /* 0x000fe20007f3e0ff */
[----:B------:R2:W-:Y:S01]  /*21ce0*/  @P4 STG.E.U8 desc[UR14][R136.64], R5 ;  /* 0x0000000588004986 */ /* 0x0005e2000c10110e */
[----:B------:R-:W-:-:S03]  /*21cf0*/  ISETP.LT.AND P5, PT, R160, UR28, !P5 ;  /* 0x0000001ca0007c0c */ /* 0x000fc6000efa1270 */
[----:B--2---:R-:W-:Y:S01]  /*21d00*/  IMAD.X R5, R69, 0x1, R3, P1 ;  /* 0x0000000145057824 */ /* 0x004fe200008e0603 */
[----:B------:R-:W-:Y:S01]  /*21d10*/  IADD3 R68, P1, PT, R145, R133, RZ ;  /* 0x0000008591447210 */ /* 0x000fe20007f3e0ff */
[----:B------:R-:W-:-:S04]  /*21d20*/  VIADD R134, R132, 0x5 ;  /* 0x0000000584867836 */ /* 0x000fc80000000000 */
[----:B------:R-:W-:Y:S01]  /*21d30*/  IMAD.X R69, R69, 0x1, R2, P1 ;  /* 0x0000000145457824 */ /* 0x000fe200008e0602 */
[----:B------:R-:W-:Y:S02]  /*21d40*/  ISETP.LT.AND P1, PT, R144, UR26, !P0 ;  /* 0x0000001a90007c0c */ /* 0x000fe4000c721270 */
[----:B------:R-:W-:Y:S02]  /*21d50*/  ISETP.LT.AND P0, PT, R160, UR24, !P0 ;  /* 0x00000018a0007c0c */ /* 0x000fe4000c701270 */
[----:B------:R-:W-:Y:S02]  /*21d60*/  PRMT R135, R161, 0x9910, RZ ;  /* 0x00009910a1877816 */ /* 0x000fe400000000ff */
[----:B------:R-:W-:Y:S02]  /*21d70*/  ISETP.GE.AND P4, PT, R134, UR19, PT ;  /* 0x0000001386007c0c */ /* 0x000fe4000bf86270 */
[----:B------:R-:W-:-:S05]  /*21d80*/  SHF.R.S32.HI R134, RZ, 0x8, R135 ;  /* 0x00000008ff867819 */ /* 0x000fca0000011487 */
[----:B------:R2:W-:Y:S04]  /*21d90*/  @P5 STG.E.U8 desc[UR14][R118.64], R134 ;  /* 0x0000008676005986 */ /* 0x0005e8000c10110e */
[----:B------:R3:W-:Y:S01]  /*21da0*/  @P1 STG.E.U8 desc[UR14][R120.64], R7 ;  /* 0x0000000778001986 */ /* 0x0007e2000c10110e */
[----:B------:R-:W-:Y:S02]  /*21db0*/  ISETP.LT.AND P1, PT, R144, UR22, !P6 ;  /* 0x0000001690007c0c */ /* 0x000fe4000f721270 */
[----:B0-----:R-:W-:Y:S01]  /*21dc0*/  ISETP.LT.AND P6, PT, R160, UR16, !P6 ;  /* 0x00000010a0007c0c */ /* 0x001fe2000f7c1270 */
[----:B------:R0:W-:Y:S01]  /*21dd0*/  @P0 STG.E.U8 desc[UR14][R122.64], R70 ;  /* 0x000000467a000986 */ /* 0x0001e2000c10110e */
[----:B------:R-:W-:Y:S01]  /*21de0*/  ISETP.LT.AND P0, PT, R144, UR12, !P2 ;  /* 0x0000000c90007c0c */ /* 0x000fe2000d701270 */
[----:B------:R-:W1:Y:S01]  /*21df0*/  LDCU UR12, c[0x0][0x398] ;  /* 0x00007300ff0c77ac */ /* 0x000e620008000800 */
[----:B------:R-:W-:Y:S01]  /*21e00*/  ISETP.LT.AND P2, PT, R160, UR10, !P2 ;  /* 0x0000000aa0007c0c */ /* 0x000fe2000d741270 */
[----:B--2---:R-:W2:Y:S01]  /*21e10*/  LDL.LU.64 R118, [R1+0xa88] ;  /* 0x000a880001767983 */ /* 0x004ea20000300a00 */
[----:B------:R-:W-:Y:S01]  /*21e20*/  ISETP.GE.AND P5, PT, R6, UR19, PT ;  /* 0x0000001306007c0c */ /* 0x000fe2000bfa6270 */
[----:B------:R-:W1:Y:S01]  /*21e30*/  LDCU UR16, c[0x0][0x398] ;  /* 0x00007300ff1077ac */ /* 0x000e620008000800 */
[----:B---3--:R-:W-:Y:S01]  /*21e40*/  PRMT R7, R7, 0x9910, RZ ;  /* 0x0000991007077816 */ /* 0x008fe200000000ff */
[----:B------:R-:W3:Y:S01]  /*21e50*/  LDL.LU.64 R120, [R1+0xa80] ;  /* 0x000a800001787983 */ /* 0x000ee20000300a00 */
[----:B------:R-:W1:Y:S01]  /*21e60*/  LDCU UR10, c[0x0][0x398] ;  /* 0x00007300ff0a77ac */ /* 0x000e620008000800 */
[----:B0-----:R-:W-:Y:S01]  /*21e70*/  PRMT R70, R70, 0x9910, RZ ;  /* 0x0000991046467816 */ /* 0x001fe200000000ff */
[----:B------:R-:W-:Y:S01]  /*21e80*/  VIADD R6, R132, 0x8 ;  /* 0x0000000884067836 */ /* 0x000fe20000000000 */
[----:B------:R-:W-:Y:S01]  /*21e90*/  SHF.R.S32.HI R7, RZ, 0x8, R7 ;  /* 0x00000008ff077819 */ /* 0x000fe20000011407 */
[----:B------:R-:W2:Y:S01]  /*21ea0*/  LDL.LU.64 R122, [R1+0xa78] ;  /* 0x000a7800017a7983 */ /* 0x000ea20000300a00 */
[----:B------:R-:W-:-:S03]  /*21eb0*/  SHF.R.S32.HI R70, RZ, 0x8, R70 ;  /* 0x00000008ff467819 */ /* 0x000fc60000011446 */
[----:B------:R0:W-:Y:S04]  /*21ec0*/  @P1 STG.E.U8 desc[UR14][R124.64], R7 ;  /* 0x000000077c001986 */ /* 0x0001e8000c10110e */
[----:B------:R-:W-:Y:S01]  /*21ed0*/  @P6 STG.E.U8 desc[UR14][R126.64], R70 ;  /* 0x000000467e006986 */ /* 0x000fe2000c10110e */
[----:B------:R-:W-:Y:S01]  /*21ee0*/  ISETP.LT.AND P6, PT, R144, UR8, !P4 ;  /* 0x0000000890007c0c */ /* 0x000fe2000e7c1270 */
[----:B------:R-:W1:Y:S01]  /*21ef0*/  LDCU UR8, c[0x0][0x398] ;  /* 0x00007300ff0877ac */ /* 0x000e620008000800 */
[----:B----4-:R-:W-:Y:S01]  /*21f00*/  ISETP.LT.AND P4, PT, R160, UR6, !P4 ;  /* 0x00000006a0007c0c */ /* 0x010fe2000e781270 */
[----:B------:R4:W-:Y:S01]  /*21f10*/  @P0 STG.E.U8 desc[UR14][R128.64], R8 ;  /* 0x0000000880000986 */ /* 0x0009e2000c10110e */
[----:B------:R-:W-:Y:S01]  /*21f20*/  ISETP.GE.AND P1, PT, R6, UR19, PT ;  /* 0x0000001306007c0c */ /* 0x000fe2000bf26270 */
[----:B------:R-:W1:Y:S02]  /*21f30*/  LDCU UR6, c[0x0][0x398] ;  /* 0x00007300ff0677ac */ /* 0x000e640008000800 */
[----:B------:R-:W-:Y:S01]  /*21f40*/  @P2 STG.E.U8 desc[UR14][R130.64], R72 ;  /* 0x0000004882002986 */ /* 0x000fe2000c10110e */
[----:B------:R-:W-:Y:S01]  /*21f50*/  ISETP.LT.AND P2, PT, R144, UR30, !P3 ;  /* 0x0000001e90007c0c */ /* 0x000fe2000df41270 */
[----:B0-----:R-:W-:-:S02]  /*21f60*/  IMAD.MOV.U32 R7, RZ, RZ, R9 ;  /* 0x000000ffff077224 */ /* 0x001fc400078e0009 */
[----:B------:R-:W-:Y:S01]  /*21f70*/  VIADD R6, R132, 0x9 ;  /* 0x0000000984067836 */ /* 0x000fe20000000000 */
[----:B------:R-:W-:Y:S01]  /*21f80*/  F2FP.SATFINITE.E4M3.F32.PACK_AB_MERGE_C R21, R21, R20, RZ ;  /* 0x000000141515723e */ /* 0x000fe200048070ff */
[----:B------:R-:W2:Y:S01]  /*21f90*/  LDL.LU.64 R124, [R1+0xa70] ;  /* 0x000a7000017c7983 */ /* 0x000ea20000300a00 */
[----:B------:R-:W-:Y:S02]  /*21fa0*/  SHF.R.S32.HI R7, RZ, 0x8, R7 ;  /* 0x00000008ff077819 */ /* 0x000fe40000011407 */
[----:B------:R-:W-:Y:S01]  /*21fb0*/  ISETP.GE.AND P0, PT, R6, UR19, PT ;  /* 0x0000001306007c0c */ /* 0x000fe2000bf06270 */
[----:B------:R-:W-:Y:S02]  /*21fc0*/  VIADD R6, R132, 0xa ;  /* 0x0000000a84067836 */ /* 0x000fe40000000000 */
[----:B----4-:R-:W-:Y:S01]  /*21fd0*/  VIADD R8, R145, UR21 ;  /* 0x0000001591087c36 */ /* 0x010fe20008000000 */
[----:B------:R0:W-:Y:S02]  /*21fe0*/  @P6 STG.E.U8 desc[UR14][R164.64], R7 ;  /* 0x00000007a4006986 */ /* 0x0001e4000c10110e */
[----:B------:R-:W-:-:S02]  /*21ff0*/  ISETP.GE.AND P6, PT, R6, UR19, PT ;  /* 0x0000001306007c0c */ /* 0x000fc4000bfc6270 */
[----:B------:R4:W-:Y:S01]  /*22000*/  @P4 STG.E.U8 desc[UR14][R138.64], R71 ;  /* 0x000000478a004986 */ /* 0x0009e2000c10110e */
[----:B------:R-:W-:Y:S02]  /*22010*/  SHF.R.S32.HI R9, RZ, 0x1f, R8 ;  /* 0x0000001fff097819 */ /* 0x000fe40000011408 */
[----:B------:R-:W-:Y:S01]  /*22020*/  IADD3 R6, P4, PT, R8, R0, RZ ;  /* 0x0000000008067210 */ /* 0x000fe20007f9e0ff */
[----:B------:R4:W-:Y:S01]  /*22030*/  @P2 STG.E.U8 desc[UR14][R140.64], R11 ;  /* 0x0000000b8c002986 */ /* 0x0009e2000c10110e */
[----:B-1----:R-:W-:Y:S01]  /*22040*/  ISETP.LT.AND P2, PT, R144, UR4, !P5 ;  /* 0x0000000490007c0c */ /* 0x002fe2000ef41270 */
[----:B------:R-:W1:Y:S01]  /*22050*/  LDCU UR4, c[0x0][0x398] ;  /* 0x00007300ff0477ac */ /* 0x000e620008000800 */
[----:B------:R-:W-:Y:S02]  /*22060*/  PRMT R70, R11, 0x9910, RZ ;  /* 0x000099100b467816 */ /* 0x000fe400000000ff */
[C---:B------:R-:W-:Y:S01]  /*22070*/  ISETP.LT.AND P3, PT, R160.reuse, UR32, !P3 ;  /* 0x00000020a0007c0c */ /* 0x040fe2000df61270 */
[----:B0-----:R-:W-:Y:S01]  /*22080*/  IMAD.X R7, R9, 0x1, R3, P4 ;  /* 0x0000000109077824 */ /* 0x001fe200020e0603 */
[----:B------:R-:W-:Y:S01]  /*22090*/  ISETP.LT.AND P5, PT, R160, UR6, !P5 ;  /* 0x00000006a0007c0c */ /* 0x000fe2000efa1270 */
[----:B------:R-:W0:Y:S01]  /*220a0*/  LDCU UR6, c[0x0][0x398] ;  /* 0x00007300ff0677ac */ /* 0x000e220008000800 */
[----:B------:R-:W-:Y:S01]  /*220b0*/  ISETP.GE.AND P4, PT, R10, UR19, PT ;  /* 0x000000130a007c0c */ /* 0x000fe2000bf86270 */
[----:B------:R-:W-:Y:S01]  /*220c0*/  IMAD.MOV.U32 R10, RZ, RZ, R70 ;  /* 0x000000ffff0a7224 */ /* 0x000fe200078e0046 */
[----:B----4-:R-:W-:Y:S01]  /*220d0*/  PRMT R71, R75, 0x9910, RZ ;  /* 0x000099104b477816 */ /* 0x010fe200000000ff */
[----:B------:R-:W4:Y:S03]  /*220e0*/  LDL.LU.64 R126, [R1+0xa68] ;  /* 0x000a6800017e7983 */ /* 0x000f260000300a00 */
[----:B------:R-:W-:-:S02]  /*220f0*/  SHF.R.S32.HI R11, RZ, 0x8, R10 ;  /* 0x00000008ff0b7819 */ /* 0x000fc4000001140a */
[----:B------:R-:W-:Y:S01]  /*22100*/  SHF.R.S32.HI R71, RZ, 0x8, R71 ;  /* 0x00000008ff477819 */ /* 0x000fe20000011447 */
[----:B------:R-:W-:Y:S04]  /*22110*/  @P3 STG.E.U8 desc[UR14][R142.64], R75 ;  /* 0x0000004b8e003986 */ /* 0x000fe8000c10110e */
[----:B------:R-:W-:Y:S04]  /*22120*/  @P2 STG.E.U8 desc[UR14][R146.64], R11 ;  /* 0x0000000b92002986 */ /* 0x000fe8000c10110e */
[----:B------:R-:W-:Y:S01]  /*22130*/  @P5 STG.E.U8 desc[UR14][R148.64], R71 ;  /* 0x0000004794005986 */ /* 0x000fe2000c10110e */
[C---:B-1----:R-:W-:Y:S01]  /*22140*/  ISETP.LT.AND P5, PT, R144.reuse, UR4, !P0 ;  /* 0x0000000490007c0c */ /* 0x042fe2000c7a1270 */
[----:B------:R-:W1:Y:S01]  /*22150*/  LDCU UR4, c[0x0][0x398] ;  /* 0x00007300ff0477ac */ /* 0x000e620008000800 */
[----:B------:R-:W-:Y:S01]  /*22160*/  ISETP.LT.AND P3, PT, R144, UR8, !P1 ;  /* 0x0000000890007c0c */ /* 0x000fe2000cf61270 */
[----:B------:R-:W-:Y:S01]  /*22170*/  VIADD R70, R8, UR21 ;  /* 0x0000001508467c36 */ /* 0x000fe20008000000 */
[----:B------:R-:W-:Y:S01]  /*22180*/  ISETP.LT.AND P1, PT, R160, UR10, !P1 ;  /* 0x0000000aa0007c0c */ /* 0x000fe2000cf21270 */
[----:B------:R-:W0:Y:S01]  /*22190*/  LDCU UR8, c[0x0][0x398] ;  /* 0x00007300ff0877ac */ /* 0x000e220008000800 */
[----:B------:R-:W-:Y:S01]  /*221a0*/  VIADD R10, R132, 0xc ;  /* 0x0000000c840a7836 */ /* 0x000fe20000000000 */
[----:B------:R-:W-:Y:S01]  /*221b0*/  F2FP.SATFINITE.E4M3.F32.PACK_AB_MERGE_C R85, R85, R84, RZ ;  /* 0x000000545555723e */ /* 0x000fe200048070ff */
[----:B------:R-:W2:Y:S01]  /*221c0*/  LDL.LU.64 R128, [R1+0xa60] ;  /* 0x000a600001807983 */ /* 0x000ea20000300a00 */
[----:B------:R-:W0:Y:S06]  /*221d0*/  LDCU UR10, c[0x0][0x398] ;  /* 0x00007300ff0a77ac */ /* 0x000e2c0008000800 */
[----:B------:R0:W-:Y:S01]  /*221e0*/  @P3 STG.E.U8 desc[UR14][R150.64], R13 ;  /* 0x0000000d96003986 */ /* 0x0001e2000c10110e */
[----:B-1----:R-:W-:Y:S01]  /*221f0*/  ISETP.LT.AND P0, PT, R160, UR4, !P0 ;  /* 0x00000004a0007c0c */ /* 0x002fe2000c701270 */
[----:B------:R-:W1:Y:S02]  /*22200*/  LDCU UR4, c[0x0][0x398] ;  /* 0x00007300ff0477ac */ /* 0x000e640008000800 */
[----:B------:R-:W-:Y:S04]  /*22210*/  @P1 STG.E.U8 desc[UR14][R152.64], R77 ;  /* 0x0000004d98001986 */ /* 0x000fe8000c10110e */
[----:B------:R-:W-:Y:S01]  /*22220*/  @P5 STG.E.U8 desc[UR14][R154.64], R73 ;  /* 0x000000499a005986 */ /* 0x000fe2000c10110e */
[----:B0-----:R-:W-:Y:S01]  /*22230*/  ISETP.LT.AND P5, PT, R144, UR6, !P6 ;  /* 0x0000000690007c0c */ /* 0x001fe2000f7a1270 */
[----:B------:R-:W0:Y:S01]  /*22240*/  LDCU UR6, c[0x0][0x398] ;  /* 0x00007300ff0677ac */ /* 0x000e220008000800 */
[----:B------:R-:W-:Y:S01]  /*22250*/  ISETP.GE.AND P2, PT, R10, UR19, PT ;  /* 0x000000130a007c0c */ /* 0x000fe2000bf46270 */
[----:B------:R-:W-:Y:S01]  /*22260*/  VIADD R10, R132, 0xd ;  /* 0x0000000d840a7836 */ /* 0x000fe20000000000 */
[----:B------:R-:W-:Y:S01]  /*22270*/  PRMT R13, R77, 0x9910, RZ ;  /* 0x000099104d0d7816 */ /* 0x000fe200000000ff */
[----:B------:R-:W2:Y:S01]  /*22280*/  LDL.LU.64 R130, [R1+0xa58] ;  /* 0x000a580001827983 */ /* 0x000ea20000300a00 */
[----:B------:R-:W-:-:S02]  /*22290*/  IADD3 R8, P1, PT, R8, R133, RZ ;  /* 0x0000008508087210 */ /* 0x000fc40007f3e0ff */
[----:B------:R-:W-:Y:S01]  /*222a0*/  ISETP.LT.AND P6, PT, R160, UR8, !P6 ;  /* 0x00000008a0007c0c */ /* 0x000fe2000f7c1270 */
[----:B------:R-:W0:Y:S01]  /*222b0*/  LDCU UR8, c[0x0][0x398] ;  /* 0x00007300ff0877ac */ /* 0x000e220008000800 */
[----:B------:R-:W-:Y:S01]  /*222c0*/  SHF.R.S32.HI R13, RZ, 0x8, R13 ;  /* 0x00000008ff0d7819 */ /* 0x000fe2000001140d */
[----:B------:R-:W-:Y:S01]  /*222d0*/  IMAD.X R9, R9, 0x1, R2, P1 ;  /* 0x0000000109097824 */ /* 0x000fe200008e0602 */
[----:B------:R-:W-:Y:S02]  /*222e0*/  ISETP.GE.AND P3, PT, R10, UR19, PT ;  /* 0x000000130a007c0c */ /* 0x000fe4000bf66270 */
[----:B------:R-:W-:Y:S02]  /*222f0*/  SHF.R.S32.HI R72, RZ, 0x1f, R70 ;  /* 0x0000001fff487819 */ /* 0x000fe40000011446 */
[----:B------:R-:W-:Y:S01]  /*22300*/  IADD3 R10, P1, PT, R70, R0, RZ ;  /* 0x00000000460a7210 */ /* 0x000fe20007f3e0ff */
[----:B------:R0:W-:Y:S04]  /*22310*/  @P0 STG.E.U8 desc[UR14][R156.64], R13 ;  /* 0x0000000d9c000986 */ /* 0x0001e8000c10110e */
[----:B------:R0:W-:Y:S01]  /*22320*/  @P5 STG.E.U8 desc[UR14][R158.64], R15 ;  /* 0x0000000f9e005986 */ /* 0x0001e2000c10110e */
[----:B------:R-:W-:Y:S01]  /*22330*/  ISETP.LT.AND P5, PT, R144, UR10, !P4 ;  /* 0x0000000a90007c0c */ /* 0x000fe2000e7a1270 */
[----:B------:R-:W-:Y:S01]  /*22340*/  IMAD.X R11, R72, 0x1, R3, P1 ;  /* 0x00000001480b7824 */ /* 0x000fe200008e0603 */
[----:B------:R-:W0:Y:S01]  /*22350*/  LDCU UR10, c[0x0][0x398] ;  /* 0x00007300ff0a77ac */ /* 0x000e220008000800 */
[----:B-1----:R-:W-:-:S02]  /*22360*/  ISETP.LT.AND P4, PT, R160, UR4, !P4 ;  /* 0x00000004a0007c0c */ /* 0x002fc4000e781270 */
[----:B0-----:R-:W-:Y:S01]  /*22370*/  PRMT R13, R79, 0x9910, RZ ;  /* 0x000099104f0d7816 */ /* 0x001fe200000000ff */
[----:B------:R-:W0:Y:S01]  /*22380*/  LDCU UR4, c[0x0][0x39c] ;  /* 0x00007380ff0477ac */ /* 0x000e220008000800 */
[----:B------:R-:W-:Y:S01]  /*22390*/  ISETP.GE.AND P1, PT, R12, UR19, PT ;  /* 0x000000130c007c0c */ /* 0x000fe2000bf26270 */
[----:B------:R-:W-:Y:S01]  /*223a0*/  VIADD R12, R132, 0xf ;  /* 0x0000000f840c7836 */ /* 0x000fe20000000000 */
[----:B------:R-:W-:Y:S01]  /*223b0*/  PRMT R71, R15, 0x9910, RZ ;  /* 0x000099100f477816 */ /* 0x000fe200000000ff */
[----:B------:R-:W-:Y:S01]  /*223c0*/  @P6 STG.E.U8 desc[UR14][R162.64], R79 ;  /* 0x0000004fa2006986 */ /* 0x000fe2000c10110e */
[----:B------:R-:W-:Y:S01]  /*223d0*/  IMAD.MOV.U32 R15, RZ, RZ, R13 ;  /* 0x000000ffff0f7224 */ /* 0x000fe200078e000d */
[----:B------:R-:W-:Y:S01]  /*223e0*/  ISETP.LT.AND P6, PT, R144, UR6, !P2 ;  /* 0x0000000690007c0c */ /* 0x000fe2000d7c1270 */
[----:B------:R-:W1:Y:S01]  /*223f0*/  LDCU UR6, c[0x0][0x398] ;  /* 0x00007300ff0677ac */ /* 0x000e620008000800 */
[----:B------:R-:W-:Y:S01]  /*22400*/  ISETP.GE.AND P0, PT, R12, UR19, PT ;  /* 0x000000130c007c0c */ /* 0x000fe2000bf06270 */
[----:B------:R-:W-:Y:S01]  /*22410*/  VIADD R12, R132, 0x10 ;  /* 0x00000010840c7836 */ /* 0x000fe20000000000 */
[----:B------:R-:W-:-:S02]  /*22420*/  SHF.R.S32.HI R71, RZ, 0x8, R71 ;  /* 0x00000008ff477819 */ /* 0x000fc40000011447 */
[----:B------:R-:W-:-:S03]  /*22430*/  SHF.R.S32.HI R15, RZ, 0x8, R15 ;  /* 0x00000008ff0f7819 */ /* 0x000fc6000001140f */
[----:B------:R0:W-:Y:S01]  /*22440*/  @P5 STG.E.U8 desc[UR14][R4.64], R71 ;  /* 0x0000004704005986 */ /* 0x0001e2000c10110e */
[----:B------:R-:W-:-:S03]  /*22450*/  ISETP.GE.AND P5, PT, R12, UR19, PT ;  /* 0x000000130c007c0c */ /* 0x000fc6000bfa6270 */
[----:B------:R1:W-:Y:S01]  /*22460*/  @P4 STG.E.U8 desc[UR14][R68.64], R15 ;  /* 0x0000000f44004986 */ /* 0x0003e2000c10110e */
[----:B------:R-:W-:Y:S02]  /*22470*/  IADD3 R12, P4, PT, R70, R133, RZ ;  /* 0x00000085460c7210 */ /* 0x000fe40007f9e0ff */
[----:B------:R-:W-:Y:S01]  /*22480*/  ISETP.LT.AND P2, PT, R160, UR8, !P2 ;  /* 0x00000008a0007c0c */ /* 0x000fe2000d741270 */
[----:B------:R1:W-:Y:S01]  /*22490*/  @P6 STG.E.U8 desc[UR14][R6.64], R17 ;  /* 0x0000001106006986 */ /* 0x0003e2000c10110e */
[----:B------:R-:W1:Y:S01]  /*224a0*/  LDCU UR8, c[0x0][0x398] ;  /* 0x00007300ff0877ac */ /* 0x000e620008000800 */
[----:B0-----:R-:W-:Y:S01]  /*224b0*/  VIADD R5, R132, 0x11 ;  /* 0x0000001184057836 */ /* 0x001fe20000000000 */
[----:B------:R-:W-:Y:S01]  /*224c0*/  ISETP.LT.AND P6, PT, R144, UR10, !P3 ;  /* 0x0000000a90007c0c */ /* 0x000fe2000dfc1270 */
[----:B------:R-:W-:Y:S01]  /*224d0*/  IMAD.X R13, R72, 0x1, R2, P4 ;  /* 0x00000001480d7824 */ /* 0x000fe200020e0602 */
[----:B------:R-:W-:Y:S02]  /*224e0*/  ISETP.LT.AND P3, PT, R160, UR12, !P3 ;  /* 0x0000000ca0007c0c */ /* 0x000fe4000df61270 */
[----:B------:R-:W-:-:S02]  /*224f0*/  PRMT R4, R17, 0x9910, RZ ;  /* 0x0000991011047816 */ /* 0x000fc400000000ff */
[----:B-1----:R-:W-:Y:S01]  /*22500*/  PRMT R15, R81, 0x9910, RZ ;  /* 0x00009910510f7816 */ /* 0x002fe200000000ff */
[----:B------:R-:W-:Y:S01]  /*22510*/  VIADD R70, R70, UR21 ;  /* 0x0000001546467c36 */ /* 0x000fe20008000000 */
[----:B------:R-:W-:Y:S01]  /*22520*/  ISETP.GE.AND P4, PT, R5, UR4, PT ;  /* 0x0000000405007c0c */ /* 0x000fe2000bf86270 */
[----:B------:R-:W0:Y:S01]  /*22530*/  LDCU UR4, c[0x0][0x39c] ;  /* 0x00007380ff0477ac */ /* 0x000e220008000800 */
[----:B------:R-:W-:Y:S02]  /*22540*/  SHF.R.S32.HI R7, RZ, 0x8, R4 ;  /* 0x00000008ff077819 */ /* 0x000fe40000011404 */
[----:B------:R-:W-:Y:S01]  /*22550*/  SHF.R.S32.HI R15, RZ, 0x8, R15 ;  /* 0x00000008ff0f7819 */ /* 0x000fe2000001140f */
[----:B------:R1:W-:Y:S01]  /*22560*/  @P2 STG.E.U8 desc[UR14][R8.64], R81 ;  /* 0x0000005108002986 */ /* 0x0003e2000c10110e */
[----:B------:R-:W0:Y:S01]  /*22570*/  LDCU UR10, c[0x0][0x398] ;  /* 0x00007300ff0a77ac */ /* 0x000e220008000800 */
[----:B------:R-:W-:Y:S02]  /*22580*/  SHF.R.S32.HI R14, RZ, 0x1f, R70 ;  /* 0x0000001fff0e7819 */ /* 0x000fe40000011446 */
[----:B------:R0:W-:Y:S01]  /*22590*/  @P6 STG.E.U8 desc[UR14][R10.64], R7 ;  /* 0x000000070a006986 */ /* 0x0001e2000c10110e */
[----:B------:R-:W0:Y:S01]  /*225a0*/  LDCU UR12, c[0x0][0x398] ;  /* 0x00007300ff0c77ac */ /* 0x000e220008000800 */
[----:B------:R-:W-:-:S02]  /*225b0*/  IADD3 R4, P6, PT, R70, R0, RZ ;  /* 0x0000000046047210 */ /* 0x000fc40007fde0ff */
[----:B------:R0:W-:Y:S01]  /*225c0*/  @P3 STG.E.U8 desc[UR14][R12.64], R15 ;  /* 0x0000000f0c003986 */ /* 0x0001e2000c10110e */
[----:B------:R-:W-:Y:S01]  /*225d0*/  ISETP.LT.AND P3, PT, R144, UR6, !P1 ;  /* 0x0000000690007c0c */ /* 0x000fe2000cf61270 */
[----:B------:R-:W0:Y:S01]  /*225e0*/  LDCU UR6, c[0x0][0x39c] ;  /* 0x00007380ff0677ac */ /* 0x000e220008000800 */
[----:B------:R-:W-:Y:S01]  /*225f0*/  ISETP.LT.AND P2, PT, R160, UR8, !P1 ;  /* 0x00000008a0007c0c */ /* 0x000fe2000cf41270 */
[----:B-1----:R-:W-:Y:S02]  /*22600*/  VIADD R8, R132, 0x12 ;  /* 0x0000001284087836 */ /* 0x002fe40000000000 */
[----:B------:R-:W-:Y:S01]  /*22610*/  IMAD.X R5, R14, 0x1, R3, P6 ;  /* 0x000000010e057824 */ /* 0x000fe200030e0603 */
[----:B------:R-:W-:Y:S01]  /*22620*/  IADD3 R6, P6, PT, R70, R133, RZ ;  /* 0x0000008546067210 */ /* 0x000fe20007fde0ff */
[----:B------:R-:W1:Y:S01]  /*22630*/  LDCU UR8, c[0x0][0x398] ;  /* 0x00007300ff0877ac */ /* 0x000e620008000800 */
[----:B0-----:R-:W-:Y:S01]  /*22640*/  ISETP.GE.AND P1, PT, R8, UR4, PT ;  /* 0x0000000408007c0c */ /* 0x001fe2000bf26270 */
[----:B------:R-:W0:Y:S02]  /*22650*/  LDCU UR4, c[0x0][0x39c] ;  /* 0x00007380ff0477ac */ /* 0x000e240008000800 */
[----:B------:R-:W-:-:S02]  /*22660*/  IMAD.X R7, R14, 0x1, R2, P6 ;  /* 0x000000010e077824 */ /* 0x000fc400030e0602 */
[----:B------:R1:W-:Y:S01]  /*22670*/  @P3 STG.E.U8 desc[UR14][R4.64], R19 ;  /* 0x0000001304003986 */ /* 0x0003e2000c10110e */
[----:B------:R-:W-:Y:S01]  /*22680*/  VIADD R70, R70, UR21 ;  /* 0x0000001546467c36 */ /* 0x000fe20008000000 */
[----:B------:R-:W-:Y:S01]  /*22690*/  ISETP.LT.AND P3, PT, R144, UR10, !P0 ;  /* 0x0000000a90007c0c */ /* 0x000fe2000c761270 */
[----:B------:R-:W-:Y:S01]  /*226a0*/  VIADD R12, R132, 0x13 ;  /* 0x00000013840c7836 */ /* 0x000fe20000000000 */
[----:B------:R0:W-:Y:S01]  /*226b0*/  @P2 STG.E.U8 desc[UR14][R6.64], R83 ;  /* 0x0000005306002986 */ /* 0x0001e2000c10110e */
[----:B------:R-:W-:Y:S01]  /*226c0*/  ISETP.LT.AND P2, PT, R160, UR12, !P0 ;  /* 0x0000000ca0007c0c */ /* 0x000fe2000c741270 */
[----:B------:R-:W0:Y:S01]  /*226d0*/  LDCU UR10, c[0x0][0x398] ;  /* 0x00007300ff0a77ac */ /* 0x000e220008000800 */
[----:B------:R-:W-:Y:S02]  /*226e0*/  SHF.R.S32.HI R10, RZ, 0x1f, R70 ;  /* 0x0000001fff0a7819 */ /* 0x000fe40000011446 */
[----:B------:R-:W-:Y:S01]  /*226f0*/  IADD3 R8, P0, PT, R70, R0, RZ ;  /* 0x0000000046087210 */ /* 0x000fe20007f1e0ff */
[----:B------:R-:W0:Y:S01]  /*22700*/  LDCU UR12, c[0x0][0x398] ;  /* 0x00007300ff0c77ac */ /* 0x000e220008000800 */
[----:B------:R-:W-:-:S02]  /*22710*/  PRMT R11, R19, 0x9910, RZ ;  /* 0x00009910130b7816 */ /* 0x000fc400000000ff */
[----:B-1----:R-:W-:Y:S02]  /*22720*/  IADD3 R4, P6, PT, R70, R133, RZ ;  /* 0x0000008546047210 */ /* 0x002fe40007fde0ff */
[----:B------:R-:W-:Y:S01]  /*22730*/  PRMT R13, R83, 0x9910, RZ ;  /* 0x00009910530d7816 */ /* 0x000fe200000000ff */
[C---:B------:R-:W-:Y:S01]  /*22740*/  IMAD.X R9, R10.reuse, 0x1, R3, P0 ;  /* 0x000000010a097824 */ /* 0x040fe200000e0603 */
[----:B------:R-:W-:Y:S01]  /*22750*/  SHF.R.S32.HI R11, RZ, 0x8, R11 ;  /* 0x00000008ff0b7819 */ /* 0x000fe2000001140b */
[----:B------:R-:W-:Y:S01]  /*22760*/  IMAD.X R5, R10, 0x1, R2, P6 ;  /* 0x000000010a057824 */ /* 0x000fe200030e0602 */
[----:B------:R-:W-:Y:S01]  /*22770*/  SHF.R.S32.HI R13, RZ, 0x8, R13 ;  /* 0x00000008ff0d7819 */ /* 0x000fe2000001140d */
[----:B0-----:R-:W-:Y:S01]  /*22780*/  VIADD R7, R132, 0x14 ;  /* 0x0000001484077836 */ /* 0x001fe20000000000 */
[----:B------:R-:W-:Y:S01]  /*22790*/  ISETP.GE.AND P0, PT, R12, UR4, PT ;  /* 0x000000040c007c0c */ /* 0x000fe2000bf06270 */
[----:B------:R-:W-:Y:S01]  /*227a0*/  VIADD R70, R70, UR21 ;  /* 0x0000001546467c36 */ /* 0x000fe20008000000 */
[----:B------:R-:W0:Y:S01]  /*227b0*/  LDCU UR4, c[0x0][0x39c] ;  /* 0x00007380ff0477ac */ /* 0x000e220008000800 */
[----:B------:R1:W-:Y:S01]  /*227c0*/  @P3 STG.E.U8 desc[UR14][R8.64], R11 ;  /* 0x0000000b08003986 */ /* 0x0003e2000c10110e */
[----:B------:R-:W-:-:S02]  /*227d0*/  ISETP.GE.AND P3, PT, R7, UR6, PT ;  /* 0x0000000607007c0c */ /* 0x000fc4000bf66270 */
[----:B------:R-:W-:Y:S01]  /*227e0*/  SHF.R.S32.HI R10, RZ, 0x1f, R70 ;  /* 0x0000001fff0a7819 */ /* 0x000fe20000011446 */
[----:B------:R0:W-:Y:S01]  /*227f0*/  @P2 STG.E.U8 desc[UR14][R4.64], R13 ;  /* 0x0000000d04002986 */ /* 0x0001e2000c10110e */
[----:B------:R-:W-:Y:S01]  /*22800*/  ISETP.LT.AND P2, PT, R144, UR8, !P5 ;  /* 0x0000000890007c0c */ /* 0x000fe2000ef41270 */
[----:B------:R-:W0:Y:S01]  /*22810*/  LDCU UR6, c[0x0][0x398] ;  /* 0x00007300ff0677ac */ /* 0x000e220008000800 */
[----:B------:R-:W-:Y:S02]  /*22820*/  IADD3 R6, P6, PT, R70, R0, RZ ;  /* 0x0000000046067210 */ /* 0x000fe40007fde0ff */
[----:B------:R-:W-:Y:S01]  /*22830*/  ISETP.LT.AND P5, PT, R160, UR16, !P5 ;  /* 0x00000010a0007c0c */ /* 0x000fe2000efa1270 */
[----:B------:R-:W0:Y:S02]  /*22840*/  LDCU UR8, c[0x0][0x398] ;  /* 0x00007300ff0877ac */ /* 0x000e240008000800 */
[----:B------:R-:W-:Y:S02]  /*22850*/  IMAD.X R7, R10, 0x1, R3, P6 ;  /* 0x000000010a077824 */ /* 0x000fe400030e0603 */
[----:B-1----:R-:W-:Y:S01]  /*22860*/  VIADD R8, R132, 0x15 ;  /* 0x0000001584087836 */ /* 0x002fe20000000000 */
[----:B------:R-:W-:Y:S01]  /*22870*/  PRMT R11, R21, 0x9910, RZ ;  /* 0x00009910150b7816 */ /* 0x000fe200000000ff */
[----:B------:R-:W1:Y:S01]  /*22880*/  LDCU UR16, c[0x0][0x398] ;  /* 0x00007300ff1077ac */ /* 0x000e620008000800 */
[C---:B0-----:R-:W-:Y:S01]  /*22890*/  IADD3 R4, P6, PT, R70.reuse, R133, RZ ;  /* 0x0000008546047210 */ /* 0x041fe20007fde0ff */
[----:B------:R-:W-:Y:S01]  /*228a0*/  VIADD R70, R70, UR21 ;  /* 0x0000001546467c36 */ /* 0x000fe20008000000 */
[----:B------:R-:W-:Y:S03]  /*228b0*/  @P2 STG.E.U8 desc[UR14][R6.64], R21 ;  /* 0x0000001506002986 */ /* 0x000fe6000c10110e */
[----:B------:R-:W-:Y:S01]  /*228c0*/  IMAD.X R5, R10, 0x1, R2, P6 ;  /* 0x000000010a057824 */ /* 0x000fe200030e0602 */
[----:B------:R-:W-:Y:S01]  /*228d0*/  ISETP.GE.AND P2, PT, R8, UR4, PT ;  /* 0x0000000408007c0c */ /* 0x000fe2000bf46270 */
[----:B------:R-:W0:Y:S01]  /*228e0*/  LDCU UR4, c[0x0][0x39c] ;  /* 0x00007380ff0477ac */ /* 0x000e220008000800 */
[----:B------:R-:W-:-:S02]  /*228f0*/  SHF.R.S32.HI R10, RZ, 0x1f, R70 ;  /* 0x0000001fff0a7819 */ /* 0x000fc40000011446 */
[----:B------:R-:W-:Y:S01]  /*22900*/  IADD3 R8, P6, PT, R70, R0, RZ ;  /* 0x0000000046087210 */ /* 0x000fe20007fde0ff */
[----:B------:R1:W-:Y:S01]  /*22910*/  @P5 STG.E.U8 desc[UR14][R4.64], R85 ;  /* 0x0000005504005986 */ /* 0x0003e2000c10110e */
[----:B------:R-:W-:Y:S01]  /*22920*/  ISETP.LT.AND P5, PT, R144, UR10, !P4 ;  /* 0x0000000a90007c0c */ /* 0x000fe2000e7a1270 */
[----:B------:R-:W0:Y:S01]  /*22930*/  LDCU UR10, c[0x0][0x398] ;  /* 0x00007300ff0a77ac */ /* 0x000e220008000800 */
[----:B------:R-:W-:Y:S01]  /*22940*/  ISETP.LT.AND P4, PT, R160, UR6, !P4 ;  /* 0x00000006a0007c0c */ /* 0x000fe2000e781270 */
[----:B------:R-:W-:Y:S01]  /*22950*/  IMAD.X R9, R10, 0x1, R3, P6 ;  /* 0x000000010a097824 */ /* 0x000fe200030e0603 */
[----:B------:R-:W-:Y:S01]  /*22960*/  PRMT R13, R85, 0x9910, RZ ;  /* 0x00009910550d7816 */ /* 0x000fe200000000ff */
[----:B------:R-:W-:Y:S01]  /*22970*/  VIADD R12, R132, 0x16 ;  /* 0x00000016840c7836 */ /* 0x000fe20000000000 */
[----:B------:R-:W-:Y:S01]  /*22980*/  SHF.R.S32.HI R11, RZ, 0x8, R11 ;  /* 0x00000008ff0b7819 */ /* 0x000fe2000001140b */
[----:B------:R-:W0:Y:S01]  /*22990*/  LDCU UR6, c[0x0][0x39c] ;  /* 0x00007380ff0677ac */ /* 0x000e220008000800 */
[----:B-1----:R-:W-:-:S02]  /*229a0*/  IADD3 R4, P6, PT, R70, R133, RZ ;  /* 0x0000008546047210 */ /* 0x002fc40007fde0ff */
[----:B------:R-:W-:Y:S01]  /*229b0*/  SHF.R.S32.HI R13, RZ, 0x8, R13 ;  /* 0x00000008ff0d7819 */ /* 0x000fe2000001140d */
[----:B------:R-:W-:Y:S02]  /*229c0*/  VIADD R70, R70, UR21 ;  /* 0x0000001546467c36 */ /* 0x000fe40008000000 */
[----:B------:R-:W-:Y:S01]  /*229d0*/  IMAD.X R5, R10, 0x1, R2, P6 ;  /* 0x000000010a057824 */ /* 0x000fe200030e0602 */
[----:B------:R1:W-:Y:S01]  /*229e0*/  @P5 STG.E.U8 desc[UR14][R8.64], R11 ;  /* 0x0000000b08005986 */ /* 0x0003e2000c10110e */
[----:B------:R-:W-:Y:S01]  /*229f0*/  ISETP.LT.AND P5, PT, R144, UR8, !P1 ;  /* 0x0000000890007c0c */ /* 0x000fe2000cfa1270 */
[----:B------:R-:W3:Y:S02]  /*22a00*/  LDCU UR8, c[0x0][0x398] ;  /* 0x00007300ff0877ac */ /* 0x000ee40008000800 */
[----:B------:R0:W-:Y:S01]  /*22a10*/  @P4 STG.E.U8 desc[UR14][R4.64], R13 ;  /* 0x0000000d04004986 */ /* 0x0001e2000c10110e */
[----:B------:R-:W-:Y:S01]  /*22a20*/  ISETP.LT.AND P4, PT, R160, UR12, !P1 ;  /* 0x0000000ca0007c0c */ /* 0x000fe2000cf81270 */
[----:B------:R-:W3:Y:S01]  /*22a30*/  LDCU UR12, c[0x0][0x398] ;  /* 0x00007300ff0c77ac */ /* 0x000ee20008000800 */
[----:B------:R-:W-:-:S02]  /*22a40*/  SHF.R.S32.HI R10, RZ, 0x1f, R70 ;  /* 0x0000001fff0a7819 */ /* 0x000fc40000011446 */
[C---:B------:R-:W-:Y:S02]  /*22a50*/  IADD3 R6, P1, PT, R70.reuse, R0, RZ ;  /* 0x0000000046067210 */ /* 0x040fe40007f3e0ff */
[----:B-1----:R-:W-:-:S03]  /*22a60*/  IADD3 R8, P6, PT, R70, R133, RZ ;  /* 0x0000008546087210 */ /* 0x002fc60007fde0ff */
[----:B------:R-:W-:Y:S01]  /*22a70*/  IMAD.X R7, R10, 0x1, R3, P1 ;  /* 0x000000010a077824 */ /* 0x000fe200008e0603 */
[----:B0-----:R-:W-:Y:S01]  /*22a80*/  ISETP.GE.AND P1, PT, R12, UR4, PT ;  /* 0x000000040c007c0c */ /* 0x001fe2000bf26270 */
[----:B------:R-:W0:Y:S01]  /*22a90*/  LDCU UR4, c[0x0][0x39c] ;  /* 0x00007380ff0477ac */ /* 0x000e220008000800 */
[----:B------:R-:W-:Y:S01]  /*22aa0*/  F2FP.SATFINITE.E4M3.F32.PACK_AB_MERGE_C R23, R23, R22, RZ ;  /* 0x000000161717723e */ /* 0x000fe200048070ff */
[----:B------:R-:W-:Y:S01]  /*22ab0*/  IMAD.X R9, R10, 0x1, R2, P6 ;  /* 0x000000010a097824 */ /* 0x000fe200030e0602 */
[----:B------:R-:W-:Y:S01]  /*22ac0*/  F2FP.SATFINITE.E4M3.F32.PACK_AB_MERGE_C R87, R87, R86, RZ ;  /* 0x000000565757723e */ /* 0x000fe200048070ff */
[----:B------:R-:W-:Y:S02]  /*22ad0*/  VIADD R70, R70, UR21 ;  /* 0x0000001546467c36 */ /* 0x000fe40008000000 */
[----:B------:R1:W-:Y:S01]  /*22ae0*/  @P5 STG.E.U8 desc[UR14][R6.64], R23 ;  /* 0x0000001706005986 */ /* 0x0003e2000c10110e */
[----:B------:R-:W-:Y:S01]  /*22af0*/  ISETP.LT.AND P5, PT, R144, UR10, !P0 ;  /* 0x0000000a90007c0c */ /* 0x000fe2000c7a1270 */
[----:B------:R-:W-:Y:S01]  /*22b00*/  VIADD R12, R132, 0x17 ;  /* 0x00000017840c7836 */ /* 0x000fe20000000000 */
[----:B------:R-:W-:Y:S01]  /*22b10*/  SHF.R.S32.HI R10, RZ, 0x1f, R70 ;  /* 0x0000001fff0a7819 */ /* 0x000fe20000011446 */
[----:B------:R0:W-:Y:S01]  /*22b20*/  @P4 STG.E.U8 desc[UR14][R8.64], R87 ;  /* 0x0000005708004986 */ /* 0x0001e2000c10110e */
[----:B------:R-:W-:Y:S01]  /*22b30*/  ISETP.LT.AND P4, PT, R160, UR16, !P0 ;  /* 0x00000010a0007c0c */ /* 0x000fe2000c781270 */
[----:B------:R-:W3:Y:S01]  /*22b40*/  LDCU UR10, c[0x0][0x398] ;  /* 0x00007300ff0a77ac */ /* 0x000ee20008000800 */
[----:B------:R-:W-:-:S02]  /*22b50*/  IADD3 R4, P0, PT, R70, R0, RZ ;  /* 0x0000000046047210 */ /* 0x000fc40007f1e0ff */
[----:B------:R-:W-:Y:S01]  /*22b60*/  PRMT R11, R23, 0x9910, RZ ;  /* 0x00009910170b7816 */ /* 0x000fe200000000ff */
[----:B------:R-:W4:Y:S01]  /*22b70*/  LDCU UR16, c[0x0][0x398] ;  /* 0x00007300ff1077ac */ /* 0x000f220008000800 */
[----:B------:R-:W-:Y:S02]  /*22b80*/  PRMT R13, R87, 0x9910, RZ ;  /* 0x00009910570d7816 */ /* 0x000fe400000000ff */
[----:B-1----:R-:W-:Y:S01]  /*22b90*/  IADD3 R6, P6, PT, R70, R133, RZ ;  /* 0x0000008546067210 */ /* 0x002fe20007fde0ff */
[----:B------:R-:W-:Y:S01]  /*22ba0*/  IMAD.X R5, R10, 0x1, R3, P0 ;  /* 0x000000010a057824 */ /* 0x000fe200000e0603 */
[----:B------:R-:W-:Y:S01]  /*22bb0*/  SHF.R.S32.HI R11, RZ, 0x8, R11 ;  /* 0x00000008ff0b7819 */ /* 0x000fe2000001140b */
[----:B0-----:R-:W-:Y:S01]  /*22bc0*/  VIADD R9, R132, 0x18 ;  /* 0x0000001884097836 */ /* 0x001fe20000000000 */
[----:B------:R-:W-:Y:S01]  /*22bd0*/  SHF.R.S32.HI R13, RZ, 0x8, R13 ;  /* 0x00000008ff0d7819 */ /* 0x000fe2000001140d */
[----:B------:R-:W-:Y:S01]  /*22be0*/  IMAD.X R7, R10, 0x1, R2, P6 ;  /* 0x000000010a077824 */ /* 0x000fe200030e0602 */
[----:B------:R-:W-:Y:S01]  /*22bf0*/  ISETP.GE.AND P0, PT, R12, UR4, PT ;  /* 0x000000040c007c0c */ /* 0x000fe2000bf06270 */
[----:B------:R-:W-:Y:S01]  /*22c00*/  VIADD R70, R70, UR21 ;  /* 0x0000001546467c36 */ /* 0x000fe20008000000 */
[----:B------:R-:W0:Y:S01]  /*22c10*/  LDCU UR4, c[0x0][0x39c] ;  /* 0x00007380ff0477ac */ /* 0x000e220008000800 */
[----:B------:R1:W-:Y:S01]  /*22c20*/  @P5 STG.E.U8 desc[UR14][R4.64], R11 ;  /* 0x0000000b04005986 */ /* 0x0003e2000c10110e */
[----:B------:R-:W-:-:S02]  /*22c30*/  ISETP.GE.AND P5, PT, R9, UR6, PT ;  /* 0x0000000609007c0c */ /* 0x000fc4000bfa6270 */
[----:B------:R-:W-:Y:S01]  /*22c40*/  SHF.R.S32.HI R10, RZ, 0x1f, R70 ;  /* 0x0000001fff0a7819 */ /* 0x000fe20000011446 */
[----:B------:R0:W-:Y:S01]  /*22c50*/  @P4 STG.E.U8 desc[UR14][R6.64], R13 ;  /* 0x0000000d06004986 */ /* 0x0001e2000c10110e */
[----:B---3--:R-:W-:Y:S01]  /*22c60*/  ISETP.LT.AND P4, PT, R144, UR8, !P3 ;  /* 0x0000000890007c0c */ /* 0x008fe2000df81270 */
[----:B------:R-:W3:Y:S01]  /*22c70*/  LDCU UR6, c[0x0][0x398] ;  /* 0x00007300ff0677ac */ /* 0x000ee20008000800 */
[----:B------:R-:W-:Y:S02]  /*22c80*/  IADD3 R8, P6, PT, R70, R0, RZ ;  /* 0x0000000046087210 */ /* 0x000fe40007fde0ff */
[----:B------:R-:W-:Y:S01]  /*22c90*/  ISETP.LT.AND P3, PT, R160, UR12, !P3 ;  /* 0x0000000ca0007c0c */ /* 0x000fe2000df61270 */
[----:B------:R-:W3:Y:S02]  /*22ca0*/  LDCU UR8, c[0x0][0x398] ;  /* 0x00007300ff0877ac */ /* 0x000ee40008000800 */
[----:B------:R-:W-:Y:S01]  /*22cb0*/  IMAD.X R9, R10, 0x1, R3, P6 ;  /* 0x000000010a097824 */ /* 0x000fe200030e0603 */
[----:B-1----:R-:W-:-:S02]  /*22cc0*/  IADD3 R4, P6, PT, R70, R133, RZ ;  /* 0x0000008546047210 */ /* 0x002fc40007fde0ff */
[----:B------:R-:W-:Y:S01]  /*22cd0*/  F2FP.SATFINITE.E4M3.F32.PACK_AB_MERGE_C R25, R25, R24, RZ ;  /* 0x000000181919723e */ /* 0x000fe200048070ff */
[----:B0-----:R-:W-:Y:S01]  /*22ce0*/  VIADD R6, R132, 0x19 ;  /* 0x0000001984067836 */ /* 0x001fe20000000000 */
[----:B------:R-:W-:Y:S01]  /*22cf0*/  F2FP.SATFINITE.E4M3.F32.PACK_AB_MERGE_C R89, R89, R88, RZ ;  /* 0x000000585959723e */ /* 0x000fe200048070ff */
[----:B------:R-:W-:Y:S01]  /*22d00*/  VIADD R70, R70, UR21 ;  /* 0x0000001546467c36 */ /* 0x000fe20008000000 */
[----:B------:R-:W0:Y:S01]  /*22d10*/  LDCU UR12, c[0x0][0x398] ;  /* 0x00007300ff0c77ac */ /* 0x000e220008000800 */
[----:B------:R-:W-:Y:S01]  /*22d20*/  IMAD.X R5, R10, 0x1, R2, P6 ;  /* 0x000000010a057824 */ /* 0x000fe200030e0602 */
[----:B------:R-:W-:Y:S01]  /*22d30*/  @P4 STG.E.U8 desc[UR14][R8.64], R25 ;  /* 0x0000001908004986 */ /* 0x000fe2000c10110e */
[----:B------:R-:W-:Y:S01]  /*22d40*/  ISETP.GE.AND P4, PT, R6, UR4, PT ;  /* 0x0000000406007c0c */ /* 0x000fe2000bf86270 */
[----:B------:R-:W1:Y:S01]  /*22d50*/  LDCU UR4, c[0x0][0x39c] ;  /* 0x00007380ff0477ac */ /* 0x000e620008000800 */
[----:B------:R-:W-:Y:S01]  /*22d60*/  SHF.R.S32.HI R10, RZ, 0x1f, R70 ;  /* 0x0000001fff0a7819 */ /* 0x000fe20000011446 */
[----:B------:R0:W-:Y:S01]  /*22d70*/  @P3 STG.E.U8 desc[UR14][R4.64], R89 ;  /* 0x0000005904003986 */ /* 0x0001e2000c10110e */
[----:B------:R-:W-:-:S02]  /*22d80*/  IADD3 R6, P6, PT, R70, R0, RZ ;  /* 0x0000000046067210 */ /* 0x000fc40007fde0ff */
[----:B------:R-:W-:Y:S01]  /*22d90*/  ISETP.LT.AND P3, PT, R144, UR10, !P2 ;  /* 0x0000000a90007c0c */ /* 0x000fe2000d761270 */
[----:B------:R-:W1:Y:S01]  /*22da0*/  LDCU UR10, c[0x0][0x398] ;  /* 0x00007300ff0a77ac */ /* 0x000e620008000800 */
[----:B---3--:R-:W-:Y:S01]  /*22db0*/  ISETP.LT.AND P2, PT, R160, UR6, !P2 ;  /* 0x00000006a0007c0c */ /* 0x008fe2000d741270 */
[----:B------:R-:W-:Y:S01]  /*22dc0*/  IMAD.X R7, R10, 0x1, R3, P6 ;  /* 0x000000010a077824 */ /* 0x000fe200030e0603 */
[----:B------:R-:W-:Y:S01]  /*22dd0*/  PRMT R11, R25, 0x9910, RZ ;  /* 0x00009910190b7816 */ /* 0x000fe200000000ff */
[----:B------:R-:W-:Y:S01]  /*22de0*/  VIADD R12, R132, 0x1a ;  /* 0x0000001a840c7836 */ /* 0x000fe20000000000 */
[----:B------:R-:W-:Y:S01]  /*22df0*/  PRMT R13, R89, 0x9910, RZ ;  /* 0x00009910590d7816 */ /* 0x000fe200000000ff */
[----:B------:R-:W3:Y:S01]  /*22e00*/  LDCU UR6, c[0x0][0x39c] ;  /* 0x00007380ff0677ac */ /* 0x000ee20008000800 */
[C---:B0-----:R-:W-:Y:S02]  /*22e10*/  IADD3 R4, P6, PT, R70.reuse, R133, RZ ;  /* 0x0000008546047210 */ /* 0x041fe40007fde0ff */
[----:B------:R-:W-:Y:S01]  /*22e20*/  SHF.R.S32.HI R11, RZ, 0x8, R11 ;  /* 0x00000008ff0b7819 */ /* 0x000fe2000001140b */
[----:B------:R-:W-:Y:S01]  /*22e30*/  VIADD R70, R70, UR21 ;  /* 0x0000001546467c36 */ /* 0x000fe20008000000 */
[----:B------:R-:W-:Y:S01]  /*22e40*/  SHF.R.S32.HI R13, RZ, 0x8, R13 ;  /* 0x00000008ff0d7819 */ /* 0x000fe2000001140d */
[----:B------:R-:W-:-:S02]  /*22e50*/  IMAD.X R5, R10, 0x1, R2, P6 ;  /* 0x000000010a057824 */ /* 0x000fc400030e0602 */
[----:B------:R0:W-:Y:S01]  /*22e60*/  @P3 STG.E.U8 desc[UR14][R6.64], R11 ;  /* 0x0000000b06003986 */ /* 0x0001e2000c10110e */
[----:B------:R-:W-:Y:S01]  /*22e70*/  ISETP.LT.AND P3, PT, R144, UR8, !P1 ;  /* 0x0000000890007c0c */ /* 0x000fe2000cf61270 */
[----:B------:R-:W3:Y:S01]  /*22e80*/  LDCU UR8, c[0x0][0x398] ;  /* 0x00007300ff0877ac */ /* 0x000ee20008000800 */
[----:B------:R-:W-:Y:S01]  /*22e90*/  ISETP.LT.AND P1, PT, R160, UR12, !P1 ;  /* 0x0000000ca0007c0c */ /* 0x000fe2000cf21270 */
[----:B------:R3:W-:Y:S01]  /*22ea0*/  @P2 STG.E.U8 desc[UR14][R4.64], R13 ;  /* 0x0000000d04002986 */ /* 0x0007e2000c10110e */
[----:B------:R-:W-:Y:S01]  /*22eb0*/  SHF.R.S32.HI R10, RZ, 0x1f, R70 ;  /* 0x0000001fff0a7819 */ /* 0x000fe20000011446 */
[----:B------:R-:W2:Y:S01]  /*22ec0*/  LDCU UR12, c[0x0][0x398] ;  /* 0x00007300ff0c77ac */ /* 0x000ea20008000800 */
[C---:B------:R-:W-:Y:S02]  /*22ed0*/  IADD3 R8, P2, PT, R70.reuse, R0, RZ ;  /* 0x0000000046087210 */ /* 0x040fe40007f5e0ff */
[----:B0-----:R-:W-:-:S03]  /*22ee0*/  IADD3 R6, P6, PT, R70, R133, RZ ;  /* 0x0000008546067210 */ /* 0x001fc60007fde0ff */
[----:B------:R-:W-:Y:S01]  /*22ef0*/  IMAD.X R9, R10, 0x1, R3, P2 ;  /* 0x000000010a097824 */ /* 0x000fe200010e0603 */
[----:B-1----:R-:W-:Y:S01]  /*22f00*/  ISETP.GE.AND P2, PT, R12, UR4, PT ;  /* 0x000000040c007c0c */ /* 0x002fe2000bf46270 */
[----:B------:R-:W0:Y:S01]  /*22f10*/  LDCU UR4, c[0x0][0x39c] ;  /* 0x00007380ff0477ac */ /* 0x000e220008000800 */
[----:B------:R-:W-:Y:S01]  /*22f20*/  F2FP.SATFINITE.E4M3.F32.PACK_AB_MERGE_C R27, R27, R26, RZ ;  /* 0x0000001a1b1b723e */ /* 0x000fe200048070ff */
[----:B------:R-:W-:Y:S01]  /*22f30*/  IMAD.X R7, R10, 0x1, R2, P6 ;  /* 0x000000010a077824 */ /* 0x000fe200030e0602 */
[----:B------:R-:W-:Y:S01]  /*22f40*/  F2FP.SATFINITE.E4M3.F32.PACK_AB_MERGE_C R91, R91, R90, RZ ;  /* 0x0000005a5b5b723e */ /* 0x000fe200048070ff */
[----:B------:R-:W-:Y:S02]  /*22f50*/  VIADD R70, R70, UR21 ;  /* 0x0000001546467c36 */ /* 0x000fe40008000000 */
[----:B------:R-:W-:Y:S04]  /*22f60*/  @P3 STG.E.U8 desc[UR14][R8.64], R27 ;  /* 0x0000001b08003986 */ /* 0x000fe8000c10110e */
[----:B------:R1:W-:Y:S01]  /*22f70*/  @P1 STG.E.U8 desc[UR14][R6.64], R91 ;  /* 0x0000005b06001986 */ /* 0x0003e2000c10110e */
[----:B------:R-:W-:Y:S01]  /*22f80*/  ISETP.LT.AND P1, PT, R144, UR10, !P0 ;  /* 0x0000000a90007c0c */ /* 0x000fe2000c721270 */
[----:B------:R-:W-:Y:S01]  /*22f90*/  VIADD R12, R132, 0x1b ;  /* 0x0000001b840c7836 */ /* 0x000fe20000000000 */
[----:B----4-:R-:W-:Y:S01]  /*22fa0*/  ISETP.LT.AND P0, PT, R160, UR16, !P0 ;  /* 0x00000010a0007c0c */ /* 0x010fe2000c701270 */
[----:B------:R-:W4:Y:S01]  /*22fb0*/  LDCU UR10, c[0x0][0x398] ;  /* 0x00007300ff0a77ac */ /* 0x000f220008000800 */
[----:B------:R-:W-:-:S02]  /*22fc0*/  SHF.R.S32.HI R10, RZ, 0x1f, R70 ;  /* 0x0000001fff0a7819 */ /* 0x000fc40000011446 */
[C---:B---3--:R-:W-:Y:S02]  /*22fd0*/  IADD3 R4, P3, PT, R70.reuse, R0, RZ ;  /* 0x0000000046047210 */ /* 0x048fe40007f7e0ff */
[----:B------:R-:W-:Y:S02]  /*22fe0*/  PRMT R11, R27, 0x9910, RZ ;  /* 0x000099101b0b7816 */ /* 0x000fe400000000ff */
[----:B------:R-:W-:Y:S02]  /*22ff0*/  PRMT R13, R91, 0x9910, RZ ;  /* 0x000099105b0d7816 */ /* 0x000fe400000000ff */
[----:B-1----:R-:W-:Y:S01]  /*23000*/  IADD3 R6, P6, PT, R70, R133, RZ ;  /* 0x0000008546067210 */ /* 0x002fe20007fde0ff */
[----:B------:R-:W-:Y:S01]  /*23010*/  IMAD.X R5, R10, 0x1, R3, P3 ;  /* 0x000000010a057824 */ /* 0x000fe200018e0603 */
[----:B------:R-:W-:Y:S01]  /*23020*/  SHF.R.S32.HI R11, RZ, 0x8, R11 ;  /* 0x00000008ff0b7819 */ /* 0x000fe2000001140b */
[----:B------:R-:W-:Y:S01]  /*23030*/  VIADD R9, R132, 0x1c ;  /* 0x0000001c84097836 */ /* 0x000fe20000000000 */
[----:B------:R-:W-:Y:S01]  /*23040*/  SHF.R.S32.HI R13, RZ, 0x8, R13 ;  /* 0x00000008ff0d7819 */ /* 0x000fe2000001140d */
[----:B------:R-:W-:Y:S01]  /*23050*/  IMAD.X R7, R10, 0x1, R2, P6 ;  /* 0x000000010a077824 */ /* 0x000fe200030e0602 */
[----:B0-----:R-:W-:Y:S01]  /*23060*/  ISETP.GE.AND P3, PT, R12, UR4, PT ;  /* 0x000000040c007c0c */ /* 0x001fe2000bf66270 */
[----:B------:R-:W-:Y:S01]  /*23070*/  VIADD R70, R70, UR21 ;  /* 0x0000001546467c36 */ /* 0x000fe20008000000 */
[----:B------:R-:W0:Y:S01]  /*23080*/  LDCU UR4, c[0x0][0x39c] ;  /* 0x00007380ff0477ac */ /* 0x000e220008000800 */
[----:B------:R1:W-:Y:S01]  /*23090*/  @P1 STG.E.U8 desc[UR14][R4.64], R11 ;  /* 0x0000000b04001986 */ /* 0x0003e2000c10110e */
[----:B------:R-:W-:-:S02]  /*230a0*/  ISETP.LT.AND P1, PT, R144, UR8, !P5 ;  /* 0x0000000890007c0c */ /* 0x000fc4000ef21270 */
[----:B------:R-:W-:Y:S01]  /*230b0*/  F2FP.SATFINITE.E4M3.F32.PACK_AB_MERGE_C R29, R29, R28, RZ ;  /* 0x0000001c1d1d723e */ /* 0x000fe200048070ff */
[----:B------:R3:W-:Y:S01]  /*230c0*/  @P0 STG.E.U8 desc[UR14][R6.64], R13 ;  /* 0x0000000d06000986 */ /* 0x0007e2000c10110e */
[----:B------:R-:W-:Y:S01]  /*230d0*/  ISETP.GE.AND P0, PT, R9, UR6, PT ;  /* 0x0000000609007c0c */ /* 0x000fe2000bf06270 */
[----:B------:R-:W4:Y:S01]  /*230e0*/  LDCU UR6, c[0x0][0x398] ;  /* 0x00007300ff0677ac */ /* 0x000f220008000800 */
[----:B------:R-:W-:Y:S02]  /*230f0*/  SHF.R.S32.HI R10, RZ, 0x1f, R70 ;  /* 0x0000001fff0a7819 */ /* 0x000fe40000011446 */
[----:B------:R-:W-:Y:S01]  /*23100*/  IADD3 R8, P6, PT, R70, R0, RZ ;  /* 0x0000000046087210 */ /* 0x000fe20007fde0ff */
[----:B------:R-:W4:Y:S01]  /*23110*/  LDCU UR8, c[0x0][0x398] ;  /* 0x00007300ff0877ac */ /* 0x000f220008000800 */
[----:B--2---:R-:W-:-:S03]  /*23120*/  ISETP.LT.AND P5, PT, R160, UR12, !P5 ;  /* 0x0000000ca0007c0c */ /* 0x004fc6000efa1270 */
[----:B------:R-:W-:Y:S01]  /*23130*/  IMAD.X R9, R10, 0x1, R3, P6 ;  /* 0x000000010a097824 */ /* 0x000fe200030e0603 */
[----:B-1----:R-:W-:Y:S01]  /*23140*/  IADD3 R4, P6, PT, R70, R133, RZ ;  /* 0x0000008546047210 */ /* 0x002fe20007fde0ff */
[----:B---3--:R-:W-:Y:S01]  /*23150*/  VIADD R6, R132, 0x1d ;  /* 0x0000001d84067836 */ /* 0x008fe20000000000 */
[----:B------:R-:W-:Y:S01]  /*23160*/  F2FP.SATFINITE.E4M3.F32.PACK_AB_MERGE_C R93, R93, R92, RZ ;  /* 0x0000005c5d5d723e */ /* 0x000fe200048070ff */
[----:B------:R-:W-:Y:S01]  /*23170*/  VIADD R70, R70, UR21 ;  /* 0x0000001546467c36 */ /* 0x000fe20008000000 */
[----:B------:R-:W1:Y:S01]  /*23180*/  LDCU UR12, c[0x0][0x398] ;  /* 0x00007300ff0c77ac */ /* 0x000e620008000800 */
[----:B------:R-:W-:Y:S01]  /*23190*/  IMAD.X R5, R10, 0x1, R2, P6 ;  /* 0x000000010a057824 */ /* 0x000fe200030e0602 */
[----:B------:R-:W-:Y:S01]  /*231a0*/  @P1 STG.E.U8 desc[UR14][R8.64], R29 ;  /* 0x0000001d08001986 */ /* 0x000fe2000c10110e */
[----:B0-----:R-:W-:Y:S01]  /*231b0*/  ISETP.GE.AND P1, PT, R6, UR4, PT ;  /* 0x0000000406007c0c */ /* 0x001fe2000bf26270 */
[----:B------:R-:W0:Y:S01]  /*231c0*/  LDCU UR4, c[0x0][0x39c] ;  /* 0x00007380ff0477ac */ /* 0x000e220008000800 */
[----:B------:R-:W-:Y:S01]  /*231d0*/  SHF.R.S32.HI R10, RZ, 0x1f, R70 ;  /* 0x0000001fff0a7819 */ /* 0x000fe20000011446 */
[----:B------:R2:W-:Y:S01]  /*231e0*/  @P5 STG.E.U8 desc[UR14][R4.64], R93 ;  /* 0x0000005d04005986 */ /* 0x0005e2000c10110e */
[----:B------:R-:W-:Y:S01]  /*231f0*/  IADD3 R6, P6, PT, R70, R0, RZ ;  /* 0x0000000046067210 */ /* 0x000fe20007fde0ff */
[----:B------:R-:W3:Y:S01]  /*23200*/  LDCU UR16, c[0x0][0x398] ;  /* 0x00007300ff1077ac */ /* 0x000ee20008000800 */
[----:B----4-:R-:W-:-:S02]  /*23210*/  ISETP.LT.AND P5, PT, R144, UR10, !P4 ;  /* 0x0000000a90007c0c */ /* 0x010fc4000e7a1270 */
[----:B------:R-:W-:Y:S01]  /*23220*/  ISETP.LT.AND P4, PT, R160, UR6, !P4 ;  /* 0x00000006a0007c0c */ /* 0x000fe2000e781270 */
[----:B------:R-:W-:Y:S01]  /*23230*/  IMAD.X R7, R10, 0x1, R3, P6 ;  /* 0x000000010a077824 */ /* 0x000fe200030e0603 */
[----:B------:R-:W-:Y:S01]  /*23240*/  PRMT R11, R29, 0x9910, RZ ;  /* 0x000099101d0b7816 */ /* 0x000fe200000000ff */
[----:B------:R-:W4:Y:S01]  /*23250*/  LDCU UR10, c[0x0][0x398] ;  /* 0x00007300ff0a77ac */ /* 0x000f220008000800 */
[----:B------:R-:W-:Y:S02]  /*23260*/  PRMT R13, R93, 0x9910, RZ ;  /* 0x000099105d0d7816 */ /* 0x000fe400000000ff */
[----:B--2---:R-:W-:Y:S01]  /*23270*/  IADD3 R4, P6, PT, R70, R133, RZ ;  /* 0x0000008546047210 */ /* 0x004fe20007fde0ff */
[----:B------:R-:W-:Y:S01]  /*23280*/  VIADD R12, R132, 0x1e ;  /* 0x0000001e840c7836 */ /* 0x000fe20000000000 */
[----:B------:R-:W-:Y:S01]  /*23290*/  SHF.R.S32.HI R11, RZ, 0x8, R11 ;  /* 0x00000008ff0b7819 */ /* 0x000fe2000001140b */
[----:B------:R-:W2:Y:S01]  /*232a0*/  LDCU UR6, c[0x0][0x39c] ;  /* 0x00007380ff0677ac */ /* 0x000ea20008000800 */
[----:B------:R-:W-:Y:S01]  /*232b0*/  SHF.R.S32.HI R13, RZ, 0x8, R13 ;  /* 0x00000008ff0d7819 */ /* 0x000fe2000001140d */
[----:B------:R-:W-:-:S02]  /*232c0*/  IMAD.X R5, R10, 0x1, R2, P6 ;  /* 0x000000010a057824 */ /* 0x000fc400030e0602 */
[----:B------:R-:W-:Y:S01]  /*232d0*/  VIADD R70, R70, UR21 ;  /* 0x0000001546467c36 */ /* 0x000fe20008000000 */
[----:B------:R0:W-:Y:S01]  /*232e0*/  @P5 STG.E.U8 desc[UR14][R6.64], R11 ;  /* 0x0000000b06005986 */ /* 0x0001e2000c10110e */
[----:B------:R-:W-:Y:S01]  /*232f0*/  ISETP.LT.AND P5, PT, R144, UR8, !P2 ;  /* 0x0000000890007c0c */ /* 0x000fe2000d7a1270 */
[----:B------:R-:W2:Y:S02]  /*23300*/  LDCU UR8, c[0x0][0x398] ;  /* 0x00007300ff0877ac */ /* 0x000ea40008000800 */
[----:B------:R2:W-:Y:S01]  /*23310*/  @P4 STG.E.U8 desc[UR14][R4.64], R13 ;  /* 0x0000000d04004986 */ /* 0x0005e2000c10110e */
[----:B-1----:R-:W-:Y:S01]  /*23320*/  ISETP.LT.AND P4, PT, R160, UR12, !P2 ;  /* 0x0000000ca0007c0c */ /* 0x002fe2000d781270 */
[----:B------:R-:W1:Y:S01]  /*23330*/  LDCU UR12, c[0x0][0x398] ;  /* 0x00007300ff0c77ac */ /* 0x000e620008000800 */
[----:B------:R-:W-:Y:S02]  /*23340*/  SHF.R.S32.HI R10, RZ, 0x1f, R70 ;  /* 0x0000001fff0a7819 */ /* 0x000fe40000011446 */
[----:B------:R-:W-:-:S02]  /*23350*/  IADD3 R8, P2, PT, R70, R0, RZ ;  /* 0x0000000046087210 */ /* 0x000fc40007f5e0ff */
[----:B0-----:R-:W-:-:S03]  /*23360*/  IADD3 R6, P6, PT, R70, R133, RZ ;  /* 0x0000008546067210 */ /* 0x001fc60007fde0ff */
[----:B------:R-:W-:Y:S01]  /*23370*/  IMAD.X R9, R10, 0x1, R3, P2 ;  /* 0x000000010a097824 */ /* 0x000fe200010e0603 */
[----:B------:R-:W-:Y:S01]  /*23380*/  ISETP.GE.AND P2, PT, R12, UR4, PT ;  /* 0x000000040c007c0c */ /* 0x000fe2000bf46270 */
[----:B------:R-:W0:Y:S01]  /*23390*/  LDCU UR4, c[0x0][0x39c] ;  /* 0x00007380ff0477ac */ /* 0x000e220008000800 */
[----:B------:R-:W-:Y:S01]  /*233a0*/  F2FP.SATFINITE.E4M3.F32.PACK_AB_MERGE_C R31, R31, R30, RZ ;  /* 0x0000001e1f1f723e */ /* 0x000fe200048070ff */
[----:B------:R-:W-:Y:S01]  /*233b0*/  IMAD.X R7, R10, 0x1, R2, P6 ;  /* 0x000000010a077824 */ /* 0x000fe200030e0602 */
[----:B------:R-:W-:Y:S01]  /*233c0*/  F2FP.SATFINITE.E4M3.F32.PACK_AB_MERGE_C R95, R95, R94, RZ ;  /* 0x0000005e5f5f723e */ /* 0x000fe200048070ff */
[----:B------:R-:W-:Y:S02]  /*233d0*/  VIADD R70, R70, UR21 ;  /* 0x0000001546467c36 */ /* 0x000fe40008000000 */
[----:B------:R-:W-:Y:S01]  /*233e0*/  @P5 STG.E.U8 desc[UR14][R8.64], R31 ;  /* 0x0000001f08005986 */ /* 0x000fe2000c10110e */
[----:B----4-:R-:W-:Y:S01]  /*233f0*/  ISETP.LT.AND P5, PT, R144, UR10, !P3 ;  /* 0x0000000a90007c0c */ /* 0x010fe2000dfa1270 */
[----:B------:R-:W-:Y:S01]  /*23400*/  VIADD R12, R132, 0x1f ;  /* 0x0000001f840c7836 */ /* 0x000fe20000000000 */
[----:B------:R-:W-:Y:S01]  /*23410*/  SHF.R.S32.HI R10, RZ, 0x1f, R70 ;  /* 0x0000001fff0a7819 */ /* 0x000fe20000011446 */
[----:B------:R4:W-:Y:S01]  /*23420*/  @P4 STG.E.U8 desc[UR14][R6.64], R95 ;  /* 0x0000005f06004986 */ /* 0x0009e2000c10110e */
[----:B---3--:R-:W-:Y:S01]  /*23430*/  ISETP.LT.AND P4, PT, R160, UR16, !P3 ;  /* 0x00000010a0007c0c */ /* 0x008fe2000df81270 */
[----:B------:R-:W3:Y:S01]  /*23440*/  LDCU UR10, c[0x0][0x398] ;  /* 0x00007300ff0a77ac */ /* 0x000ee20008000800 */
[----:B--2---:R-:W-:-:S02]  /*23450*/  IADD3 R4, P3, PT, R70, R0, RZ ;  /* 0x0000000046047210 */ /* 0x004fc40007f7e0ff */
[----:B------:R-:W-:Y:S01]  /*23460*/  PRMT R11, R31, 0x9910, RZ ;  /* 0x000099101f0b7816 */ /* 0x000fe200000000ff */
[----:B------:R-:W2:Y:S01]  /*23470*/  LDCU UR16, c[0x0][0x398] ;  /* 0x00007300ff1077ac */ /* 0x000ea20008000800 */
[----:B------:R-:W-:Y:S01]  /*23480*/  PRMT R13, R95, 0x9910, RZ ;  /* 0x000099105f0d7816 */ /* 0x000fe200000000ff */
[----:B------:R-:W-:Y:S01]  /*23490*/  IMAD.X R5, R10, 0x1, R3, P3 ;  /* 0x000000010a057824 */ /* 0x000fe200018e0603 */
[C---:B----4-:R-:W-:Y:S02]  /*234a0*/  IADD3 R6, P6, PT, R70.reuse, R133, RZ ;  /* 0x0000008546067210 */ /* 0x050fe40007fde0ff */
[----:B------:R-:W-:Y:S01]  /*234b0*/  SHF.R.S32.HI R11, RZ, 0x8, R11 ;  /* 0x00000008ff0b7819 */ /* 0x000fe2000001140b */
[----:B------:R-:W-:Y:S01]  /*234c0*/  VIADD R70, R70, UR21 ;  /* 0x0000001546467c36 */ /* 0x000fe20008000000 */
[----:B------:R-:W-:Y:S01]  /*234d0*/  SHF.R.S32.HI R13, RZ, 0x8, R13 ;  /* 0x00000008ff0d7819 */ /* 0x000fe2000001140d */
[----:B------:R-:W-:Y:S01]  /*234e0*/  IMAD.X R7, R10, 0x1, R2, P6 ;  /* 0x000000010a077824 */ /* 0x000fe200030e0602 */
[----:B0-----:R-:W-:Y:S01]  /*234f0*/  ISETP.GE.AND P3, PT, R12, UR4, PT ;  /* 0x000000040c007c0c */ /* 0x001fe2000bf66270 */
[----:B------:R-:W-:Y:S01]  /*23500*/  VIADD R9, R132, 0x20 ;  /* 0x0000002084097836 */ /* 0x000fe20000000000 */
[----:B------:R0:W-:Y:S01]  /*23510*/  @P5 STG.E.U8 desc[UR14][R4.64], R11 ;  /* 0x0000000b04005986 */ /* 0x0001e2000c10110e */
[----:B------:R-:W4:Y:S01]  /*23520*/  LDCU UR4, c[0x0][0x39c] ;  /* 0x00007380ff0477ac */ /* 0x000f220008000800 */
[----:B------:R-:W-:-:S02]  /*23530*/  ISETP.LT.AND P5, PT, R144, UR8, !P0 ;  /* 0x0000000890007c0c */ /* 0x000fc4000c7a1270 */
[----:B------:R2:W-:Y:S01]  /*23540*/  @P4 STG.E.U8 desc[UR14][R6.64], R13 ;  /* 0x0000000d06004986 */ /* 0x0005e2000c10110e */
[----:B------:R-:W-:Y:S01]  /*23550*/  SHF.R.S32.HI R10, RZ, 0x1f, R70 ;  /* 0x0000001fff0a7819 */ /* 0x000fe20000011446 */
[----:B------:R-:W3:Y:S01]  /*23560*/  LDCU UR8, c[0x0][0x398] ;  /* 0x00007300ff0877ac */ /* 0x000ee20008000800 */
[----:B------:R-:W-:Y:S02]  /*23570*/  IADD3 R8, P4, PT, R70, R0, RZ ;  /* 0x0000000046087210 */ /* 0x000fe40007f9e0ff */
[----:B-1----:R-:W-:Y:S01]  /*23580*/  ISETP.LT.AND P6, PT, R160, UR12, !P0 ;  /* 0x0000000ca0007c0c */ /* 0x002fe2000c7c1270 */
[----:B------:R-:W1:Y:S01]  /*23590*/  LDCU UR12, c[0x0][0x398] ;  /* 0x00007300ff0c77ac */ /* 0x000e620008000800 */
[----:B------:R-:W-:Y:S01]  /*235a0*/  ISETP.GE.AND P0, PT, R9, UR6, PT ;  /* 0x0000000609007c0c */ /* 0x000fe2000bf06270 */
[----:B------:R-:W1:Y:S01]  /*235b0*/  LDCU UR6, c[0x0][0x398] ;  /* 0x00007300ff0677ac */ /* 0x000e620008000800 */
[----:B------:R-:W-:Y:S01]  /*235c0*/  IMAD.X R9, R10, 0x1, R3, P4 ;  /* 0x000000010a097824 */ /* 0x000fe200020e0603 */
[----:B0-----:R-:W-:Y:S01]  /*235d0*/  IADD3 R4, P4, PT, R70, R133, RZ ;  /* 0x0000008546047210 */ /* 0x001fe20007f9e0ff */
[----:B--2---:R-:W-:Y:S01]  /*235e0*/  VIADD R6, R132, 0x21 ;  /* 0x0000002184067836 */ /* 0x004fe20000000000 */
[----:B------:R-:W-:Y:S01]  /*235f0*/  F2FP.SATFINITE.E4M3.F32.PACK_AB_MERGE_C R33, R33, R32, RZ ;  /* 0x000000202121723e */ /* 0x000fe200048070ff */
[----:B------:R-:W-:Y:S01]  /*23600*/  VIADD R70, R70, UR21 ;  /* 0x0000001546467c36 */ /* 0x000fe20008000000 */
[----:B------:R-:W-:Y:S01]  /*23610*/  F2FP.SATFINITE.E4M3.F32.PACK_AB_MERGE_C R97, R97, R96, RZ ;  /* 0x000000606161723e */ /* 0x000fe200048070ff */
[----:B------:R-:W-:Y:S01]  /*23620*/  IMAD.X R5, R10, 0x1, R2, P4 ;  /* 0x000000010a057824 */ /* 0x000fe200020e0602 */
[----:B----4-:R-:W-:Y:S01]  /*23630*/  ISETP.GE.AND P4, PT, R6, UR4, PT ;  /* 0x0000000406007c0c */ /* 0x010fe2000bf86270 */
[----:B------:R-:W-:Y:S01]  /*23640*/  @P5 STG.E.U8 desc[UR14][R8.64], R33 ;  /* 0x0000002108005986 */ /* 0x000fe2000c10110e */
[----:B------:R-:W-:Y:S01]  /*23650*/  SHF.R.S32.HI R10, RZ, 0x1f, R70 ;  /* 0x0000001fff0a7819 */ /* 0x000fe20000011446 */
[----:B------:R-:W0:Y:S02]  /*23660*/  LDCU UR4, c[0x0][0x39c] ;  /* 0x00007380ff0477ac */ /* 0x000e240008000800 */
[----:B------:R2:W-:Y:S01]  /*23670*/  @P6 STG.E.U8 desc[UR14][R4.64], R97 ;  /* 0x0000006104006986 */ /* 0x0005e2000c10110e */
[----:B------:R-:W-:-:S02]  /*23680*/  IADD3 R6, P6, PT, R70, R0, RZ ;  /* 0x0000000046067210 */ /* 0x000fc40007fde0ff */
[----:B---3--:R-:W-:Y:S01]  /*23690*/  ISETP.LT.AND P5, PT, R144, UR10, !P1 ;  /* 0x0000000a90007c0c */ /* 0x008fe2000cfa1270 */
[----:B------:R-:W3:Y:S01]  /*236a0*/  LDCU UR10, c[0x0][0x398] ;  /* 0x00007300ff0a77ac */ /* 0x000ee20008000800 */
[----:B-1----:R-:W-:Y:S01]  /*236b0*/  ISETP.LT.AND P1, PT, R160, UR6, !P1 ;  /* 0x00000006a0007c0c */ /* 0x002fe2000cf21270 */
[----:B------:R-:W-:Y:S01]  /*236c0*/  IMAD.X R7, R10, 0x1, R3, P6 ;  /* 0x000000010a077824 */ /* 0x000fe200030e0603 */
[----:B------:R-:W-:Y:S01]  /*236d0*/  PRMT R11, R33, 0x9910, RZ ;  /* 0x00009910210b7816 */ /* 0x000fe200000000ff */
[----:B------:R-:W-:Y:S01]  /*236e0*/  VIADD R12, R132, 0x22 ;  /* 0x00000022840c7836 */ /* 0x000fe20000000000 */
[----:B------:R-:W-:Y:S01]  /*236f0*/  PRMT R13, R97, 0x9910, RZ ;  /* 0x00009910610d7816 */ /* 0x000fe200000000ff */
[----:B------:R-:W1:Y:S01]  /*23700*/  LDCU UR6, c[0x0][0x39c] ;  /* 0x00007380ff0677ac */ /* 0x000e620008000800 */
[C---:B--2---:R-:W-:Y:S02]  /*23710*/  IADD3 R4, P6, PT, R70.reuse, R133, RZ ;  /* 0x0000008546047210 */ /* 0x044fe40007fde0ff */
[----:B------:R-:W-:Y:S01]  /*23720*/  SHF.R.S32.HI R11, RZ, 0x8, R11 ;  /* 0x00000008ff0b7819 */ /* 0x000fe2000001140b */
[----:B------:R-:W-:Y:S01]  /*23730*/  VIADD R70, R70, UR21 ;  /* 0x0000001546467c36 */ /* 0x000fe20008000000 */
[----:B------:R-:W-:Y:S01]  /*23740*/  SHF.R.S32.HI R13, RZ, 0x8, R13 ;  /* 0x00000008ff0d7819 */ /* 0x000fe2000001140d */
[----:B------:R-:W-:-:S02]  /*23750*/  IMAD.X R5, R10, 0x1, R2, P6 ;  /* 0x000000010a057824 */ /* 0x000fc400030e0602 */
[----:B------:R2:W-:Y:S01]  /*23760*/  @P5 STG.E.U8 desc[UR14][R6.64], R11 ;  /* 0x0000000b06005986 */ /* 0x0005e2000c10110e */
[----:B------:R-:W-:Y:S01]  /*23770*/  ISETP.LT.AND P5, PT, R144, UR8, !P2 ;  /* 0x0000000890007c0c */ /* 0x000fe2000d7a1270 */
[----:B------:R-:W4:Y:S01]  /*23780*/  LDCU UR8, c[0x0][0x398] ;  /* 0x00007300ff0877ac */ /* 0x000f220008000800 */
[----:B------:R-:W-:Y:S01]  /*23790*/  SHF.R.S32.HI R10, RZ, 0x1f, R70 ;  /* 0x0000001fff0a7819 */ /* 0x000fe20000011446 */
[----:B------:R1:W-:Y:S01]  /*237a0*/  @P1 STG.E.U8 desc[UR14][R4.64], R13 ;  /* 0x0000000d04001986 */ /* 0x0003e2000c10110e */
[----:B------:R-:W-:Y:S02]  /*237b0*/  IADD3 R8, P1, PT, R70, R0, RZ ;  /* 0x0000000046087210 */ /* 0x000fe40007f3e0ff */
[----:B------:R-:W-:Y:S01]  /*237c0*/  ISETP.LT.AND P2, PT, R160, UR12, !P2 ;  /* 0x0000000ca0007c0c */ /* 0x000fe2000d741270 */
[----:B------:R-:W1:Y:S02]  /*237d0*/  LDCU UR12, c[0x0][0x398] ;  /* 0x00007300ff0c77ac */ /* 0x000e640008000800 */
[----:B------:R-:W-:Y:S01]  /*237e0*/  IMAD.X R9, R10, 0x1, R3, P1 ;  /* 0x000000010a097824 */ /* 0x000fe200008e0603 */
[----:B0-----:R-:W-:Y:S01]  /*237f0*/  ISETP.GE.AND P1, PT, R12, UR4, PT ;  /* 0x000000040c007c0c */ /* 0x001fe2000bf26270 */
[----:B------:R-:W0:Y:S01]  /*23800*/  LDCU UR4, c[0x0][0x39c] ;  /* 0x00007380ff0477ac */ /* 0x000e220008000800 */
[----:B--2---:R-:W-:-:S02]  /*23810*/  IADD3 R6, P6, PT, R70, R133, RZ ;  /* 0x0000008546067210 */ /* 0x004fc40007fde0ff */
[----:B------:R-:W-:Y:S01]  /*23820*/  F2FP.SATFINITE.E4M3.F32.PACK_AB_MERGE_C R35, R35, R34, RZ ;  /* 0x000000222323723e */ /* 0x000fe200048070ff */
[----:B------:R-:W-:Y:S01]  /*23830*/  VIADD R70, R70, UR21 ;  /* 0x0000001546467c36 */ /* 0x000fe20008000000 */
[----:B------:R-:W-:Y:S01]  /*23840*/  F2FP.SATFINITE.E4M3.F32.PACK_AB_MERGE_C R99, R99, R98, RZ ;  /* 0x000000626363723e */ /* 0x000fe200048070ff */
[----:B------:R-:W-:Y:S02]  /*23850*/  IMAD.X R7, R10, 0x1, R2, P6 ;  /* 0x000000010a077824 */ /* 0x000fe400030e0602 */
[----:B------:R-:W-:Y:S01]  /*23860*/  @P5 STG.E.U8 desc[UR14][R8.64], R35 ;  /* 0x0000002308005986 */ /* 0x000fe2000c10110e */
[----:B---3--:R-:W-:Y:S01]  /*23870*/  ISETP.LT.AND P5, PT, R144, UR10, !P3 ;  /* 0x0000000a90007c0c */ /* 0x008fe2000dfa1270 */
[----:B------:R-:W-:Y:S01]  /*23880*/  VIADD R12, R132, 0x23 ;  /* 0x00000023840c7836 */ /* 0x000fe20000000000 */
[----:B------:R-:W-:Y:S01]  /*23890*/  ISETP.LT.AND P3, PT, R160, UR16, !P3 ;  /* 0x00000010a0007c0c */ /* 0x000fe2000df61270 */
[----:B------:R2:W-:Y:S01]  /*238a0*/  @P2 STG.E.U8 desc[UR14][R6.64], R99 ;  /* 0x0000006306002986 */ /* 0x0005e2000c10110e */
[----:B------:R-:W-:Y:S01]  /*238b0*/  SHF.R.S32.HI R10, RZ, 0x1f, R70 ;  /* 0x0000001fff0a7819 */ /* 0x000fe20000011446 */
[----:B------:R-:W3:Y:S01]  /*238c0*/  LDCU UR10, c[0x0][0x398] ;  /* 0x00007300ff0a77ac */ /* 0x000ee20008000800 */
[----:B-1----:R-:W-:-:S02]  /*238d0*/  IADD3 R4, P2, PT, R70, R0, RZ ;  /* 0x0000000046047210 */ /* 0x002fc40007f5e0ff */
[----:B------:R-:W-:Y:S01]  /*238e0*/  PRMT R11, R35, 0x9910, RZ ;  /* 0x00009910230b7816 */ /* 0x000fe200000000ff */
[----:B------:R-:W1:Y:S01]  /*238f0*/  LDCU UR16, c[0x0][0x398] ;  /* 0x00007300ff1077ac */ /* 0x000e620008000800 */
[----:B------:R-:W-:Y:S01]  /*23900*/  PRMT R13, R99, 0x9910, RZ ;  /* 0x00009910630d7816 */ /* 0x000fe200000000ff */
[----:B------:R-:W-:Y:S01]  /*23910*/  IMAD.X R5, R10, 0x1, R3, P2 ;  /* 0x000000010a057824 */ /* 0x000fe200010e0603 */
[C---:B--2---:R-:W-:Y:S02]  /*23920*/  IADD3 R6, P6, PT, R70.reuse, R133, RZ ;  /* 0x0000008546067210 */ /* 0x044fe40007fde0ff */
[----:B------:R-:W-:Y:S01]  /*23930*/  SHF.R.S32.HI R11, RZ, 0x8, R11 ;  /* 0x00000008ff0b7819 */ /* 0x000fe2000001140b */
[----:B------:R-:W-:Y:S01]  /*23940*/  VIADD R70, R70, UR21 ;  /* 0x0000001546467c36 */ /* 0x000fe20008000000 */
[----:B------:R-:W-:Y:S01]  /*23950*/  SHF.R.S32.HI R13, RZ, 0x8, R13 ;  /* 0x00000008ff0d7819 */ /* 0x000fe2000001140d */
[----:B------:R-:W-:Y:S01]  /*23960*/  IMAD.X R7, R10, 0x1, R2, P6 ;  /* 0x000000010a077824 */ /* 0x000fe200030e0602 */
[----:B0-----:R-:W-:Y:S01]  /*23970*/  ISETP.GE.AND P2, PT, R12, UR4, PT ;  /* 0x000000040c007c0c */ /* 0x001fe2000bf46270 */
[----:B------:R-:W-:Y:S01]  /*23980*/  VIADD R9, R132, 0x24 ;  /* 0x0000002484097836 */ /* 0x000fe20000000000 */
[----:B------:R0:W-:Y:S01]  /*23990*/  @P5 STG.E.U8 desc[UR14][R4.64], R11 ;  /* 0x0000000b04005986 */ /* 0x0001e2000c10110e */
[----:B------:R-:W2:Y:S01]  /*239a0*/  LDCU UR4, c[0x0][0x39c] ;  /* 0x00007380ff0477ac */ /* 0x000ea20008000800 */
[----:B----4-:R-:W-:-:S02]  /*239b0*/  ISETP.LT.AND P5, PT, R144, UR8, !P0 ;  /* 0x0000000890007c0c */ /* 0x010fc4000c7a1270 */
[----:B------:R4:W-:Y:S01]  /*239c0*/  @P3 STG.E.U8 desc[UR14][R6.64], R13 ;  /* 0x0000000d06003986 */ /* 0x0009e2000c10110e */
[----:B------:R-:W-:Y:S01]  /*239d0*/  SHF.R.S32.HI R10, RZ, 0x1f, R70 ;  /* 0x0000001fff0a7819 */ /* 0x000fe20000011446 */
[----:B------:R-:W1:Y:S01]  /*239e0*/  LDCU UR8, c[0x0][0x398] ;  /* 0x00007300ff0877ac */ /* 0x000e620008000800 */
[----:B------:R-:W-:Y:S02]  /*239f0*/  IADD3 R8, P3, PT, R70, R0, RZ ;  /* 0x0000000046087210 */ /* 0x000fe40007f7e0ff */
[----:B------:R-:W-:Y:S01]  /*23a00*/  ISETP.LT.AND P6, PT, R160, UR12, !P0 ;  /* 0x0000000ca0007c0c */ /* 0x000fe2000c7c1270 */
[----:B------:R-:W1:Y:S01]  /*23a10*/  LDCU UR12, c[0x0][0x398] ;  /* 0x00007300ff0c77ac */ /* 0x000e620008000800 */
[----:B------:R-:W-:Y:S01]  /*23a20*/  ISETP.GE.AND P0, PT, R9, UR6, PT ;  /* 0x0000000609007c0c */ /* 0x000fe2000bf06270 */
[----:B------:R-:W1:Y:S01]  /*23a30*/  LDCU UR6, c[0x0][0x398] ;  /* 0x00007300ff0677ac */ /* 0x000e620008000800 */
[----:B------:R-:W-:Y:S01]  /*23a40*/  IMAD.X R9, R10, 0x1, R3, P3 ;  /* 0x000000010a097824 */ /* 0x000fe200018e0603 */
[----:B0-----:R-:W-:Y:S01]  /*23a50*/  IADD3 R4, P3, PT, R70, R133, RZ ;  /* 0x0000008546047210 */ /* 0x001fe20007f7e0ff */
[----:B----4-:R-:W-:Y:S01]  /*23a60*/  VIADD R6, R132, 0x25 ;  /* 0x0000002584067836 */ /* 0x010fe20000000000 */
[----:B------:R-:W-:Y:S01]  /*23a70*/  F2FP.SATFINITE.E4M3.F32.PACK_AB_MERGE_C R37, R37, R36, RZ ;  /* 0x000000242525723e */ /* 0x000fe200048070ff */
[----:B------:R-:W-:Y:S01]  /*23a80*/  VIADD R70, R70, UR21 ;  /* 0x0000001546467c36 */ /* 0x000fe20008000000 */
[----:B------:R-:W-:Y:S01]  /*23a90*/  F2FP.SATFINITE.E4M3.F32.PACK_AB_MERGE_C R101, R101, R100, RZ ;  /* 0x000000646565723e */ /* 0x000fe200048070ff */
[----:B------:R-:W-:Y:S01]  /*23aa0*/  IMAD.X R5, R10, 0x1, R2, P3 ;  /* 0x000000010a057824 */ /* 0x000fe200018e0602 */
[----:B--2---:R-:W-:Y:S01]  /*23ab0*/  ISETP.GE.AND P3, PT, R6, UR4, PT ;  /* 0x0000000406007c0c */ /* 0x004fe2000bf66270 */
        /* <DEDUP_REMOVED lines=13> */
[----:B--2---:R-:W-:Y:S02]  /*23b90*/  IADD3 R4, P6, PT, R70, R133, RZ ;  /* 0x0000008546047210 */ /* 0x004fe40007fde0ff */
[----:B------:R-:W-:-:S02]  /*23ba0*/  SHF.R.S32.HI R11, RZ, 0x8, R11 ;  /* 0x00000008ff0b7819 */ /* 0x000fc4000001140b */
[----:B------:R-:W-:Y:S01]  /*23bb0*/  SHF.R.S32.HI R13, RZ, 0x8, R13 ;  /* 0x00000008ff0d7819 */ /* 0x000fe2000001140d */
[----:B------:R-:W-:Y:S02]  /*23bc0*/  IMAD.X R5, R10, 0x1, R2, P6 ;  /* 0x000000010a057824 */ /* 0x000fe400030e0602 */
[----:B------:R-:W-:Y:S01]  /*23bd0*/  VIADD R70, R70, UR21 ;  /* 0x0000001546467c36 */ /* 0x000fe20008000000 */
[----:B------:R2:W-:Y:S01]  /*23be0*/  @P5 STG.E.U8 desc[UR14][R6.64], R11 ;  /* 0x0000000b06005986 */ /* 0x0005e2000c10110e */
[----:B------:R-:W-:Y:S01]  /*23bf0*/  ISETP.LT.AND P5, PT, R144, UR8, !P1 ;  /* 0x0000000890007c0c */ /* 0x000fe2000cfa1270 */
[----:B------:R-:W4:Y:S02]  /*23c00*/  LDCU UR8, c[0x0][0x398] ;  /* 0x00007300ff0877ac */ /* 0x000f240008000800 */
[----:B------:R1:W-:Y:S01]  /*23c10*/  @P4 STG.E.U8 desc[UR14][R4.64], R13 ;  /* 0x0000000d04004986 */ /* 0x0003e2000c10110e */
[----:B------:R-:W-:Y:S01]  /*23c20*/  ISETP.LT.AND P4, PT, R160, UR12, !P1 ;  /* 0x0000000ca0007c0c */ /* 0x000fe2000cf81270 */
[----:B------:R-:W1:Y:S01]  /*23c30*/  LDCU UR12, c[0x0][0x398] ;  /* 0x00007300ff0c77ac */ /* 0x000e620008000800 */
[----:B------:R-:W-:-:S02]  /*23c40*/  SHF.R.S32.HI R10, RZ, 0x1f, R70 ;  /* 0x0000001fff0a7819 */ /* 0x000fc40000011446 */
[C---:B------:R-:W-:Y:S02]  /*23c50*/  IADD3 R8, P1, PT, R70.reuse, R0, RZ ;  /* 0x0000000046087210 */ /* 0x040fe40007f3e0ff */
[----:B--2---:R-:W-:-:S03]  /*23c60*/  IADD3 R6, P6, PT, R70, R133, RZ ;  /* 0x0000008546067210 */ /* 0x004fc60007fde0ff */
[----:B------:R-:W-:Y:S01]  /*23c70*/  IMAD.X R9, R10, 0x1, R3, P1 ;  /* 0x000000010a097824 */ /* 0x000fe200008e0603 */
[----:B0-----:R-:W-:Y:S01]  /*23c80*/  ISETP.GE.AND P1, PT, R12, UR4, PT ;  /* 0x000000040c007c0c */ /* 0x001fe2000bf26270 */
[----:B------:R-:W0:Y:S01]  /*23c90*/  LDCU UR4, c[0x0][0x39c] ;  /* 0x00007380ff0477ac */ /* 0x000e220008000800 */
[----:B------:R-:W-:Y:S01]  /*23ca0*/  F2FP.SATFINITE.E4M3.F32.PACK_AB_MERGE_C R39, R39, R38, RZ ;  /* 0x000000262727723e */ /* 0x000fe200048070ff */
[----:B------:R-:W-:Y:S01]  /*23cb0*/  IMAD.X R7, R10, 0x1, R2, P6 ;  /* 0x000000010a077824 */ /* 0x000fe200030e0602 */
[----:B------:R-:W-:Y:S01]  /*23cc0*/  F2FP.SATFINITE.E4M3.F32.PACK_AB_MERGE_C R103, R103, R102, RZ ;  /* 0x000000666767723e */ /* 0x000fe200048070ff */
[----:B------:R-:W-:Y:S02]  /*23cd0*/  VIADD R70, R70, UR21 ;  /* 0x0000001546467c36 */ /* 0x000fe40008000000 */
[----:B------:R-:W-:Y:S01]  /*23ce0*/  @P5 STG.E.U8 desc[UR14][R8.64], R39 ;  /* 0x0000002708005986 */ /* 0x000fe2000c10110e */
[----:B---3--:R-:W-:Y:S01]  /*23cf0*/  ISETP.LT.AND P5, PT, R144, UR10, !P2 ;  /* 0x0000000a90007c0c */ /* 0x008fe2000d7a1270 */
[----:B------:R-:W-:Y:S01]  /*23d00*/  VIADD R12, R132, 0x27 ;  /* 0x00000027840c7836 */ /* 0x000fe20000000000 */
[----:B------:R-:W-:Y:S01]  /*23d10*/  SHF.R.S32.HI R10, RZ, 0x1f, R70 ;  /* 0x0000001fff0a7819 */ /* 0x000fe20000011446 */
[----:B------:R2:W-:Y:S01]  /*23d20*/  @P4 STG.E.U8 desc[UR14][R6.64], R103 ;  /* 0x0000006706004986 */ /* 0x0005e2000c10110e */
[----:B------:R-:W-:Y:S01]  /*23d30*/  ISETP.LT.AND P4, PT, R160, UR16, !P2 ;  /* 0x00000010a0007c0c */ /* 0x000fe2000d781270 */
        /* <DEDUP_REMOVED lines=59> */
[C---:B------:R-:W-:Y:S01]  /*240f0*/  IMAD.X R9, R10.reuse, 0x1, R3, P1 ;  /* 0x000000010a097824 */ /* 0x040fe200008e0603 */
[----:B------:R-:W-:Y:S01]  /*24100*/  F2FP.SATFINITE.E4M3.F32.PACK_AB_MERGE_C R43, R43, R42, RZ ;  /* 0x0000002a2b2b723e */ /* 0x000fe200048070ff */
[----:B------:R-:W-:Y:S01]  /*24110*/  IMAD.X R7, R10, 0x1, R2, P6 ;  /* 0x000000010a077824 */ /* 0x000fe200030e0602 */
[----:B------:R-:W-:Y:S01]  /*24120*/  F2FP.SATFINITE.E4M3.F32.PACK_AB_MERGE_C R107, R107, R106, RZ ;  /* 0x0000006a6b6b723e */ /* 0x000fe200048070ff */
[----:B------:R-:W-:Y:S01]  /*24130*/  VIADD R70, R70, UR21 ;  /* 0x0000001546467c36 */ /* 0x000fe20008000000 */
[----:B0-----:R-:W-:Y:S01]  /*24140*/  ISETP.GE.AND P1, PT, R12, UR4, PT ;  /* 0x000000040c007c0c */ /* 0x001fe2000bf26270 */
[----:B------:R-:W0:Y:S01]  /*24150*/  LDCU UR4, c[0x0][0x39c] ;  /* 0x00007380ff0477ac */ /* 0x000e220008000800 */
[----:B------:R-:W-:Y:S01]  /*24160*/  @P5 STG.E.U8 desc[UR14][R8.64], R43 ;  /* 0x0000002b08005986 */ /* 0x000fe2000c10110e */
[----:B---3--:R-:W-:Y:S02]  /*24170*/  ISETP.LT.AND P5, PT, R144, UR10, !P2 ;  /* 0x0000000a90007c0c */ /* 0x008fe4000d7a1270 */
[----:B------:R-:W-:Y:S01]  /*24180*/  SHF.R.S32.HI R10, RZ, 0x1f, R70 ;  /* 0x0000001fff0a7819 */ /* 0x000fe20000011446 */
[----:B------:R2:W-:Y:S01]  /*24190*/  @P3 STG.E.U8 desc[UR14][R6.64], R107 ;  /* 0x0000006b06003986 */ /* 0x0005e2000c10110e */
[----:B------:R-:W-:Y:S01]  /*241a0*/  ISETP.LT.AND P3, PT, R160, UR16, !P2 ;  /* 0x00000010a0007c0c */ /* 0x000fe2000d761270 */
[----:B------:R-:W3:Y:S01]  /*241b0*/  LDCU UR10, c[0x0][0x398] ;  /* 0x00007300ff0a77ac */ /* 0x000ee20008000800 */
[----:B------:R-:W-:-:S02]  /*241c0*/  IADD3 R4, P2, PT, R70, R0, RZ ;  /* 0x0000000046047210 */ /* 0x000fc40007f5e0ff */
[----:B------:R-:W-:Y:S01]  /*241d0*/  PRMT R13, R43, 0x9910, RZ ;  /* 0x000099102b0d7816 */ /* 0x000fe200000000ff */
[----:B------:R-:W-:Y:S01]  /*241e0*/  VIADD R11, R132, 0x2b ;  /* 0x0000002b840b7836 */ /* 0x000fe20000000000 */
[----:B------:R-:W-:Y:S01]  /*241f0*/  PRMT R15, R107, 0x9910, RZ ;  /* 0x000099106b0f7816 */ /* 0x000fe200000000ff */
[----:B------:R-:W-:Y:S01]  /*24200*/  IMAD.X R5, R10, 0x1, R3, P2 ;  /* 0x000000010a057824 */ /* 0x000fe200010e0603 */
[----:B------:R-:W-:Y:S01]  /*24210*/  SHF.R.S32.HI R13, RZ, 0x8, R13 ;  /* 0x00000008ff0d7819 */ /* 0x000fe2000001140d */
[----:B------:R-:W3:Y:S01]  /*24220*/  LDCU UR16, c[0x0][0x398] ;  /* 0x00007300ff1077ac */ /* 0x000ee20008000800 */
[C---:B--2---:R-:W-:Y:S01]  /*24230*/  IADD3 R6, P6, PT, R70.reuse, R133, RZ ;  /* 0x0000008546067210 */ /* 0x044fe20007fde0ff */
[----:B------:R-:W-:Y:S01]  /*24240*/  VIADD R70, R70, UR21 ;  /* 0x0000001546467c36 */ /* 0x000fe20008000000 */
[----:B------:R-:W-:Y:S01]  /*24250*/  SHF.R.S32.HI R15, RZ, 0x8, R15 ;  /* 0x00000008ff0f7819 */ /* 0x000fe2000001140f */
[----:B------:R-:W-:Y:S02]  /*24260*/  @P5 STG.E.U8 desc[UR14][R4.64], R13 ;  /* 0x0000000d04005986 */ /* 0x000fe4000c10110e */
[----:B------:R-:W-:Y:S01]  /*24270*/  IMAD.X R7, R10, 0x1, R2, P6 ;  /* 0x000000010a077824 */ /* 0x000fe200030e0602 */
[----:B----4-:R-:W-:Y:S01]  /*24280*/  ISETP.LT.AND P5, PT, R144, UR8, !P0 ;  /* 0x0000000890007c0c */ /* 0x010fe2000c7a1270 */
[----:B------:R-:W2:Y:S01]  /*24290*/  LDCU UR8, c[0x0][0x398] ;  /* 0x00007300ff0877ac */ /* 0x000ea20008000800 */
[----:B0-----:R-:W-:-:S02]  /*242a0*/  ISETP.GE.AND P2, PT, R11, UR4, PT ;  /* 0x000000040b007c0c */ /* 0x001fc4000bf46270 */
[----:B------:R0:W-:Y:S01]  /*242b0*/  @P3 STG.E.U8 desc[UR14][R6.64], R15 ;  /* 0x0000000f06003986 */ /* 0x0001e2000c10110e */
[----:B------:R-:W-:Y:S01]  /*242c0*/  SHF.R.S32.HI R11, RZ, 0x1f, R70 ;  /* 0x0000001fff0b7819 */ /* 0x000fe20000011446 */
[----:B------:R-:W4:Y:S01]  /*242d0*/  LDCU UR4, c[0x0][0x39c] ;  /* 0x00007380ff0477ac */ /* 0x000f220008000800 */
[----:B------:R-:W-:Y:S02]  /*242e0*/  IADD3 R8, P3, PT, R70, R0, RZ ;  /* 0x0000000046087210 */ /* 0x000fe40007f7e0ff */
[----:B-1----:R-:W-:Y:S01]  /*242f0*/  ISETP.LT.AND P0, PT, R160, UR12, !P0 ;  /* 0x0000000ca0007c0c */ /* 0x002fe2000c701270 */
[----:B------:R-:W1:Y:S01]  /*24300*/  LDCU UR12, c[0x0][0x398] ;  /* 0x00007300ff0c77ac */ /* 0x000e620008000800 */
[----:B------:R-:W-:Y:S01]  /*24310*/  F2FP.SATFINITE.E4M3.F32.PACK_AB_MERGE_C R45, R45, R44, RZ ;  /* 0x0000002c2d2d723e */ /* 0x000fe200048070ff */
[----:B------:R-:W-:Y:S01]  /*24320*/  IMAD.X R9, R11, 0x1, R3, P3 ;  /* 0x000000010b097824 */ /* 0x000fe200018e0603 */
[C---:B------:R-:W-:Y:S01]  /*24330*/  IADD3 R10, P6, PT, R70.reuse, R133, RZ ;  /* 0x00000085460a7210 */ /* 0x040fe20007fde0ff */
[----:B------:R-:W-:Y:S01]  /*24340*/  VIADD R70, R70, UR21 ;  /* 0x0000001546467c36 */ /* 0x000fe20008000000 */
[----:B------:R-:W-:-:S02]  /*24350*/  F2FP.SATFINITE.E4M3.F32.PACK_AB_MERGE_C R109, R109, R108, RZ ;  /* 0x0000006c6d6d723e */ /* 0x000fc400048070ff */
[----:B------:R-:W-:Y:S01]  /*24360*/  @P5 STG.E.U8 desc[UR14][R8.64], R45 ;  /* 0x0000002d08005986 */ /* 0x000fe2000c10110e */
[----:B---3--:R-:W-:Y:S01]  /*24370*/  ISETP.LT.AND P5, PT, R144, UR10, !P4 ;  /* 0x0000000a90007c0c */ /* 0x008fe2000e7a1270 */
[----:B------:R-:W-:Y:S01]  /*24380*/  IMAD.X R11, R11, 0x1, R2, P6 ;  /* 0x000000010b0b7824 */ /* 0x000fe200030e0602 */
[----:B0-----:R-:W-:Y:S01]  /*24390*/  SHF.R.S32.HI R7, RZ, 0x1f, R70 ;  /* 0x0000001fff077819 */ /* 0x001fe20000011446 */
[----:B------:R-:W-:Y:S01]  /*243a0*/  VIADD R5, R132, 0x2d ;  /* 0x0000002d84057836 */ /* 0x000fe20000000000 */
[----:B------:R-:W-:Y:S01]  /*243b0*/  IADD3 R4, P6, PT, R70, R0, RZ ;  /* 0x0000000046047210 */ /* 0x000fe20007fde0ff */
[----:B------:R-:W-:Y:S01]  /*243c0*/  VIADD R12, R132, 0x2c ;  /* 0x0000002c840c7836 */ /* 0x000fe20000000000 */
[----:B------:R-:W-:Y:S01]  /*243d0*/  PRMT R6, R45, 0x9910, RZ ;  /* 0x000099102d067816 */ /* 0x000fe200000000ff */
[----:B------:R0:W-:Y:S01]  /*243e0*/  @P0 STG.E.U8 desc[UR14][R10.64], R109 ;  /* 0x0000006d0a000986 */ /* 0x0001e2000c10110e */
[----:B----4-:R-:W-:Y:S01]  /*243f0*/  ISETP.GE.AND P0, PT, R5, UR4, PT ;  /* 0x0000000405007c0c */ /* 0x010fe2000bf06270 */
[----:B------:R-:W-:Y:S01]  /*24400*/  IMAD.X R5, R7, 0x1, R3, P6 ;  /* 0x0000000107057824 */ /* 0x000fe200030e0603 */
[----:B------:R-:W3:Y:S01]  /*24410*/  LDCU UR4, c[0x0][0x39c] ;  /* 0x00007380ff0477ac */ /* 0x000ee20008000800 */
[----:B------:R-:W-:-:S02]  /*24420*/  ISETP.GE.AND P3, PT, R12, UR6, PT ;  /* 0x000000060c007c0c */ /* 0x000fc4000bf66270 */
[----:B------:R-:W-:Y:S01]  /*24430*/  PRMT R13, R109, 0x9910, RZ ;  /* 0x000099106d0d7816 */ /* 0x000fe200000000ff */
[----:B------:R-:W4:Y:S01]  /*24440*/  LDCU UR6, c[0x0][0x39c] ;  /* 0x00007380ff0677ac */ /* 0x000f220008000800 */
[----:B------:R-:W3:Y:S01]  /*24450*/  LDCU UR10, c[0x0][0x398] ;  /* 0x00007300ff0a77ac */ /* 0x000ee20008000800 */
[----:B0-----:R-:W-:Y:S02]  /*24460*/  SHF.R.S32.HI R11, RZ, 0x8, R6 ;  /* 0x00000008ff0b7819 */ /* 0x001fe40000011406 */
[----:B--2---:R-:W-:Y:S01]  /*24470*/  ISETP.LT.AND P4, PT, R160, UR8, !P4 ;  /* 0x00000008a0007c0c */ /* 0x004fe2000e781270 */
[----:B------:R-:W0:Y:S02]  /*24480*/  LDCU UR8, c[0x0][0x398] ;  /* 0x00007300ff0877ac */ /* 0x000e240008000800 */
[----:B------:R2:W-:Y:S01]  /*24490*/  @P5 STG.E.U8 desc[UR14][R4.64], R11 ;  /* 0x0000000b04005986 */ /* 0x0005e2000c10110e */
[C---:B------:R-:W-:Y:S01]  /*244a0*/  IADD3 R6, P5, PT, R70.reuse, R133, RZ ;  /* 0x0000008546067210 */ /* 0x040fe20007fbe0ff */
[----:B------:R-:W-:Y:S01]  /*244b0*/  VIADD R70, R70, UR21 ;  /* 0x0000001546467c36 */ /* 0x000fe20008000000 */
[----:B-1----:R-:W-:Y:S01]  /*244c0*/  ISETP.LT.AND P6, PT, R144, UR12, !P1 ;  /* 0x0000000c90007c0c */ /* 0x002fe2000cfc1270 */
[----:B------:R-:W1:Y:S02]  /*244d0*/  LDCU UR12, c[0x0][0x398] ;  /* 0x00007300ff0c77ac */ /* 0x000e640008000800 */
[----:B------:R-:W-:Y:S01]  /*244e0*/  IMAD.X R7, R7, 0x1, R2, P5 ;  /* 0x0000000107077824 */ /* 0x000fe200028e0602 */
[----:B------:R-:W-:-:S02]  /*244f0*/  SHF.R.S32.HI R10, RZ, 0x1f, R70 ;  /* 0x0000001fff0a7819 */ /* 0x000fc40000011446 */
[----:B------:R-:W-:Y:S02]  /*24500*/  IADD3 R8, P5, PT, R70, R0, RZ ;  /* 0x0000000046087210 */ /* 0x000fe40007fbe0ff */
[----:B------:R-:W-:Y:S01]  /*24510*/  SHF.R.S32.HI R13, RZ, 0x8, R13 ;  /* 0x00000008ff0d7819 */ /* 0x000fe2000001140d */
[----:B--2---:R-:W-:Y:S01]  /*24520*/  VIADD R4, R132, 0x2e ;  /* 0x0000002e84047836 */ /* 0x004fe20000000000 */
[----:B------:R-:W-:Y:S01]  /*24530*/  F2FP.SATFINITE.E4M3.F32.PACK_AB_MERGE_C R47, R47, R46, RZ ;  /* 0x0000002e2f2f723e */ /* 0x000fe200048070ff */
[----:B------:R-:W-:Y:S01]  /*24540*/  IMAD.X R9, R10, 0x1, R3, P5 ;  /* 0x000000010a097824 */ /* 0x000fe200028e0603 */
[----:B------:R-:W-:Y:S01]  /*24550*/  ISETP.LT.AND P5, PT, R160, UR16, !P1 ;  /* 0x00000010a0007c0c */ /* 0x000fe2000cfa1270 */
[----:B------:R-:W-:Y:S01]  /*24560*/  @P4 STG.E.U8 desc[UR14][R6.64], R13 ;  /* 0x0000000d06004986 */ /* 0x000fe2000c10110e */
[----:B---3--:R-:W-:Y:S01]  /*24570*/  ISETP.GE.AND P4, PT, R4, UR4, PT ;  /* 0x0000000404007c0c */ /* 0x008fe2000bf86270 */
[----:B------:R-:W-:Y:S01]  /*24580*/  VIADD R5, R132, 0x2f ;  /* 0x0000002f84057836 */ /* 0x000fe20000000000 */
[----:B------:R-:W-:Y:S01]  /*24590*/  F2FP.SATFINITE.E4M3.F32.PACK_AB_MERGE_C R111, R111, R110, RZ ;  /* 0x0000006e6f6f723e */ /* 0x000fe200048070ff */
[----:B------:R2:W-:Y:S01]  /*245a0*/  @P6 STG.E.U8 desc[UR14][R8.64], R47 ;  /* 0x0000002f08006986 */ /* 0x0005e2000c10110e */
[C---:B------:R-:W-:Y:S01]  /*245b0*/  IADD3 R4, P6, PT, R70.reuse, R133, RZ ;  /* 0x0000008546047210 */ /* 0x040fe20007fde0ff */
[----:B------:R-:W3:Y:S01]  /*245c0*/  LDCU UR4, c[0x0][0x39c] ;  /* 0x00007380ff0477ac */ /* 0x000ee20008000800 */
[----:B----4-:R-:W-:Y:S01]  /*245d0*/  ISETP.GE.AND P1, PT, R5, UR6, PT ;  /* 0x0000000605007c0c */ /* 0x010fe2000bf26270 */
[----:B------:R-:W-:-:S02]  /*245e0*/  VIADD R70, R70, UR21 ;  /* 0x0000001546467c36 */ /* 0x000fc40008000000 */
[----:B------:R-:W-:Y:S01]  /*245f0*/  IMAD.X R5, R10, 0x1, R2, P6 ;  /* 0x000000010a057824 */ /* 0x000fe200030e0602 */
[----:B------:R-:W-:Y:S01]  /*24600*/  ISETP.LT.AND P6, PT, R144, UR10, !P2 ;  /* 0x0000000a90007c0c */ /* 0x000fe2000d7c1270 */
[----:B------:R-:W4:Y:S01]  /*24610*/  LDCU UR6, c[0x0][0x398] ;  /* 0x00007300ff0677ac */ /* 0x000f220008000800 */
[----:B------:R-:W-:Y:S02]  /*24620*/  PRMT R11, R47, 0x9910, RZ ;  /* 0x000099102f0b7816 */ /* 0x000fe400000000ff */
[----:B------:R1:W-:Y:S01]  /*24630*/  @P5 STG.E.U8 desc[UR14][R4.64], R111 ;  /* 0x0000006f04005986 */ /* 0x0003e2000c10110e */
[----:B--2---:R-:W-:Y:S01]  /*24640*/  SHF.R.S32.HI R8, RZ, 0x1f, R70 ;  /* 0x0000001fff087819 */ /* 0x004fe20000011446 */
[----:B------:R-:W2:Y:S01]  /*24650*/  LDCU UR10, c[0x0][0x398] ;  /* 0x00007300ff0a77ac */ /* 0x000ea20008000800 */
[----:B------:R-:W-:Y:S02]  /*24660*/  IADD3 R6, P5, PT, R70, R0, RZ ;  /* 0x0000000046067210 */ /* 0x000fe40007fbe0ff */
[----:B------:R-:W-:-:S03]  /*24670*/  SHF.R.S32.HI R11, RZ, 0x8, R11 ;  /* 0x00000008ff0b7819 */ /* 0x000fc6000001140b */
[----:B------:R-:W-:Y:S01]  /*24680*/  IMAD.X R7, R8, 0x1, R3, P5 ;  /* 0x0000000108077824 */ /* 0x000fe200028e0603 */
[----:B0-----:R-:W-:Y:S01]  /*24690*/  ISETP.LT.AND P2, PT, R160, UR8, !P2 ;  /* 0x00000008a0007c0c */ /* 0x001fe2000d741270 */
[----:B------:R-:W0:Y:S01]  /*246a0*/  LDCU UR8, c[0x0][0x398] ;  /* 0x00007300ff0877ac */ /* 0x000e220008000800 */
[----:B------:R-:W-:Y:S02]  /*246b0*/  PRMT R13, R111, 0x9910, RZ ;  /* 0x000099106f0d7816 */ /* 0x000fe400000000ff */
[----:B------:R2:W-:Y:S01]  /*246c0*/  @P6 STG.E.U8 desc[UR14][R6.64], R11 ;  /* 0x0000000b06006986 */ /* 0x0005e2000c10110e */
[----:B-1----:R-:W-:Y:S02]  /*246d0*/  IADD3 R4, P6, PT, R70, R133, RZ ;  /* 0x0000008546047210 */ /* 0x002fe40007fde0ff */
[----:B------:R-:W-:-:S03]  /*246e0*/  SHF.R.S32.HI R13, RZ, 0x8, R13 ;  /* 0x00000008ff0d7819 */ /* 0x000fc6000001140d */
[----:B------:R-:W-:Y:S02]  /*246f0*/  IMAD.X R5, R8, 0x1, R2, P6 ;  /* 0x0000000108057824 */ /* 0x000fe400030e0602 */
[----:B------:R-:W-:Y:S02]  /*24700*/  VIADD R70, R70, UR21 ;  /* 0x0000001546467c36 */ /* 0x000fe40008000000 */
[----:B--2---:R-:W-:Y:S01]  /*24710*/  VIADD R6, R132, 0x30 ;  /* 0x0000003084067836 */ /* 0x004fe20000000000 */
[----:B------:R-:W-:Y:S01]  /*24720*/  @P2 STG.E.U8 desc[UR14][R4.64], R13 ;  /* 0x0000000d04002986 */ /* 0x000fe2000c10110e */
[----:B----4-:R-:W-:Y:S01]  /*24730*/  ISETP.LT.AND P5, PT, R144, UR6, !P3 ;  /* 0x0000000690007c0c */ /* 0x010fe2000dfa1270 */
[----:B------:R-:W1:Y:S02]  /*24740*/  LDCU UR6, c[0x0][0x398] ;  /* 0x00007300ff0677ac */ /* 0x000e640008000800 */
[----:B---3--:R-:W-:Y:S01]  /*24750*/  ISETP.GE.AND P2, PT, R6, UR4, PT ;  /* 0x0000000406007c0c */ /* 0x008fe2000bf46270 */
[----:B------:R-:W2:Y:S01]  /*24760*/  LDCU UR4, c[0x0][0x39c] ;  /* 0x00007380ff0477ac */ /* 0x000ea20008000800 */
[----:B------:R-:W-:-:S02]  /*24770*/  SHF.R.S32.HI R12, RZ, 0x1f, R70 ;  /* 0x0000001fff0c7819 */ /* 0x000fc40000011446 */
[----:B------:R-:W-:Y:S02]  /*24780*/  IADD3 R8, P6, PT, R70, R0, RZ ;  /* 0x0000000046087210 */ /* 0x000fe40007fde0ff */
[----:B------:R-:W-:Y:S02]  /*24790*/  ISETP.LT.AND P3, PT, R160, UR10, !P3 ;  /* 0x0000000aa0007c0c */ /* 0x000fe4000df61270 */
[----:B------:R-:W-:Y:S01]  /*247a0*/  F2FP.SATFINITE.E4M3.F32.PACK_AB_MERGE_C R49, R49, R48, RZ ;  /* 0x000000303131723e */ /* 0x000fe200048070ff */
[----:B------:R-:W-:Y:S01]  /*247b0*/  IMAD.X R9, R12, 0x1, R3, P6 ;  /* 0x000000010c097824 */ /* 0x000fe200030e0603 */
[C---:B------:R-:W-:Y:S02]  /*247c0*/  IADD3 R6, P6, PT, R70.reuse, R133, RZ ;  /* 0x0000008546067210 */ /* 0x040fe40007fde0ff */
[----:B------:R-:W-:Y:S01]  /*247d0*/  F2FP.SATFINITE.E4M3.F32.PACK_AB_MERGE_C R113, R113, R112, RZ ;  /* 0x000000707171723e */ /* 0x000fe200048070ff */
[----:B------:R-:W-:Y:S01]  /*247e0*/  VIADD R10, R70, UR21 ;  /* 0x00000015460a7c36 */ /* 0x000fe20008000000 */
[----:B------:R3:W-:Y:S01]  /*247f0*/  @P5 STG.E.U8 desc[UR14][R8.64], R49 ;  /* 0x0000003108005986 */ /* 0x0007e2000c10110e */
[----:B------:R-:W-:Y:S01]  /*24800*/  IMAD.X R7, R12, 0x1, R2, P6 ;  /* 0x000000010c077824 */ /* 0x000fe200030e0602 */
[----:B0-----:R-:W-:Y:S01]  /*24810*/  ISETP.LT.AND P5, PT, R144, UR8, !P0 ;  /* 0x0000000890007c0c */ /* 0x001fe2000c7a1270 */
[----:B------:R-:W0:Y:S01]  /*24820*/  LDCU UR8, c[0x0][0x398] ;  /* 0x00007300ff0877ac */ /* 0x000e220008000800 */
[----:B------:R-:W-:-:S02]  /*24830*/  SHF.R.S32.HI R14, RZ, 0x1f, R10 ;  /* 0x0000001fff0e7819 */ /* 0x000fc4000001140a */
[----:B------:R4:W-:Y:S01]  /*24840*/  @P3 STG.E.U8 desc[UR14][R6.64], R113 ;  /* 0x0000007106003986 */ /* 0x0009e2000c10110e */
[----:B------:R-:W-:Y:S01]  /*24850*/  F2FP.SATFINITE.E4M3.F32.PACK_AB_MERGE_C R51, R51, R50, RZ ;  /* 0x000000323333723e */ /* 0x000fe200048070ff */
[----:B------:R-:W0:Y:S01]  /*24860*/  LDCU UR10, c[0x0][0x398] ;  /* 0x00007300ff0a77ac */ /* 0x000e220008000800 */
[----:B---3--:R-:W-:Y:S01]  /*24870*/  VIADD R8, R132, 0x31 ;  /* 0x0000003184087836 */ /* 0x008fe20000000000 */
[----:B------:R-:W-:-:S04]  /*24880*/  IADD3 R4, P6, PT, R10, R0, RZ ;  /* 0x000000000a047210 */ /* 0x000fc80007fde0ff */
[----:B--2---:R-:W-:Y:S01]  /*24890*/  ISETP.GE.AND P3, PT, R8, UR4, PT ;  /* 0x0000000408007c0c */ /* 0x004fe2000bf66270 */
[----:B------:R-:W2:Y:S01]  /*248a0*/  LDCU UR4, c[0x0][0x39c] ;  /* 0x00007380ff0477ac */ /* 0x000ea20008000800 */
[----:B------:R-:W-:Y:S01]  /*248b0*/  PRMT R11, R49, 0x9910, RZ ;  /* 0x00009910310b7816 */ /* 0x000fe200000000ff */
[----:B------:R-:W-:Y:S01]  /*248c0*/  IMAD.X R5, R14, 0x1, R3, P6 ;  /* 0x000000010e057824 */ /* 0x000fe200030e0603 */
[----:B-1----:R-:W-:Y:S01]  /*248d0*/  ISETP.LT.AND P0, PT, R160, UR6, !P0 ;  /* 0x00000006a0007c0c */ /* 0x002fe2000c701270 */
[----:B------:R-:W1:Y:S01]  /*248e0*/  LDCU UR6, c[0x0][0x398] ;  /* 0x00007300ff0677ac */ /* 0x000e620008000800 */
[----:B------:R-:W-:Y:S02]  /*248f0*/  SHF.R.S32.HI R11, RZ, 0x8, R11 ;  /* 0x00000008ff0b7819 */ /* 0x000fe4000001140b */
[C---:B------:R-:W-:Y:S01]  /*24900*/  IADD3 R8, P6, PT, R10.reuse, R133, RZ ;  /* 0x000000850a087210 */ /* 0x040fe20007fde0ff */
[----:B------:R-:W-:Y:S01]  /*24910*/  VIADD R10, R10, UR21 ;  /* 0x000000150a0a7c36 */ /* 0x000fe20008000000 */
[----:B------:R-:W-:Y:S01]  /*24920*/  PRMT R13, R113, 0x9910, RZ ;  /* 0x00009910710d7816 */ /* 0x000fe200000000ff */
[----:B------:R3:W-:Y:S02]  /*24930*/  @P5 STG.E.U8 desc[UR14][R4.64], R11 ;  /* 0x0000000b04005986 */ /* 0x0007e4000c10110e */
[----:B------:R-:W-:Y:S01]  /*24940*/  IMAD.X R9, R14, 0x1, R2, P6 ;  /* 0x000000010e097824 */ /* 0x000fe200030e0602 */
[----:B----4-:R-:W-:Y:S01]  /*24950*/  SHF.R.S32.HI R7, RZ, 0x1f, R10 ;  /* 0x0000001fff077819 */ /* 0x010fe2000001140a */
[----:B------:R-:W-:Y:S01]  /*24960*/  VIADD R12, R132, 0x32 ;  /* 0x00000032840c7836 */ /* 0x000fe20000000000 */
[----:B------:R-:W-:-:S02]  /*24970*/  SHF.R.S32.HI R13, RZ, 0x8, R13 ;  /* 0x00000008ff0d7819 */ /* 0x000fc4000001140d */
[----:B------:R-:W-:Y:S01]  /*24980*/  ISETP.LT.AND P5, PT, R144, UR12, !P4 ;  /* 0x0000000c90007c0c */ /* 0x000fe2000e7a1270 */
[----:B------:R-:W4:Y:S01]  /*24990*/  LDCU UR12, c[0x0][0x398] ;  /* 0x00007300ff0c77ac */ /* 0x000f220008000800 */
[----:B---3--:R-:W-:Y:S02]  /*249a0*/  IADD3 R4, P6, PT, R10, R0, RZ ;  /* 0x000000000a047210 */ /* 0x008fe40007fde0ff */
[----:B0-----:R-:W-:Y:S01]  /*249b0*/  ISETP.LT.AND P4, PT, R160, UR8, !P4 ;  /* 0x00000008a0007c0c */ /* 0x001fe2000e781270 */
[----:B------:R0:W-:Y:S01]  /*249c0*/  @P0 STG.E.U8 desc[UR14][R8.64], R13 ;  /* 0x0000000d08000986 */ /* 0x0001e2000c10110e */
[----:B------:R-:W3:Y:S01]  /*249d0*/  LDCU UR8, c[0x0][0x398] ;  /* 0x00007300ff0877ac */ /* 0x000ee20008000800 */
[----:B------:R-:W-:Y:S01]  /*249e0*/  IMAD.X R5, R7, 0x1, R3, P6 ;  /* 0x0000000107057824 */ /* 0x000fe200030e0603 */
[----:B--2---:R-:W-:Y:S02]  /*249f0*/  ISETP.GE.AND P6, PT, R12, UR4, PT ;  /* 0x000000040c007c0c */ /* 0x004fe4000bfc6270 */
[----:B------:R-:W-:Y:S01]  /*24a00*/  IADD3 R6, P0, PT, R10, R133, RZ ;  /* 0x000000850a067210 */ /* 0x000fe20007f1e0ff */
[----:B------:R-:W2:Y:S01]  /*24a10*/  LDCU UR4, c[0x0][0x39c] ;  /* 0x00007380ff0477ac */ /* 0x000ea20008000800 */
[----:B------:R-:W-:-:S03]  /*24a20*/  F2FP.SATFINITE.E4M3.F32.PACK_AB_MERGE_C R115, R115, R114, RZ ;  /* 0x000000727373723e */ /* 0x000fc600048070ff */
[----:B------:R-:W-:Y:S01]  /*24a30*/  IMAD.X R7, R7, 0x1, R2, P0 ;  /* 0x0000000107077824 */ /* 0x000fe200000e0602 */
[----:B------:R-:W-:Y:S01]  /*24a40*/  @P5 STG.E.U8 desc[UR14][R4.64], R51 ;  /* 0x0000003304005986 */ /* 0x000fe2000c10110e */
[----:B------:R-:W-:-:S03]  /*24a50*/  VIADD R10, R10, UR21 ;  /* 0x000000150a0a7c36 */ /* 0x000fc60008000000 */
[----:B------:R2:W-:Y:S01]  /*24a60*/  @P4 STG.E.U8 desc[UR14][R6.64], R115 ;  /* 0x0000007306004986 */ /* 0x0005e2000c10110e */
[----:B-1----:R-:W-:Y:S01]  /*24a70*/  ISETP.LT.AND P4, PT, R144, UR6, !P1 ;  /* 0x0000000690007c0c */ /* 0x002fe2000cf81270 */
[----:B0-----:R-:W-:Y:S01]  /*24a80*/  VIADD R9, R132, 0x33 ;  /* 0x0000003384097836 */ /* 0x001fe20000000000 */
[----:B------:R-:W0:Y:S01]  /*24a90*/  LDCU UR6, c[0x0][0x39c] ;  /* 0x00007380ff0677ac */ /* 0x000e220008000800 */
[----:B------:R-:W-:Y:S02]  /*24aa0*/  SHF.R.S32.HI R12, RZ, 0x1f, R10 ;  /* 0x0000001fff0c7819 */ /* 0x000fe4000001140a */
[----:B------:R-:W-:Y:S02]  /*24ab0*/  IADD3 R8, P5, PT, R10, R0, RZ ;  /* 0x000000000a087210 */ /* 0x000fe40007fbe0ff */
[----:B------:R-:W-:Y:S02]  /*24ac0*/  PRMT R11, R51, 0x9910, RZ ;  /* 0x00009910330b7816 */ /* 0x000fe400000000ff */
[----:B---3--:R-:W-:Y:S01]  /*24ad0*/  ISETP.LT.AND P1, PT, R160, UR8, !P1 ;  /* 0x00000008a0007c0c */ /* 0x008fe2000cf21270 */
[----:B------:R-:W1:Y:S01]  /*24ae0*/  LDCU UR8, c[0x0][0x398] ;  /* 0x00007300ff0877ac */ /* 0x000e620008000800 */
[----:B--2---:R-:W-:Y:S01]  /*24af0*/  ISETP.GE.AND P0, PT, R9, UR4, PT ;  /* 0x0000000409007c0c */ /* 0x004fe2000bf06270 */
[----:B------:R-:W-:Y:S01]  /*24b00*/  IMAD.X R9, R12, 0x1, R3, P5 ;  /* 0x000000010c097824 */ /* 0x000fe200028e0603 */
[----:B------:R-:W-:-:S02]  /*24b10*/  SHF.R.S32.HI R11, RZ, 0x8, R11 ;  /* 0x00000008ff0b7819 */ /* 0x000fc4000001140b */
[----:B------:R-:W-:Y:S01]  /*24b20*/  PRMT R13, R115, 0x9910, RZ ;  /* 0x00009910730d7816 */ /* 0x000fe200000000ff */
[----:B------:R-:W-:Y:S01]  /*24b30*/  VIADD R7, R132, 0x34 ;  /* 0x0000003484077836 */ /* 0x000fe20000000000 */
[C---:B------:R-:W-:Y:S01]  /*24b40*/  IADD3 R4, P5, PT, R10.reuse, R133, RZ ;  /* 0x000000850a047210 */ /* 0x040fe20007fbe0ff */
[----:B------:R-:W-:Y:S01]  /*24b50*/  VIADD R10, R10, UR21 ;  /* 0x000000150a0a7c36 */ /* 0x000fe20008000000 */
[----:B------:R2:W-:Y:S01]  /*24b60*/  @P4 STG.E.U8 desc[UR14][R8.64], R11 ;  /* 0x0000000b08004986 */ /* 0x0005e2000c10110e */
[----:B------:R-:W-:Y:S01]  /*24b70*/  ISETP.LT.AND P4, PT, R144, UR10, !P2 ;  /* 0x0000000a90007c0c */ /* 0x000fe2000d781270 */
[----:B------:R-:W3:Y:S01]  /*24b80*/  LDCU UR4, c[0x0][0x39c] ;  /* 0x00007380ff0477ac */ /* 0x000ee20008000800 */
[----:B------:R-:W-:Y:S01]  /*24b90*/  IMAD.X R5, R12, 0x1, R2, P5 ;  /* 0x000000010c057824 */ /* 0x000fe200028e0602 */
[----:B------:R-:W-:Y:S02]  /*24ba0*/  SHF.R.S32.HI R13, RZ, 0x8, R13 ;  /* 0x00000008ff0d7819 */ /* 0x000fe4000001140d */
[----:B------:R-:W-:Y:S01]  /*24bb0*/  SHF.R.S32.HI R12, RZ, 0x1f, R10 ;  /* 0x0000001fff0c7819 */ /* 0x000fe2000001140a */
[----:B------:R-:W3:Y:S01]  /*24bc0*/  LDCU UR10, c[0x0][0x398] ;  /* 0x00007300ff0a77ac */ /* 0x000ee20008000800 */
[----:B------:R-:W-:Y:S01]  /*24bd0*/  IADD3 R6, P5, PT, R10, R0, RZ ;  /* 0x000000000a067210 */ /* 0x000fe20007fbe0ff */
[----:B------:R1:W-:Y:S01]  /*24be0*/  @P1 STG.E.U8 desc[UR14][R4.64], R13 ;  /* 0x0000000d04001986 */ /* 0x0003e2000c10110e */
[----:B0-----:R-:W-:Y:S01]  /*24bf0*/  ISETP.GE.AND P1, PT, R7, UR6, PT ;  /* 0x0000000607007c0c */ /* 0x001fe2000bf26270 */
[----:B------:R-:W0:Y:S01]  /*24c00*/  LDCU UR6, c[0x0][0x398] ;  /* 0x00007300ff0677ac */ /* 0x000e220008000800 */
[----:B----4-:R-:W-:Y:S01]  /*24c10*/  ISETP.LT.AND P2, PT, R160, UR12, !P2 ;  /* 0x0000000ca0007c0c */ /* 0x010fe2000d741270 */
[----:B------:R-:W-:Y:S01]  /*24c20*/  IMAD.X R7, R12, 0x1, R3, P5 ;  /* 0x000000010c077824 */ /* 0x000fe200028e0603 */
[----:B------:R-:W-:-:S02]  /*24c30*/  F2FP.SATFINITE.E4M3.F32.PACK_AB_MERGE_C R53, R53, R52, RZ ;  /* 0x000000343535723e */ /* 0x000fc400048070ff */
[C---:B--2---:R-:W-:Y:S01]  /*24c40*/  IADD3 R8, P5, PT, R10.reuse, R133, RZ ;  /* 0x000000850a087210 */ /* 0x044fe20007fbe0ff */
[----:B------:R-:W-:Y:S02]  /*24c50*/  VIADD R10, R10, UR21 ;  /* 0x000000150a0a7c36 */ /* 0x000fe40008000000 */
[----:B------:R2:W-:Y:S01]  /*24c60*/  @P4 STG.E.U8 desc[UR14][R6.64], R53 ;  /* 0x0000003506004986 */ /* 0x0005e2000c10110e */
[----:B-1----:R-:W-:Y:S01]  /*24c70*/  ISETP.LT.AND P4, PT, R144, UR8, !P3 ;  /* 0x0000000890007c0c */ /* 0x002fe2000df81270 */
[----:B------:R-:W-:Y:S01]  /*24c80*/  IMAD.X R9, R12, 0x1, R2, P5 ;  /* 0x000000010c097824 */ /* 0x000fe200028e0602 */
[----:B------:R-:W-:Y:S01]  /*24c90*/  F2FP.SATFINITE.E4M3.F32.PACK_AB_MERGE_C R117, R117, R116, RZ ;  /* 0x000000747575723e */ /* 0x000fe200048070ff */
[----:B------:R-:W-:Y:S01]  /*24ca0*/  VIADD R5, R132, 0x35 ;  /* 0x0000003584057836 */ /* 0x000fe20000000000 */
[----:B------:R-:W-:Y:S01]  /*24cb0*/  SHF.R.S32.HI R12, RZ, 0x1f, R10 ;  /* 0x0000001fff0c7819 */ /* 0x000fe2000001140a */
[----:B------:R-:W1:Y:S01]  /*24cc0*/  LDCU UR8, c[0x0][0x398] ;  /* 0x00007300ff0877ac */ /* 0x000e620008000800 */
[----:B------:R-:W-:-:S02]  /*24cd0*/  IADD3 R4, P5, PT, R10, R0, RZ ;  /* 0x000000000a047210 */ /* 0x000fc40007fbe0ff */
[----:B------:R-:W-:Y:S01]  /*24ce0*/  PRMT R11, R53, 0x9910, RZ ;  /* 0x00009910350b7816 */ /* 0x000fe200000000ff */
[----:B------:R4:W-:Y:S01]  /*24cf0*/  @P2 STG.E.U8 desc[UR14][R8.64], R117 ;  /* 0x0000007508002986 */ /* 0x0009e2000c10110e */
[----:B---3--:R-:W-:Y:S01]  /*24d00*/  ISETP.GE.AND P2, PT, R5, UR4, PT ;  /* 0x0000000405007c0c */ /* 0x008fe2000bf46270 */
[----:B------:R-:W-:Y:S01]  /*24d10*/  IMAD.X R5, R12, 0x1, R3, P5 ;  /* 0x000000010c057824 */ /* 0x000fe200028e0603 */
[----:B------:R-:W-:Y:S01]  /*24d20*/  SHF.R.S32.HI R11, RZ, 0x8, R11 ;  /* 0x00000008ff0b7819 */ /* 0x000fe2000001140b */
[----:B------:R-:W3:Y:S01]  /*24d30*/  LDCU UR4, c[0x0][0x398] ;  /* 0x00007300ff0477ac */ /* 0x000ee20008000800 */
[----:B0-----:R-:W-:-:S03]  /*24d40*/  ISETP.LT.AND P3, PT, R160, UR6, !P3 ;  /* 0x00000006a0007c0c */ /* 0x001fc6000df61270 */
[----:B------:R0:W-:Y:S01]  /*24d50*/  @P4 STG.E.U8 desc[UR14][R4.64], R11 ;  /* 0x0000000b04004986 */ /* 0x0001e2000c10110e */
[C---:B--2---:R-:W-:Y:S01]  /*24d60*/  IADD3 R6, P4, PT, R10.reuse, R133, RZ ;  /* 0x000000850a067210 */ /* 0x044fe20007f9e0ff */
[----:B------:R-:W2:Y:S01]  /*24d70*/  LDCU UR6, c[0x0][0x398] ;  /* 0x00007300ff0677ac */ /* 0x000ea20008000800 */
[----:B------:R-:W-:Y:S01]  /*24d80*/  PRMT R13, R117, 0x9910, RZ ;  /* 0x00009910750d7816 */ /* 0x000fe200000000ff */
[----:B------:R-:W-:Y:S02]  /*24d90*/  VIADD R10, R10, UR21 ;  /* 0x000000150a0a7c36 */ /* 0x000fe40008000000 */
[----:B------:R-:W-:Y:S01]  /*24da0*/  IMAD.X R7, R12, 0x1, R2, P4 ;  /* 0x000000010c077824 */ /* 0x000fe200020e0602 */
[----:B------:R-:W-:Y:S01]  /*24db0*/  SHF.R.S32.HI R13, RZ, 0x8, R13 ;  /* 0x00000008ff0d7819 */ /* 0x000fe2000001140d */
[----:B----4-:R-:W-:Y:S01]  /*24dc0*/  VIADD R9, R132, 0x36 ;  /* 0x0000003684097836 */ /* 0x010fe20000000000 */
[----:B------:R-:W-:Y:S02]  /*24dd0*/  ISETP.LT.AND P5, PT, R144, UR10, !P6 ;  /* 0x0000000a90007c0c */ /* 0x000fe4000f7a1270 */
[----:B------:R-:W-:Y:S01]  /*24de0*/  SHF.R.S32.HI R12, RZ, 0x1f, R10 ;  /* 0x0000001fff0c7819 */ /* 0x000fe2000001140a */
[----:B------:R4:W-:Y:S01]  /*24df0*/  @P3 STG.E.U8 desc[UR14][R6.64], R13 ;  /* 0x0000000d06003986 */ /* 0x0009e2000c10110e */
[----:B------:R-:W-:-:S02]  /*24e00*/  IADD3 R8, P4, PT, R10, R0, RZ ;  /* 0x000000000a087210 */ /* 0x000fc40007f9e0ff */
[----:B------:R-:W-:Y:S01]  /*24e10*/  ISETP.GE.AND P3, PT, R9, UR5, PT ;  /* 0x0000000509007c0c */ /* 0x000fe2000bf66270 */
[----:B------:R-:W1:Y:S02]  /*24e20*/  LDCU UR5, c[0x0][0x398] ;  /* 0x00007300ff0577ac */ /* 0x000e640008000800 */
[----:B------:R-:W-:Y:S01]  /*24e30*/  IMAD.X R9, R12, 0x1, R3, P4 ;  /* 0x000000010c097824 */ /* 0x000fe200020e0603 */
[----:B---3--:R-:W-:Y:S01]  /*24e40*/  ISETP.LT.AND P4, PT, R160, UR4, !P6 ;  /* 0x00000004a0007c0c */ /* 0x008fe2000f781270 */
[----:B------:R-:W3:Y:S01]  /*24e50*/  LDCU UR4, c[0x0][0x398] ;  /* 0x00007300ff0477ac */ /* 0x000ee20008000800 */
[----:B------:R-:W-:Y:S02]  /*24e60*/  F2FP.SATFINITE.E4M3.F32.PACK_AB_MERGE_C R55, R55, R54, RZ ;  /* 0x000000363737723e */ /* 0x000fe400048070ff */
[C---:B0-----:R-:W-:Y:S01]  /*24e70*/  IADD3 R4, P6, PT, R10.reuse, R133, RZ ;  /* 0x000000850a047210 */ /* 0x041fe20007fde0ff */
[----:B------:R-:W-:Y:S02]  /*24e80*/  VIADD R10, R10, UR21 ;  /* 0x000000150a0a7c36 */ /* 0x000fe40008000000 */
[----:B------:R0:W-:Y:S01]  /*24e90*/  @P5 STG.E.U8 desc[UR14][R8.64], R55 ;  /* 0x0000003708005986 */ /* 0x0001e2000c10110e */
[----:B--2---:R-:W-:Y:S01]  /*24ea0*/  ISETP.LT.AND P5, PT, R144, UR6, !P0 ;  /* 0x0000000690007c0c */ /* 0x004fe2000c7a1270 */
[----:B------:R-:W-:Y:S01]  /*24eb0*/  IMAD.X R5, R12, 0x1, R2, P6 ;  /* 0x000000010c057824 */ /* 0x000fe200030e0602 */
[----:B------:R-:W-:Y:S01]  /*24ec0*/  F2FP.SATFINITE.E4M3.F32.PACK_AB_MERGE_C R119, R119, R118, RZ ;  /* 0x000000767777723e */ /* 0x000fe200048070ff */
[----:B----4-:R-:W-:Y:S01]  /*24ed0*/  VIADD R7, R132, 0x37 ;  /* 0x0000003784077836 */ /* 0x010fe20000000000 */
[----:B------:R-:W-:Y:S01]  /*24ee0*/  SHF.R.S32.HI R12, RZ, 0x1f, R10 ;  /* 0x0000001fff0c7819 */ /* 0x000fe2000001140a */
[----:B------:R-:W2:Y:S01]  /*24ef0*/  LDCU UR6, c[0x0][0x398] ;  /* 0x00007300ff0677ac */ /* 0x000ea20008000800 */
[----:B------:R-:W-:-:S02]  /*24f00*/  IADD3 R6, P6, PT, R10, R0, RZ ;  /* 0x000000000a067210 */ /* 0x000fc40007fde0ff */
[----:B------:R-:W-:Y:S01]  /*24f10*/  PRMT R11, R55, 0x9910, RZ ;  /* 0x00009910370b7816 */ /* 0x000fe200000000ff */
[----:B------:R4:W-:Y:S01]  /*24f20*/  @P4 STG.E.U8 desc[UR14][R4.64], R119 ;  /* 0x0000007704004986 */ /* 0x0009e2000c10110e */
[----:B------:R-:W-:Y:S01]  /*24f30*/  ISETP.GE.AND P4, PT, R7, UR29, PT ;  /* 0x0000001d07007c0c */ /* 0x000fe2000bf86270 */
[----:B------:R-:W-:Y:S01]  /*24f40*/  IMAD.X R7, R12, 0x1, R3, P6 ;  /* 0x000000010c077824 */ /* 0x000fe200030e0603 */
[----:B-1----:R-:W-:Y:S01]  /*24f50*/  ISETP.LT.AND P0, PT, R160, UR5, !P0 ;  /* 0x00000005a0007c0c */ /* 0x002fe2000c701270 */
[----:B------:R-:W1:Y:S01]  /*24f60*/  LDCU UR5, c[0x0][0x398] ;  /* 0x00007300ff0577ac */ /* 0x000e620008000800 */
[----:B------:R-:W-:Y:S02]  /*24f70*/  SHF.R.S32.HI R11, RZ, 0x8, R11 ;  /* 0x00000008ff0b7819 */ /* 0x000fe4000001140b */
[C---:B0-----:R-:W-:Y:S01]  /*24f80*/  IADD3 R8, P6, PT, R10.reuse, R133, RZ ;  /* 0x000000850a087210 */ /* 0x041fe20007fde0ff */
[----:B------:R-:W-:Y:S01]  /*24f90*/  VIADD R10, R10, UR21 ;  /* 0x000000150a0a7c36 */ /* 0x000fe20008000000 */
[----:B------:R-:W-:Y:S01]  /*24fa0*/  PRMT R13, R119, 0x9910, RZ ;  /* 0x00009910770d7816 */ /* 0x000fe200000000ff */
[----:B------:R0:W-:Y:S01]  /*24fb0*/  @P5 STG.E.U8 desc[UR14][R6.64], R11 ;  /* 0x0000000b06005986 */ /* 0x0001e2000c10110e */
[----:B---3--:R-:W-:Y:S01]  /*24fc0*/  ISETP.LT.AND P5, PT, R144, UR4, !P1 ;  /* 0x0000000490007c0c */ /* 0x008fe2000cfa1270 */
[----:B------:R-:W-:Y:S01]  /*24fd0*/  IMAD.X R9, R12, 0x1, R2, P6 ;  /* 0x000000010c097824 */ /* 0x000fe200030e0602 */
[----:B------:R-:W-:Y:S01]  /*24fe0*/  SHF.R.S32.HI R13, RZ, 0x8, R13 ;  /* 0x00000008ff0d7819 */ /* 0x000fe2000001140d */
[----:B----4-:R-:W-:Y:S01]  /*24ff0*/  VIADD R5, R132, 0x38 ;  /* 0x0000003884057836 */ /* 0x010fe20000000000 */
[----:B------:R-:W-:Y:S01]  /*25000*/  SHF.R.S32.HI R12, RZ, 0x1f, R10 ;  /* 0x0000001fff0c7819 */ /* 0x000fe2000001140a */
[----:B------:R-:W3:Y:S01]  /*25010*/  LDCU UR4, c[0x0][0x398] ;  /* 0x00007300ff0477ac */ /* 0x000ee20008000800 */
[----:B------:R-:W-:Y:S01]  /*25020*/  IADD3 R4, P6, PT, R10, R0, RZ ;  /* 0x000000000a047210 */ /* 0x000fe20007fde0ff */
[----:B------:R4:W-:Y:S01]  /*25030*/  @P0 STG.E.U8 desc[UR14][R8.64], R13 ;  /* 0x0000000d08000986 */ /* 0x0009e2000c10110e */
[----:B------:R-:W-:-:S02]  /*25040*/  ISETP.GE.AND P0, PT, R5, UR27, PT ;  /* 0x0000001b05007c0c */ /* 0x000fc4000bf06270 */
[----:B--2---:R-:W-:Y:S01]  /*25050*/  ISETP.LT.AND P1, PT, R160, UR6, !P1 ;  /* 0x00000006a0007c0c */ /* 0x004fe2000cf21270 */
[----:B------:R-:W-:Y:S01]  /*25060*/  IMAD.X R5, R12, 0x1, R3, P6 ;  /* 0x000000010c057824 */ /* 0x000fe200030e0603 */
[----:B------:R-:W-:Y:S01]  /*25070*/  F2FP.SATFINITE.E4M3.F32.PACK_AB_MERGE_C R57, R57, R56, RZ ;  /* 0x000000383939723e */ /* 0x000fe200048070ff */
[----:B------:R-:W2:Y:S01]  /*25080*/  LDCU UR6, c[0x0][0x398] ;  /* 0x00007300ff0677ac */ /* 0x000ea20008000800 */
[C---:B0-----:R-:W-:Y:S01]  /*25090*/  IADD3 R6, P6, PT, R10.reuse, R133, RZ ;  /* 0x000000850a067210 */ /* 0x041fe20007fde0ff */
[----:B------:R-:W-:Y:S02]  /*250a0*/  VIADD R10, R10, UR21 ;  /* 0x000000150a0a7c36 */ /* 0x000fe40008000000 */
[----:B------:R0:W-:Y:S01]  /*250b0*/  @P5 STG.E.U8 desc[UR14][R4.64], R57 ;  /* 0x0000003904005986 */ /* 0x0001e2000c10110e */
[----:B-1----:R-:W-:Y:S01]  /*250c0*/  ISETP.LT.AND P5, PT, R144, UR5, !P2 ;  /* 0x0000000590007c0c */ /* 0x002fe2000d7a1270 */
[----:B------:R-:W-:Y:S01]  /*250d0*/  IMAD.X R7, R12, 0x1, R2, P6 ;  /* 0x000000010c077824 */ /* 0x000fe200030e0602 */
[----:B------:R-:W-:Y:S01]  /*250e0*/  F2FP.SATFINITE.E4M3.F32.PACK_AB_MERGE_C R121, R121, R120, RZ ;  /* 0x000000787979723e */ /* 0x000fe200048070ff */
[----:B----4-:R-:W-:Y:S01]  /*250f0*/  VIADD R9, R132, 0x39 ;  /* 0x0000003984097836 */ /* 0x010fe20000000000 */
[----:B------:R-:W-:Y:S01]  /*25100*/  SHF.R.S32.HI R12, RZ, 0x1f, R10 ;  /* 0x0000001fff0c7819 */ /* 0x000fe2000001140a */
[----:B------:R-:W1:Y:S01]  /*25110*/  LDCU UR5, c[0x0][0x398] ;  /* 0x00007300ff0577ac */ /* 0x000e620008000800 */
[----:B------:R-:W-:-:S02]  /*25120*/  IADD3 R8, P6, PT, R10, R0, RZ ;  /* 0x000000000a087210 */ /* 0x000fc40007fde0ff */
[----:B------:R-:W-:Y:S01]  /*25130*/  PRMT R11, R57, 0x9910, RZ ;  /* 0x00009910390b7816 */ /* 0x000fe200000000ff */
[----:B------:R4:W-:Y:S01]  /*25140*/  @P1 STG.E.U8 desc[UR14][R6.64], R121 ;  /* 0x0000007906001986 */ /* 0x0009e2000c10110e */
[----:B------:R-:W-:Y:S01]  /*25150*/  ISETP.GE.AND P1, PT, R9, UR25, PT ;  /* 0x0000001909007c0c */ /* 0x000fe2000bf26270 */
[----:B------:R-:W-:Y:S01]  /*25160*/  IMAD.X R9, R12, 0x1, R3, P6 ;  /* 0x000000010c097824 */ /* 0x000fe200030e0603 */
[----:B---3--:R-:W-:Y:S01]  /*25170*/  ISETP.LT.AND P2, PT, R160, UR4, !P2 ;  /* 0x00000004a0007c0c */ /* 0x008fe2000d741270 */
[----:B------:R-:W3:Y:S01]  /*25180*/  LDCU UR4, c[0x0][0x398] ;  /* 0x00007300ff0477ac */ /* 0x000ee20008000800 */
[----:B------:R-:W-:Y:S02]  /*25190*/  SHF.R.S32.HI R11, RZ, 0x8, R11 ;  /* 0x00000008ff0b7819 */ /* 0x000fe4000001140b */
[C---:B0-----:R-:W-:Y:S01]  /*251a0*/  IADD3 R4, P6, PT, R10.reuse, R133, RZ ;  /* 0x000000850a047210 */ /* 0x041fe20007fde0ff */
[----:B------:R-:W-:Y:S01]  /*251b0*/  VIADD R10, R10, UR21 ;  /* 0x000000150a0a7c36 */ /* 0x000fe20008000000 */
[----:B------:R-:W-:Y:S01]  /*251c0*/  PRMT R13, R121, 0x9910, RZ ;  /* 0x00009910790d7816 */ /* 0x000fe200000000ff */
[----:B------:R0:W-:Y:S01]  /*251d0*/  @P5 STG.E.U8 desc[UR14][R8.64], R11 ;  /* 0x0000000b08005986 */ /* 0x0001e2000c10110e */
[----:B--2---:R-:W-:Y:S01]  /*251e0*/  ISETP.LT.AND P5, PT, R144, UR6, !P3 ;  /* 0x0000000690007c0c */ /* 0x004fe2000dfa1270 */
[----:B------:R-:W-:Y:S01]  /*251f0*/  IMAD.X R5, R12, 0x1, R2, P6 ;  /* 0x000000010c057824 */ /* 0x000fe200030e0602 */
[----:B------:R-:W-:Y:S01]  /*25200*/  SHF.R.S32.HI R13, RZ, 0x8, R13 ;  /* 0x00000008ff0d7819 */ /* 0x000fe2000001140d */
[----:B----4-:R-:W-:Y:S01]  /*25210*/  VIADD R7, R132, 0x3a ;  /* 0x0000003a84077836 */ /* 0x010fe20000000000 */
[----:B------:R-:W-:Y:S01]  /*25220*/  SHF.R.S32.HI R12, RZ, 0x1f, R10 ;  /* 0x0000001fff0c7819 */ /* 0x000fe2000001140a */
[----:B------:R-:W2:Y:S01]  /*25230*/  LDCU UR6, c[0x0][0x398] ;  /* 0x00007300ff0677ac */ /* 0x000ea20008000800 */
[----:B------:R-:W-:Y:S01]  /*25240*/  IADD3 R6, P6, PT, R10, R0, RZ ;  /* 0x000000000a067210 */ /* 0x000fe20007fde0ff */
[----:B------:R4:W-:Y:S01]  /*25250*/  @P2 STG.E.U8 desc[UR14][R4.64], R13 ;  /* 0x0000000d04002986 */ /* 0x0009e2000c10110e */
[----:B------:R-:W-:-:S02]  /*25260*/  ISETP.GE.AND P2, PT, R7, UR23, PT ;  /* 0x0000001707007c0c */ /* 0x000fc4000bf46270 */
[----:B-1----:R-:W-:Y:S01]  /*25270*/  ISETP.LT.AND P3, PT, R160, UR5, !P3 ;  /* 0x00000005a0007c0c */ /* 0x002fe2000df61270 */
[----:B------:R-:W-:Y:S01]  /*25280*/  IMAD.X R7, R12, 0x1, R3, P6 ;  /* 0x000000010c077824 */ /* 0x000fe200030e0603 */
[----:B------:R-:W-:Y:S01]  /*25290*/  F2FP.SATFINITE.E4M3.F32.PACK_AB_MERGE_C R59, R59, R58, RZ ;  /* 0x0000003a3b3b723e */ /* 0x000fe200048070ff */
[----:B------:R-:W1:Y:S01]  /*252a0*/  LDCU UR5, c[0x0][0x398] ;  /* 0x00007300ff0577ac */ /* 0x000e620008000800 */
[C---:B0-----:R-:W-:Y:S01]  /*252b0*/  IADD3 R8, P6, PT, R10.reuse, R133, RZ ;  /* 0x000000850a087210 */ /* 0x041fe20007fde0ff */
[----:B------:R-:W-:Y:S02]  /*252c0*/  VIADD R10, R10, UR21 ;  /* 0x000000150a0a7c36 */ /* 0x000fe40008000000 */
[----:B------:R0:W-:Y:S01]  /*252d0*/  @P5 STG.E.U8 desc[UR14][R6.64], R59 ;  /* 0x0000003b06005986 */ /* 0x0001e2000c10110e */
[----:B---3--:R-:W-:Y:S01]  /*252e0*/  ISETP.LT.AND P5, PT, R144, UR4, !P4 ;  /* 0x0000000490007c0c */ /* 0x008fe2000e7a1270 */
[----:B------:R-:W-:Y:S01]  /*252f0*/  IMAD.X R9, R12, 0x1, R2, P6 ;  /* 0x000000010c097824 */ /* 0x000fe200030e0602 */
[----:B------:R-:W-:Y:S01]  /*25300*/  F2FP.SATFINITE.E4M3.F32.PACK_AB_MERGE_C R123, R123, R122, RZ ;  /* 0x0000007a7b7b723e */ /* 0x000fe200048070ff */
[----:B----4-:R-:W-:Y:S01]  /*25310*/  VIADD R5, R132, 0x3b ;  /* 0x0000003b84057836 */ /* 0x010fe20000000000 */
[----:B------:R-:W-:Y:S01]  /*25320*/  SHF.R.S32.HI R12, RZ, 0x1f, R10 ;  /* 0x0000001fff0c7819 */ /* 0x000fe2000001140a */
[----:B------:R-:W3:Y:S01]  /*25330*/  LDCU UR4, c[0x0][0x398] ;  /* 0x00007300ff0477ac */ /* 0x000ee20008000800 */
[----:B------:R-:W-:-:S02]  /*25340*/  IADD3 R4, P6, PT, R10, R0, RZ ;  /* 0x000000000a047210 */ /* 0x000fc40007fde0ff */
[----:B------:R-:W-:Y:S01]  /*25350*/  PRMT R11, R59, 0x9910, RZ ;  /* 0x000099103b0b7816 */ /* 0x000fe200000000ff */
[----:B------:R4:W-:Y:S01]  /*25360*/  @P3 STG.E.U8 desc[UR14][R8.64], R123 ;  /* 0x0000007b08003986 */ /* 0x0009e2000c10110e */
[----:B------:R-:W-:Y:S01]  /*25370*/  ISETP.GE.AND P3, PT, R5, UR17, PT ;  /* 0x0000001105007c0c */ /* 0x000fe2000bf66270 */
[----:B------:R-:W-:Y:S01]  /*25380*/  IMAD.X R5, R12, 0x1, R3, P6 ;  /* 0x000000010c057824 */ /* 0x000fe200030e0603 */
[----:B------:R-:W-:Y:S02]  /*25390*/  SHF.R.S32.HI R11, RZ, 0x8, R11 ;  /* 0x00000008ff0b7819 */ /* 0x000fe4000001140b */
[----:B--2---:R-:W-:Y:S01]  /*253a0*/  ISETP.LT.AND P4, PT, R160, UR6, !P4 ;  /* 0x00000006a0007c0c */ /* 0x004fe2000e781270 */
[----:B------:R-:W2:Y:S01]  /*253b0*/  LDCU UR6, c[0x0][0x398] ;  /* 0x00007300ff0677ac */ /* 0x000ea20008000800 */
[C---:B0-----:R-:W-:Y:S01]  /*253c0*/  IADD3 R6, P6, PT, R10.reuse, R133, RZ ;  /* 0x000000850a067210 */ /* 0x041fe20007fde0ff */
[----:B------:R-:W-:Y:S01]  /*253d0*/  VIADD R10, R10, UR21 ;  /* 0x000000150a0a7c36 */ /* 0x000fe20008000000 */
[----:B------:R-:W-:Y:S01]  /*253e0*/  PRMT R13, R123, 0x9910, RZ ;  /* 0x000099107b0d7816 */ /* 0x000fe200000000ff */
[----:B------:R0:W-:Y:S01]  /*253f0*/  @P5 STG.E.U8 desc[UR14][R4.64], R11 ;  /* 0x0000000b04005986 */ /* 0x0001e2000c10110e */
[----:B-1----:R-:W-:Y:S01]  /*25400*/  ISETP.LT.AND P5, PT, R144, UR5, !P0 ;  /* 0x0000000590007c0c */ /* 0x002fe2000c7a1270 */
[----:B------:R-:W1:Y:S01]  /*25410*/  LDCU UR5, c[0x0][0x398] ;  /* 0x00007300ff0577ac */ /* 0x000e620008000800 */
[----:B------:R-:W-:Y:S01]  /*25420*/  IMAD.X R7, R12, 0x1, R2, P6 ;  /* 0x000000010c077824 */ /* 0x000fe200030e0602 */
[----:B------:R-:W-:-:S02]  /*25430*/  SHF.R.S32.HI R13, RZ, 0x8, R13 ;  /* 0x00000008ff0d7819 */ /* 0x000fc4000001140d */
[----:B------:R-:W-:Y:S02]  /*25440*/  SHF.R.S32.HI R12, RZ, 0x1f, R10 ;  /* 0x0000001fff0c7819 */ /* 0x000fe4000001140a */
[----:B----4-:R-:W-:Y:S01]  /*25450*/  IADD3 R8, P6, PT, R10, R0, RZ ;  /* 0x000000000a087210 */ /* 0x010fe20007fde0ff */
[----:B0-----:R-:W-:Y:S01]  /*25460*/  VIADD R4, R132, 0x3c ;  /* 0x0000003c84047836 */ /* 0x001fe20000000000 */
[----:B---3--:R-:W-:-:S03]  /*25470*/  ISETP.LT.AND P0, PT, R160, UR4, !P0 ;  /* 0x00000004a0007c0c */ /* 0x008fc6000c701270 */
[----:B------:R-:W-:Y:S01]  /*25480*/  IMAD.X R9, R12, 0x1, R3, P6 ;  /* 0x000000010c097824 */ /* 0x000fe200030e0603 */
[----:B------:R-:W-:Y:S01]  /*25490*/  F2FP.SATFINITE.E4M3.F32.PACK_AB_MERGE_C R61, R61, R60, RZ ;  /* 0x0000003c3d3d723e */ /* 0x000fe200048070ff */
[----:B------:R0:W-:Y:S01]  /*254a0*/  @P4 STG.E.U8 desc[UR14][R6.64], R13 ;  /* 0x0000000d06004986 */ /* 0x0001e2000c10110e */
[----:B------:R-:W-:Y:S01]  /*254b0*/  ISETP.GE.AND P4, PT, R4, UR13, PT ;  /* 0x0000000d04007c0c */ /* 0x000fe2000bf86270 */
[C---:B------:R-:W-:Y:S01]  /*254c0*/  VIADD R11, R10.reuse, UR21 ;  /* 0x000000150a0b7c36 */ /* 0x040fe20008000000 */
[----:B------:R-:W-:Y:S01]  /*254d0*/  IADD3 R4, P6, PT, R10, R133, RZ ;  /* 0x000000850a047210 */ /* 0x000fe20007fde0ff */
[----:B------:R-:W3:Y:S01]  /*254e0*/  LDCU UR4, c[0x0][0x398] ;  /* 0x00007300ff0477ac */ /* 0x000ee20008000800 */
[----:B------:R-:W-:Y:S01]  /*254f0*/  PRMT R14, R61, 0x9910, RZ ;  /* 0x000099103d0e7816 */ /* 0x000fe200000000ff */
[----:B------:R4:W-:Y:S01]  /*25500*/  @P5 STG.E.U8 desc[UR14][R8.64], R61 ;  /* 0x0000003d08005986 */ /* 0x0009e2000c10110e */
[----:B--2---:R-:W-:Y:S01]  /*25510*/  ISETP.LT.AND P5, PT, R144, UR6, !P1 ;  /* 0x0000000690007c0c */ /* 0x004fe2000cfa1270 */
[----:B------:R-:W-:Y:S01]  /*25520*/  IMAD.X R5, R12, 0x1, R2, P6 ;  /* 0x000000010c057824 */ /* 0x000fe200030e0602 */
[----:B------:R-:W-:Y:S01]  /*25530*/  F2FP.SATFINITE.E4M3.F32.PACK_AB_MERGE_C R125, R125, R124, RZ ;  /* 0x0000007c7d7d723e */ /* 0x000fe200048070ff */
[----:B------:R-:W2:Y:S01]  /*25540*/  LDCU UR6, c[0x0][0x398] ;  /* 0x00007300ff0677ac */ /* 0x000ea20008000800 */
[----:B------:R-:W-:Y:S01]  /*25550*/  SHF.R.S32.HI R10, RZ, 0x1f, R11 ;  /* 0x0000001fff0a7819 */ /* 0x000fe2000001140b */
[----:B0-----:R-:W-:Y:S01]  /*25560*/  IMAD.MOV.U32 R13, RZ, RZ, R14 ;  /* 0x000000ffff0d7224 */ /* 0x001fe200078e000e */
[----:B------:R-:W-:Y:S01]  /*25570*/  IADD3 R6, P6, PT, R11, R0, RZ ;  /* 0x000000000b067210 */ /* 0x000fe20007fde0ff */
[----:B------:R0:W-:Y:S01]  /*25580*/  @P0 STG.E.U8 desc[UR14][R4.64], R125 ;  /* 0x0000007d04000986 */ /* 0x0001e2000c10110e */
[----:B-1----:R-:W-:Y:S01]  /*25590*/  ISETP.LT.AND P1, PT, R160, UR5, !P1 ;  /* 0x00000005a0007c0c */ /* 0x002fe2000cf21270 */
[----:B------:R-:W1:Y:S01]  /*255a0*/  LDCU UR5, c[0x0][0x398] ;  /* 0x00007300ff0577ac */ /* 0x000e620008000800 */
[----:B----4-:R-:W-:Y:S01]  /*255b0*/  VIADD R8, R132, 0x3d ;  /* 0x0000003d84087836 */ /* 0x010fe20000000000 */
[----:B------:R-:W-:Y:S01]  /*255c0*/  SHF.R.S32.HI R13, RZ, 0x8, R13 ;  /* 0x00000008ff0d7819 */ /* 0x000fe2000001140d */
[----:B------:R-:W-:Y:S01]  /*255d0*/  IMAD.X R7, R10, 0x1, R3, P6 ;  /* 0x000000010a077824 */ /* 0x000fe200030e0603 */
[----:B------:R-:W-:-:S02]  /*255e0*/  PRMT R15, R125, 0x9910, RZ ;  /* 0x000099107d0f7816 */ /* 0x000fc400000000ff */
[----:B------:R-:W-:Y:S02]  /*255f0*/  ISETP.GE.AND P0, PT, R8, UR11, PT ;  /* 0x0000000b08007c0c */ /* 0x000fe4000bf06270 */
[C---:B------:R-:W-:Y:S01]  /*25600*/  IADD3 R8, P6, PT, R11.reuse, R133, RZ ;  /* 0x000000850b087210 */ /* 0x040fe20007fde0ff */
[----:B------:R4:W-:Y:S01]  /*25610*/  @P5 STG.E.U8 desc[UR14][R6.64], R13 ;  /* 0x0000000d06005986 */ /* 0x0009e2000c10110e */
[----:B------:R-:W-:Y:S01]  /*25620*/  VIADD R11, R11, UR21 ;  /* 0x000000150b0b7c36 */ /* 0x000fe20008000000 */
[----:B------:R-:W-:Y:S02]  /*25630*/  SHF.R.S32.HI R15, RZ, 0x8, R15 ;  /* 0x00000008ff0f7819 */ /* 0x000fe4000001140f */
[----:B------:R-:W-:Y:S01]  /*25640*/  IMAD.X R9, R10, 0x1, R2, P6 ;  /* 0x000000010a097824 */ /* 0x000fe200030e0602 */
[----:B------:R-:W-:Y:S01]  /*25650*/  ISETP.LT.AND P5, PT, R144, UR8, !P2 ;  /* 0x0000000890007c0c */ /* 0x000fe2000d7a1270 */
[----:B------:R-:W1:Y:S01]  /*25660*/  LDCU UR8, c[0x0][0x398] ;  /* 0x00007300ff0877ac */ /* 0x000e620008000800 */
[----:B---3--:R-:W-:Y:S01]  /*25670*/  ISETP.LT.AND P2, PT, R160, UR4, !P2 ;  /* 0x00000004a0007c0c */ /* 0x008fe2000d741270 */
[----:B------:R-:W3:Y:S01]  /*25680*/  LDCU UR4, c[0x0][0x398] ;  /* 0x00007300ff0477ac */ /* 0x000ee20008000800 */
[----:B0-----:R-:W-:Y:S01]  /*25690*/  IADD3 R4, P6, PT, R11, R0, RZ ;  /* 0x000000000b047210 */ /* 0x001fe20007fde0ff */
[----:B------:R0:W-:Y:S01]  /*256a0*/  @P1 STG.E.U8 desc[UR14][R8.64], R15 ;  /* 0x0000000f08001986 */ /* 0x0001e2000c10110e */
[----:B----4-:R-:W-:-:S02]  /*256b0*/  SHF.R.S32.HI R7, RZ, 0x1f, R11 ;  /* 0x0000001fff077819 */ /* 0x010fc4000001140b */
[----:B------:R-:W-:Y:S02]  /*256c0*/  IADD3 R6, P1, PT, R11, R133, RZ ;  /* 0x000000850b067210 */ /* 0x000fe40007f3e0ff */
[----:B------:R-:W-:Y:S01]  /*256d0*/  F2FP.SATFINITE.E4M3.F32.PACK_AB_MERGE_C R63, R63, R62, RZ ;  /* 0x0000003e3f3f723e */ /* 0x000fe200048070ff */
[----:B------:R-:W-:Y:S01]  /*256e0*/  IMAD.X R5, R7, 0x1, R3, P6 ;  /* 0x0000000107057824 */ /* 0x000fe200030e0603 */
[----:B------:R-:W-:Y:S01]  /*256f0*/  F2FP.SATFINITE.E4M3.F32.PACK_AB_MERGE_C R127, R127, R126, RZ ;  /* 0x0000007e7f7f723e */ /* 0x000fe200048070ff */
[----:B------:R-:W-:Y:S02]  /*25700*/  IMAD.X R7, R7, 0x1, R2, P1 ;  /* 0x0000000107077824 */ /* 0x000fe400008e0602 */
[----:B------:R-:W-:Y:S01]  /*25710*/  VIADD R11, R11, UR21 ;  /* 0x000000150b0b7c36 */ /* 0x000fe20008000000 */
[----:B------:R4:W-:Y:S04]  /*25720*/  @P5 STG.E.U8 desc[UR14][R4.64], R63 ;  /* 0x0000003f04005986 */ /* 0x0009e8000c10110e */
[----:B------:R2:W-:Y:S01]  /*25730*/  @P2 STG.E.U8 desc[UR14][R6.64], R127 ;  /* 0x0000007f06002986 */ /* 0x0005e2000c10110e */
[----:B-1----:R-:W-:Y:S01]  /*25740*/  ISETP.LT.AND P2, PT, R144, UR5, !P3 ;  /* 0x0000000590007c0c */ /* 0x002fe2000df41270 */
[----:B------:R-:W-:Y:S01]  /*25750*/  VIADD R12, R132, 0x3e ;  /* 0x0000003e840c7836 */ /* 0x000fe20000000000 */
[----:B------:R-:W-:Y:S01]  /*25760*/  SHF.R.S32.HI R10, RZ, 0x1f, R11 ;  /* 0x0000001fff0a7819 */ /* 0x000fe2000001140b */
[----:B------:R-:W1:Y:S01]  /*25770*/  LDCU UR5, c[0x0][0x398] ;  /* 0x00007300ff0577ac */ /* 0x000e620008000800 */
[----:B0-----:R-:W-:-:S02]  /*25780*/  IADD3 R8, P5, PT, R11, R0, RZ ;  /* 0x000000000b087210 */ /* 0x001fc40007fbe0ff */
[----:B------:R-:W-:Y:S02]  /*25790*/  PRMT R13, R63, 0x9910, RZ ;  /* 0x000099103f0d7816 */ /* 0x000fe400000000ff */
[----:B---3--:R-:W-:Y:S01]  /*257a0*/  ISETP.LT.AND P3, PT, R160, UR4, !P3 ;  /* 0x00000004a0007c0c */ /* 0x008fe2000df61270 */
[----:B------:R-:W-:Y:S01]  /*257b0*/  IMAD.X R9, R10, 0x1, R3, P5 ;  /* 0x000000010a097824 */ /* 0x000fe200028e0603 */
[----:B----4-:R-:W-:Y:S02]  /*257c0*/  IADD3 R4, P5, PT, R11, R133, RZ ;  /* 0x000000850b047210 */ /* 0x010fe40007fbe0ff */
[----:B------:R-:W-:Y:S02]  /*257d0*/  SHF.R.S32.HI R13, RZ, 0x8, R13 ;  /* 0x00000008ff0d7819 */ /* 0x000fe4000001140d */
[----:B------:R-:W-:Y:S01]  /*257e0*/  PRMT R15, R127, 0x9910, RZ ;  /* 0x000099107f0f7816 */ /* 0x000fe200000000ff */
[----:B------:R-:W-:Y:S02]  /*257f0*/  VIADD R11, R11, UR21 ;  /* 0x000000150b0b7c36 */ /* 0x000fe40008000000 */
[----:B------:R-:W-:Y:S01]  /*25800*/  VIADD R132, R132, 0x3f ;  /* 0x0000003f84847836 */ /* 0x000fe20000000000 */
[----:B------:R-:W-:Y:S01]  /*25810*/  SHF.R.S32.HI R15, RZ, 0x8, R15 ;  /* 0x00000008ff0f7819 */ /* 0x000fe2000001140f */
[----:B------:R-:W-:Y:S01]  /*25820*/  IMAD.X R5, R10, 0x1, R2, P5 ;  /* 0x000000010a057824 */ /* 0x000fe200028e0602 */
[----:B------:R0:W-:Y:S01]  /*25830*/  @P2 STG.E.U8 desc[UR14][R8.64], R13 ;  /* 0x0000000d08002986 */ /* 0x0001e2000c10110e */
[----:B--2---:R-:W-:Y:S01]  /*25840*/  ISETP.LT.AND P2, PT, R144, UR6, !P4 ;  /* 0x0000000690007c0c */ /* 0x004fe2000e741270 */
[----:B------:R-:W2:Y:S01]  /*25850*/  LDCU UR4, c[0x0][0x398] ;  /* 0x00007300ff0477ac */ /* 0x000ea20008000800 */
[----:B------:R-:W-:Y:S01]  /*25860*/  SHF.R.S32.HI R10, RZ, 0x1f, R11 ;  /* 0x0000001fff0a7819 */ /* 0x000fe2000001140b */
[----:B------:R3:W-:Y:S01]  /*25870*/  @P3 STG.E.U8 desc[UR14][R4.64], R15 ;  /* 0x0000000f04003986 */ /* 0x0007e2000c10110e */
[----:B------:R-:W-:Y:S01]  /*25880*/  IADD3 R6, P5, PT, R11, R0, RZ ;  /* 0x000000000b067210 */ /* 0x000fe20007fbe0ff */
[----:B------:R-:W4:Y:S01]  /*25890*/  LDCU UR6, c[0x0][0x398] ;  /* 0x00007300ff0677ac */ /* 0x000f220008000800 */
[----:B------:R-:W-:-:S02]  /*258a0*/  ISETP.GE.AND P1, PT, R132, UR7, PT ;  /* 0x0000000784007c0c */ /* 0x000fc4000bf26270 */
[CC--:B0-----:R-:W-:Y:S01]  /*258b0*/  IADD3 R8, P3, PT, R11.reuse, R133.reuse, RZ ;  /* 0x000000850b087210 */ /* 0x0c1fe20007f7e0ff */
[----:B------:R-:W-:Y:S01]  /*258c0*/  VIADD R11, R11, UR21 ;  /* 0x000000150b0b7c36 */ /* 0x000fe20008000000 */
[----:B------:R-:W-:Y:S01]  /*258d0*/  ISETP.LT.AND P4, PT, R160, UR8, !P4 ;  /* 0x00000008a0007c0c */ /* 0x000fe2000e781270 */
[C---:B------:R-:W-:Y:S01]  /*258e0*/  IMAD.X R7, R10.reuse, 0x1, R3, P5 ;  /* 0x000000010a077824 */ /* 0x040fe200028e0603 */
[----:B------:R-:W-:Y:S01]  /*258f0*/  F2FP.SATFINITE.E4M3.F32.PACK_AB_MERGE_C R65, R65, R64, RZ ;  /* 0x000000404141723e */ /* 0x000fe200048070ff */
[----:B------:R-:W0:Y:S01]  /*25900*/  LDCU UR7, c[0x0][0x398] ;  /* 0x00007300ff0777ac */ /* 0x000e220008000800 */
[--C-:B------:R-:W-:Y:S01]  /*25910*/  IMAD.X R9, R10, 0x1, R2.reuse, P3 ;  /* 0x000000010a097824 */ /* 0x100fe200018e0602 */
[----:B------:R-:W-:Y:S01]  /*25920*/  ISETP.GE.AND P6, PT, R12, UR9, PT ;  /* 0x000000090c007c0c */ /* 0x000fe2000bfc6270 */
[C---:B------:R-:W-:Y:S01]  /*25930*/  VIADD R12, R11.reuse, UR21 ;  /* 0x000000150b0c7c36 */ /* 0x040fe20008000000 */
[----:B------:R-:W-:Y:S01]  /*25940*/  SHF.R.S32.HI R13, RZ, 0x1f, R11 ;  /* 0x0000001fff0d7819 */ /* 0x000fe2000001140b */
[----:B------:R-:W0:Y:S01]  /*25950*/  LDCU UR8, c[0x0][0x398] ;  /* 0x00007300ff0877ac */ /* 0x000e220008000800 */
[C---:B------:R-:W-:Y:S01]  /*25960*/  IADD3 R10, P3, PT, R11.reuse, R133, RZ ;  /* 0x000000850b0a7210 */ /* 0x040fe20007f7e0ff */
[----:B------:R1:W-:Y:S01]  /*25970*/  @P2 STG.E.U8 desc[UR14][R6.64], R65 ;  /* 0x0000004106002986 */ /* 0x0003e2000c10110e */
[----:B---3--:R-:W-:Y:S01]  /*25980*/  IADD3 R4, P2, PT, R11, R0, RZ ;  /* 0x000000000b047210 */ /* 0x008fe20007f5e0ff */
[----:B------:R-:W3:Y:S01]  /*25990*/  LDCU UR9, c[0x0][0x398] ;  /* 0x00007300ff0977ac */ /* 0x000ee20008000800 */
[----:B------:R-:W-:Y:S01]  /*259a0*/  F2FP.SATFINITE.E4M3.F32.PACK_AB_MERGE_C R129, R129, R128, RZ ;  /* 0x000000808181723e */ /* 0x000fe200048070ff */
[----:B------:R-:W-:Y:S01]  /*259b0*/  IMAD.X R11, R13, 0x1, R2, P3 ;  /* 0x000000010d0b7824 */ /* 0x000fe200018e0602 */
[----:B------:R-:W-:-:S02]  /*259c0*/  SHF.R.S32.HI R15, RZ, 0x1f, R12 ;  /* 0x0000001fff0f7819 */ /* 0x000fc4000001140c */
[C---:B-1----:R-:W-:Y:S01]  /*259d0*/  IADD3 R6, P3, PT, R12.reuse, R0, RZ ;  /* 0x000000000c067210 */ /* 0x042fe20007f7e0ff */
[----:B------:R1:W-:Y:S01]  /*259e0*/  @P4 STG.E.U8 desc[UR14][R8.64], R129 ;  /* 0x0000008108004986 */ /* 0x0003e2000c10110e */
[----:B------:R-:W-:-:S03]  /*259f0*/  VIADD R14, R12, UR21 ;  /* 0x000000150c0e7c36 */ /* 0x000fc60008000000 */
[--C-:B------:R-:W-:Y:S01]  /*25a00*/  IMAD.X R7, R15, 0x1, R3.reuse, P3 ;  /* 0x000000010f077824 */ /* 0x100fe200018e0603 */
[----:B------:R-:W-:Y:S02]  /*25a10*/  PRMT R65, R65, 0x9910, RZ ;  /* 0x0000991041417816 */ /* 0x000fe400000000ff */
[----:B------:R-:W-:Y:S02]  /*25a20*/  ISETP.LT.AND P5, PT, R144, UR5, !P0 ;  /* 0x0000000590007c0c */ /* 0x000fe4000c7a1270 */
[----:B-1----:R-:W-:Y:S02]  /*25a30*/  IADD3 R8, P3, PT, R12, R133, RZ ;  /* 0x000000850c087210 */ /* 0x002fe40007f7e0ff */
[----:B0-----:R-:W-:Y:S01]  /*25a40*/  ISETP.LT.AND P0, PT, R160, UR7, !P0 ;  /* 0x00000007a0007c0c */ /* 0x001fe2000c701270 */
[----:B------:R-:W-:Y:S01]  /*25a50*/  IMAD.X R5, R13, 0x1, R3, P2 ;  /* 0x000000010d057824 */ /* 0x000fe200010e0603 */
[----:B--2---:R-:W-:Y:S01]  /*25a60*/  ISETP.LT.AND P4, PT, R144, UR4, !P6 ;  /* 0x0000000490007c0c */ /* 0x004fe2000f781270 */
[----:B------:R-:W-:Y:S01]  /*25a70*/  IMAD.X R9, R15, 0x1, R2, P3 ;  /* 0x000000010f097824 */ /* 0x000fe200018e0602 */
[----:B------:R-:W-:-:S02]  /*25a80*/  SHF.R.S32.HI R16, RZ, 0x1f, R14 ;  /* 0x0000001fff107819 */ /* 0x000fc4000001140e */
[----:B------:R-:W-:Y:S01]  /*25a90*/  IADD3 R12, P3, PT, R14, R0, RZ ;  /* 0x000000000e0c7210 */ /* 0x000fe20007f7e0ff */
[----:B------:R-:W-:Y:S01]  /*25aa0*/  IMAD.MOV.U32 R0, RZ, RZ, R65 ;  /* 0x000000ffff007224 */ /* 0x000fe200078e0041 */
[----:B----4-:R-:W-:Y:S02]  /*25ab0*/  ISETP.LT.AND P6, PT, R160, UR6, !P6 ;  /* 0x00000006a0007c0c */ /* 0x010fe4000f7c1270 */
[----:B------:R-:W-:Y:S02]  /*25ac0*/  ISETP.LT.AND P2, PT, R144, UR8, !P1 ;  /* 0x0000000890007c0c */ /* 0x000fe4000cf41270 */
[----:B------:R-:W-:Y:S02]  /*25ad0*/  F2FP.SATFINITE.E4M3.F32.PACK_AB_MERGE_C R67, R67, R66, RZ ;  /* 0x000000424343723e */ /* 0x000fe400048070ff */
[----:B---3--:R-:W-:Y:S02]  /*25ae0*/  ISETP.LT.AND P1, PT, R160, UR9, !P1 ;  /* 0x00000009a0007c0c */ /* 0x008fe4000cf21270 */
[----:B------:R-:W-:-:S02]  /*25af0*/  PRMT R17, R129, 0x9910, RZ ;  /* 0x0000991081117816 */ /* 0x000fc400000000ff */
[----:B------:R-:W-:Y:S01]  /*25b00*/  F2FP.SATFINITE.E4M3.F32.PACK_AB_MERGE_C R131, R131, R130, RZ ;  /* 0x000000828383723e */ /* 0x000fe200048070ff */
[----:B------:R-:W-:Y:S01]  /*25b10*/  IMAD.X R13, R16, 0x1, R3, P3 ;  /* 0x00000001100d7824 */ /* 0x000fe200018e0603 */
[----:B------:R-:W-:Y:S02]  /*25b20*/  IADD3 R14, P3, PT, R14, R133, RZ ;  /* 0x000000850e0e7210 */ /* 0x000fe40007f7e0ff */
[----:B------:R-:W-:Y:S02]  /*25b30*/  SHF.R.S32.HI R3, RZ, 0x8, R0 ;  /* 0x00000008ff037819 */ /* 0x000fe40000011400 */
[----:B------:R-:W-:Y:S02]  /*25b40*/  PRMT R19, R67, 0x9910, RZ ;  /* 0x0000991043137816 */ /* 0x000fe400000000ff */
[----:B------:R-:W-:Y:S02]  /*25b50*/  SHF.R.S32.HI R17, RZ, 0x8, R17 ;  /* 0x00000008ff117819 */ /* 0x000fe40000011411 */
[----:B------:R-:W-:Y:S01]  /*25b60*/  PRMT R21, R131, 0x9910, RZ ;  /* 0x0000991083157816 */ /* 0x000fe200000000ff */
[----:B------:R-:W-:Y:S01]  /*25b70*/  IMAD.X R15, R16, 0x1, R2, P3 ;  /* 0x00000001100f7824 */ /* 0x000fe200018e0602 */
[----:B------:R-:W-:Y:S01]  /*25b80*/  SHF.R.S32.HI R19, RZ, 0x8, R19 ;  /* 0x00000008ff137819 */ /* 0x000fe20000011413 */
[----:B------:R0:W-:Y:S01]  /*25b90*/  @P5 STG.E.U8 desc[UR14][R4.64], R3 ;  /* 0x0000000304005986 */ /* 0x0001e2000c10110e */
[----:B------:R-:W-:-:S03]  /*25ba0*/  SHF.R.S32.HI R21, RZ, 0x8, R21 ;  /* 0x00000008ff157819 */ /* 0x000fc60000011415 */
[----:B------:R0:W-:Y:S04]  /*25bb0*/  @P0 STG.E.U8 desc[UR14][R10.64], R17 ;  /* 0x000000110a000986 */ /* 0x0001e8000c10110e */
[----:B------:R0:W-:Y:S04]  /*25bc0*/  @P4 STG.E.U8 desc[UR14][R6.64], R67 ;  /* 0x0000004306004986 */ /* 0x0001e8000c10110e */
[----:B------:R0:W-:Y:S04]  /*25bd0*/  @P6 STG.E.U8 desc[UR14][R8.64], R131 ;  /* 0x0000008308006986 */ /* 0x0001e8000c10110e */
[----:B------:R0:W-:Y:S04]  /*25be0*/  @P2 STG.E.U8 desc[UR14][R12.64], R19 ;  /* 0x000000130c002986 */ /* 0x0001e8000c10110e */
[----:B------:R0:W-:Y:S01]  /*25bf0*/  @P1 STG.E.U8 desc[UR14][R14.64], R21 ;  /* 0x000000150e001986 */ /* 0x0001e2000c10110e */
[----:B------:R-:W-:Y:S06]  /*25c00*/  BAR.SYNC.DEFER_BLOCKING 0x0 ;  /* 0x0000000000007b1d */ /* 0x000fec0000010000 */
[----:B------:R-:W-:Y:S05]  /*25c10*/  BRA.U UP0, `(.L_x_19) ;  /* 0x0000000100a07547 */ /* 0x000fea000b800000 */
[----:B------:R-:W1:Y:S01]  /*25c20*/  S2UR UR5, SR_CgaCtaId ;  /* 0x00000000000579c3 */ /* 0x000e620000008800 */
[----:B------:R-:W-:Y:S01]  /*25c30*/  NOP ;  /* 0x0000000000007918 */ /* 0x000fe20000000000 */
[----:B------:R-:W-:Y:S01]  /*25c40*/  UMOV UR4, 0x50 ;  /* 0x0000005000047882 */ /* 0x000fe20000000000 */
[----:B------:R-:W-:Y:S02]  /*25c50*/  IMAD.U32 R0, RZ, RZ, UR20 ;  /* 0x00000014ff007e24 */ /* 0x000fe4000f8e00ff */
[----:B0-----:R-:W-:Y:S02]  /*25c60*/  IMAD.MOV.U32 R3, RZ, RZ, 0xf ;  /* 0x0000000fff037424 */ /* 0x001fe400078e00ff */
[----:B------:R-:W-:Y:S01]  /*25c70*/  IMAD.MOV.U32 R7, RZ, RZ, 0x1 ;  /* 0x00000001ff077424 */ /* 0x000fe200078e00ff */
[----:B------:R-:W-:-:S04]  /*25c80*/  LOP3.LUT R0, R0, 0xffff, RZ, 0xc0, !PT ;  /* 0x0000ffff00007812 */ /* 0x000fc800078ec0ff */
[----:B------:R-:W-:-:S05]  /*25c90*/  SHF.R.U32.HI R0, RZ, 0x5, R0 ;  /* 0x00000005ff007819 */ /* 0x000fca0000011600 */
[----:B------:R-:W-:Y:S01]  /*25ca0*/  VIADD R2, R0, 0x10 ;  /* 0x0000001000027836 */ /* 0x000fe20000000000 */
[----:B------:R-:W-:Y:S01]  /*25cb0*/  SHF.L.U32 R0, R3, R0, RZ ;  /* 0x0000000003007219 */ /* 0x000fe200000006ff */
[----:B-1----:R-:W-:-:S03]  /*25cc0*/  ULEA UR6, UR5, UR4, 0x18 ;  /* 0x0000000405067291 */ /* 0x002fc6000f8ec0ff */
[----:B------:R-:W-:-:S04]  /*25cd0*/  SHF.L.U32 R3, R7, R2, RZ ;  /* 0x0000000207037219 */ /* 0x000fc800000006ff */
[----:B------:R-:W-:Y:S02]  /*25ce0*/  LOP3.LUT R0, R3, R0, RZ, 0xfc, !PT ;  /* 0x0000000003007212 */ /* 0x000fe400078efcff */
[----:B------:R-:W0:Y:S02]  /*25cf0*/  LDS R5, [UR6] ;  /* 0x00000006ff057984 */ /* 0x000e240008000800 */
[C---:B------:R-:W-:Y:S02]  /*25d00*/  LOP3.LUT R2, R0.reuse, 0xffff, RZ, 0xc0, !PT ;  /* 0x0000ffff00027812 */ /* 0x040fe400078ec0ff */
[----:B0-----:R-:W-:-:S04]  /*25d10*/  LOP3.LUT R3, R0, 0xffff, R5, 0x80, !PT ;  /* 0x0000ffff00037812 */ /* 0x001fc800078e8005 */
[----:B------:R-:W-:-:S13]  /*25d20*/  ISETP.NE.AND P0, PT, R3, R2, PT ;  /* 0x000000020300720c */ /* 0x000fda0003f05270 */
[----:B------:R-:W-:Y:S05]  /*25d30*/  @P0 BRA `(.L_x_20) ;  /* 0x0000000000500947 */ /* 0x000fea0003800000 */
[----:B------:R-:W-:Y:S02]  /*25d40*/  SHF.R.U32.HI R5, RZ, 0x10, R5 ;  /* 0x00000010ff057819 */ /* 0x000fe40000011605 */
[----:B------:R-:W-:-:S04]  /*25d50*/  SHF.R.U32.HI R2, RZ, 0x10, R0 ;  /* 0x00000010ff027819 */ /* 0x000fc80000011600 */
[----:B------:R-:W-:-:S04]  /*25d60*/  LOP3.LUT R5, R5, R2, RZ, 0xc0, !PT ;  /* 0x0000000205057212 */ /* 0x000fc800078ec0ff */
[----:B------:R-:W-:-:S13]  /*25d70*/  ISETP.NE.AND P0, PT, R5, R2, PT ;  /* 0x000000020500720c */ /* 0x000fda0003f05270 */
[----:B------:R-:W-:Y:S05]  /*25d80*/  @P0 BRA `(.L_x_21) ;  /* 0x0000000000300947 */ /* 0x000fea0003800000 */
[----:B------:R-:W-:Y:S01]  /*25d90*/  R2UR UR4, R0 ;  /* 0x00000000000472ca */ /* 0x000fe200000e0000 */
[----:B------:R-:W-:Y:S01]  /*25da0*/  VOTEU.ANY UR5, UPT, PT ;  /* 0x0000000000057886 */ /* 0x000fe200038e0100 */
[----:B------:R-:W0:Y:S01]  /*25db0*/  S2R R0, SR_LANEID ;  /* 0x0000000000007919 */ /* 0x000e220000000000 */
[----:B------:R-:W-:-:S10]  /*25dc0*/  UFLO.U32 UR5, UR5 ;  /* 0x00000005000572bd */ /* 0x000fd400080e0000 */
[----:B------:R-:W-:-:S06]  /*25dd0*/  ULOP3.LUT UR4, URZ, UR4, URZ, 0x33, !UPT ;  /* 0x00000004ff047292 */ /* 0x000fcc000f8e33ff */
[----:B------:R-:W-:-:S04]  /*25de0*/  IMAD.U32 R2, RZ, RZ, UR4 ;  /* 0x00000004ff027e24 */ /* 0x000fc8000f8e00ff */
[----:B------:R-:W1:Y:S02]  /*25df0*/  REDUX UR7, R2 ;  /* 0x00000000020773c4 */ /* 0x000e640000000000 */
[----:B------:R2:W-:Y:S01]  /*25e00*/  UTCATOMSWS.AND URZ, UR4 ;  /* 0x0000000400ff79e3 */ /* 0x0005e20008000000 */
[----:B0-----:R-:W-:Y:S01]  /*25e10*/  ISETP.EQ.U32.AND P0, PT, R0, UR5, PT ;  /* 0x0000000500007c0c */ /* 0x001fe2000bf02070 */
[----:B-1----:R-:W-:-:S12]  /*25e20*/  IMAD.U32 R0, RZ, RZ, UR7 ;  /* 0x00000007ff007e24 */ /* 0x002fd8000f8e00ff */
[----:B------:R2:W-:Y:S01]  /*25e30*/  @P0 ATOMS.AND RZ, [UR6], R0 ;  /* 0x00000000ffff098c */ /* 0x0005e2000a800006 */
[----:B------:R-:W-:Y:S05]  /*25e40*/  BRA `(.L_x_19) ;  /* 0x0000000000147947 */ /* 0x000fea0003800000 */
.L_x_21:
[----:B------:R-:W-:-:S07]  /*25e50*/  MOV R2, 0x25e70 ;  /* 0x00025e7000027802 */ /* 0x000fce0000000f00 */
[----:B------:R-:W-:Y:S05]  /*25e60*/  CALL.REL.NOINC `($__internal_0_$__cuda_sm10x_tcgen05_guardrail_trap_col_being_dealloced_not_returned_by_alloc) ;  /* 0x00000000005c7944 */ /* 0x000fea0003c00000 */
[----:B------:R-:W-:Y:S05]  /*25e70*/  BRA `(.L_x_19) ;  /* 0x0000000000087947 */ /* 0x000fea0003800000 */
.L_x_20:
[----:B------:R-:W-:-:S07]  /*25e80*/  MOV R2, 0x25ea0 ;  /* 0x00025ea000027802 */ /* 0x000fce0000000f00 */
[----:B------:R-:W-:Y:S05]  /*25e90*/  CALL.REL.NOINC `($__internal_2_$__cuda_sm10x_tcgen05_guardrail_trap_unallocated_columns_being_dealloced) ;  /* 0x0000000000687944 */ /* 0x000fea0003c00000 */
.L_x_19:
[----:B------:R-:W-:Y:S01]  /*25ea0*/  NOP ;  /* 0x0000000000007918 */ /* 0x000fe20000000000 */
[----:B--2---:R-:W-:Y:S05]  /*25eb0*/  EXIT ;  /* 0x000000000000794d */ /* 0x004fea0003800000 */
.L_x_7:
[----:B------:R-:W-:-:S07]  /*25ec0*/  IMAD.MOV.U32 R3, RZ, RZ, R2 ;  /* 0x000000ffff037224 */ /* 0x000fce00078e0002 */
.L_x_22:
[----:B0-----:R0:W1:Y:S02]  /*25ed0*/  SYNCS.PHASECHK.TRANS64.TRYWAIT P1, [R7+URZ], R3 ;  /* 0x00000003070075a7 */ /* 0x00106400080211ff */
[----:B-1----:R-:W-:Y:S05]  /*25ee0*/  @!P1 NANOSLEEP.SYNCS 0x989680 ;  /* 0x009896800000995d */ /* 0x002fea0003900000 */
[----:B------:R-:W1:Y:S02]  /*25ef0*/  @!P1 SYNCS.PHASECHK.TRANS64 P1, [R7+URZ], R3 ;  /* 0x00000003070095a7 */ /* 0x000e6400080210ff */
[----:B-1----:R-:W-:Y:S05]  /*25f00*/  @!P1 BRA `(.L_x_22) ;  /* 0xfffffffc00f09947 */ /* 0x002fea000383ffff */
[----:B------:R-:W-:Y:S05]  /*25f10*/  BRA `(.L_x_6) ;  /* 0xfffffda400047947 */ /* 0x000fea000383ffff */
.L_x_10:
[----:B------:R-:W-:-:S07]  /*25f20*/  IMAD.MOV.U32 R3, RZ, RZ, R2 ;  /* 0x000000ffff037224 */ /* 0x000fce00078e0002 */
.L_x_23:
[----:B0-----:R0:W1:Y:S02]  /*25f30*/  SYNCS.PHASECHK.TRANS64.TRYWAIT P0, [R9+URZ], R3 ;  /* 0x00000003090075a7 */ /* 0x00106400080011ff */
[----:B-1----:R-:W-:Y:S05]  /*25f40*/  @!P0 NANOSLEEP.SYNCS 0x989680 ;  /* 0x009896800000895d */ /* 0x002fea0003900000 */
[----:B------:R-:W1:Y:S02]  /*25f50*/  @!P0 SYNCS.PHASECHK.TRANS64 P0, [R9+URZ], R3 ;  /* 0x00000003090085a7 */ /* 0x000e6400080010ff */
[----:B-1----:R-:W-:Y:S05]  /*25f60*/  @!P0 BRA `(.L_x_23) ;  /* 0xfffffffc00f08947 */ /* 0x002fea000383ffff */
[----:B------:R-:W-:Y:S05]  /*25f70*/  BRA `(.L_x_9) ;  /* 0xfffffda400687947 */ /* 0x000fea000383ffff */
.L_x_14:
[----:B------:R-:W1:Y:S02]  /*25f80*/  SYNCS.PHASECHK.TRANS64.TRYWAIT P2, [UR8], R32 ;  /* 0x00000020ff0075a7 */ /* 0x000e640008041108 */
[----:B-1----:R-:W-:Y:S05]  /*25f90*/  @!P2 BRA `(.L_x_14) ;  /* 0xfffffffc00f8a947 */ /* 0x002fea000383ffff */
[----:B------:R-:W-:Y:S05]  /*25fa0*/  BRA `(.L_x_24) ;  /* 0xffffff1400e87947 */ /* 0x000fea000383ffff */
.L_x_18:
[----:B------:R-:W0:Y:S02]  /*25fb0*/  SYNCS.PHASECHK.TRANS64.TRYWAIT P0, [UR8], R0 ;  /* 0x00000000ff0075a7 */ /* 0x000e240008001108 */
[----:B0-----:R-:W-:Y:S05]  /*25fc0*/  @!P0 BRA `(.L_x_18) ;  /* 0xfffffffc00f88947 */ /* 0x001fea000383ffff */
[----:B------:R-:W-:Y:S05]  /*25fd0*/  BRA `(.L_x_17) ;  /* 0xffffffb000f07947 */ /* 0x000fea000383ffff */
        .weak           $__internal_0_$__cuda_sm10x_tcgen05_guardrail_trap_col_being_dealloced_not_returned_by_alloc
        .type           $__internal_0_$__cuda_sm10x_tcgen05_guardrail_trap_col_being_dealloced_not_returned_by_alloc,@function
        .size           $__internal_0_$__cuda_sm10x_tcgen05_guardrail_trap_col_being_dealloced_not_returned_by_alloc,($__internal_1_$__cuda_sm10x_tcgen05_guardrail_trap_phase_invalid_during_alloc - $__internal_0_$__cuda_sm10x_tcgen05_guardrail_trap_col_being_dealloced_not_returned_by_alloc)
$__internal_0_$__cuda_sm10x_tcgen05_guardrail_trap_col_being_dealloced_not_returned_by_alloc:
[----:B------:R-:W-:Y:S05]  /*25fe0*/  BPT.TRAP 0x1 ;  /* 0x000000040000795c */ /* 0x000fea0000300000 */
[----:B------:R-:W-:-:S04]  /*25ff0*/  IMAD.MOV.U32 R3, RZ, RZ, 0x0 ;  /* 0x00000000ff037424 */ /* 0x000fc800078e00ff */
[----:B------:R-:W-:Y:S05]  /*26000*/  RET.REL.NODEC R2 `(matmul_kernel) ;  /* 0xfffffd9c02fc7950 */ /* 0x000fea0003c3ffff */
        .weak           $__internal_1_$__cuda_sm10x_tcgen05_guardrail_trap_phase_invalid_during_alloc
        .type           $__internal_1_$__cuda_sm10x_tcgen05_guardrail_trap_phase_invalid_during_alloc,@function
        .size           $__internal_1_$__cuda_sm10x_tcgen05_guardrail_trap_phase_invalid_during_alloc,($__internal_2_$__cuda_sm10x_tcgen05_guardrail_trap_unallocated_columns_being_dealloced - $__internal_1_$__cuda_sm10x_tcgen05_guardrail_trap_phase_invalid_during_alloc)
$__internal_1_$__cuda_sm10x_tcgen05_guardrail_trap_phase_invalid_during_alloc:
[----:B------:R-:W-:Y:S05]  /*26010*/  BPT.TRAP 0x1 ;  /* 0x000000040000795c */ /* 0x000fea0000300000 */
[----:B------:R-:W-:-:S04]  /*26020*/  IMAD.MOV.U32 R3, RZ, RZ, 0x0 ;  /* 0x00000000ff037424 */ /* 0x000fc800078e00ff */
[----:B------:R-:W-:Y:S05]  /*26030*/  RET.REL.NODEC R2 `(matmul_kernel) ;  /* 0xfffffd9c02f07950 */ /* 0x000fea0003c3ffff */
        .weak           $__internal_2_$__cuda_sm10x_tcgen05_guardrail_trap_unallocated_columns_being_dealloced
        .type           $__internal_2_$__cuda_sm10x_tcgen05_guardrail_trap_unallocated_columns_being_dealloced,@function
        .size           $__internal_2_$__cuda_sm10x_tcgen05_guardrail_trap_unallocated_columns_being_dealloced,(.L_x_28 - $__internal_2_$__cuda_sm10x_tcgen05_guardrail_trap_unallocated_columns_being_dealloced)
$__internal_2_$__cuda_sm10x_tcgen05_guardrail_trap_unallocated_columns_being_dealloced:
[----:B------:R-:W-:Y:S05]  /*26040*/  BPT.TRAP 0x1 ;  /* 0x000000040000795c */ /* 0x000fea0000300000 */
[----:B------:R-:W-:-:S04]  /*26050*/  IMAD.MOV.U32 R3, RZ, RZ, 0x0 ;  /* 0x00000000ff037424 */ /* 0x000fc800078e00ff */
[----:B------:R-:W-:Y:S05]  /*26060*/  RET.REL.NODEC R2 `(matmul_kernel) ;  /* 0xfffffd9c02e47950 */ /* 0x000fea0003c3ffff */
.L_x_25:
[----:B------:R-:W-:-:S00]  /*26070*/  BRA `(.L_x_25) ;  /* 0xfffffffc00fc7947 */ /* 0x000fc0000383ffff */
[----:B------:R-:W-:-:S00]  /*26080*/  NOP ;  /* 0x0000000000007918 */ /* 0x000fc00000000000 */
[----:B------:R-:W-:-:S00]  /*26090*/  NOP ;  /* 0x0000000000007918 */ /* 0x000fc00000000000 */
[----:B------:R-:W-:-:S00]  /*260a0*/  NOP ;  /* 0x0000000000007918 */ /* 0x000fc00000000000 */
[----:B------:R-:W-:-:S00]  /*260b0*/  NOP ;  /* 0x0000000000007918 */ /* 0x000fc00000000000 */
[----:B------:R-:W-:-:S00]  /*260c0*/  NOP ;  /* 0x0000000000007918 */ /* 0x000fc00000000000 */
[----:B------:R-:W-:-:S00]  /*260d0*/  NOP ;  /* 0x0000000000007918 */ /* 0x000fc00000000000 */
[----:B------:R-:W-:-:S00]  /*260e0*/  NOP ;  /* 0x0000000000007918 */ /* 0x000fc00000000000 */
[----:B------:R-:W-:-:S00]  /*260f0*/  NOP ;  /* 0x0000000000007918 */ /* 0x000fc00000000000 */
.L_x_28:


//--------------------- .nv.shared.matmul_kernel  --------------------------
	.section	.nv.shared.matmul_kernel,"aw",@nobits
	.sectionflags	@""
	.align	16
	.zero		1024


//--------------------- .nv.shared.reserved.0     --------------------------
	.section	.nv.shared.reserved.0,"aw",@nobits
	.align	8
	.weak		__nv_reservedSMEM_offset_0_alias
	.size		__nv_reservedSMEM_offset_0_alias, 0, 64
	.other		__nv_reservedSMEM_offset_0_alias,@"STO_CUDA_RESERVED_SHARED STV_DEFAULT"
__nv_reservedSMEM_offset_0_alias:
	.zero		0
.nv.shared.reserved.0:
	.zero		64
	.weak		__nv_reservedSMEM_allocation_phase
	.type		__nv_reservedSMEM_allocation_phase,@object
	.size		__nv_reservedSMEM_allocation_phase,(.L_0 - __nv_reservedSMEM_allocation_phase)
__nv_reservedSMEM_allocation_phase:
	.zero		1
.L_0:
	.zero		7
	.weak		__nv_reservedSMEM_devtool_atexit_pc
	.type		__nv_reservedSMEM_devtool_atexit_pc,@object
	.size		__nv_reservedSMEM_devtool_atexit_pc,(__nv_reservedSMEM_allocation_mask - __nv_reservedSMEM_devtool_atexit_pc)
__nv_reservedSMEM_devtool_atexit_pc:
	.zero		8
	.weak		__nv_reservedSMEM_allocation_mask
	.type		__nv_reservedSMEM_allocation_mask,@object
	.size		__nv_reservedSMEM_allocation_mask,(.L_2 - __nv_reservedSMEM_allocation_mask)
__nv_reservedSMEM_allocation_mask:
	.zero		4
.L_2:
	.zero		4
	.weak		__nv_reservedSMEM_tmem_allocation_pipeline_mbarrier
	.type		__nv_reservedSMEM_tmem_allocation_pipeline_mbarrier,@object
	.size		__nv_reservedSMEM_tmem_allocation_pipeline_mbarrier,(__nv_reservedSMEM_tmem_allocation_pipeline_mbarrier_parity - __nv_reservedSMEM_tmem_allocation_pipeline_mbarrier)
__nv_reservedSMEM_tmem_allocation_pipeline_mbarrier:
	.zero		8
	.weak		__nv_reservedSMEM_tmem_allocation_pipeline_mbarrier_parity
	.type		__nv_reservedSMEM_tmem_allocation_pipeline_mbarrier_parity,@object
	.size		__nv_reservedSMEM_tmem_allocation_pipeline_mbarrier_parity,(.L_4 - __nv_reservedSMEM_tmem_allocation_pipeline_mbarrier_parity)
__nv_reservedSMEM_tmem_allocation_pipeline_mbarrier_parity:
	.zero		4
.L_4:


//--------------------- .nv.constant0.matmul_kernel --------------------------
	.section	.nv.constant0.matmul_kernel,"a",@progbits
	.sectionflags	@""
	.align	4
.nv.constant0.matmul_kernel:
	.zero		976


//--------------------- SYMBOLS --------------------------

	.type		.nv.reservedSmem.offset0,@object
	.size		.nv.reservedSmem.offset0,0x4
	.type		.nv.reservedSmem.cap,@object
	.size		.nv.reservedSmem.cap,0x4
